//
// Generated by NVIDIA NVVM Compiler
//
// Compiler Build ID: CL-36424714
// Cuda compilation tools, release 13.0, V13.0.88
// Based on NVVM 20.0.0
//

.version 9.0
.target sm_100
.address_size 64

	// .globl	_ZN3cub18CUB_300001_SM_10006detail11EmptyKernelIvEEvv
// _ZZN3cub18CUB_300001_SM_10006detail6reduce28DeviceReduceSingleTileKernelINS2_10policy_hubIdjN4cuda3std3__44plusIdEEE10Policy1000EN6thrust24THRUST_300001_SM_1000_NS17counting_iteratorIiNSD_11use_defaultESF_SF_EEPfjS9_fd12calculate_piEEvT0_T1_T2_T3_T4_T6_E12temp_storage has been demoted
// _ZZN3cub18CUB_300001_SM_10006detail6reduce18DeviceReduceKernelINS2_10policy_hubIdjN4cuda3std3__44plusIdEEE10Policy1000EN6thrust24THRUST_300001_SM_1000_NS17counting_iteratorIiNSD_11use_defaultESF_SF_EEjS9_d12calculate_piEEvT0_PT3_T1_NS0_13GridEvenShareISL_EET2_T4_E12temp_storage has been demoted
// _ZZN3cub18CUB_300001_SM_10006detail6reduce28DeviceReduceSingleTileKernelINS2_10policy_hubIdjN4cuda3std3__44plusIdEEE10Policy1000EPdPfiS9_fdNS7_10__identityEEEvT0_T1_T2_T3_T4_T6_E12temp_storage has been demoted
// _ZZN3cub18CUB_300001_SM_10006detail6reduce28DeviceReduceSingleTileKernelINS2_10policy_hubIdyN4cuda3std3__44plusIdEEE10Policy1000EN6thrust24THRUST_300001_SM_1000_NS17counting_iteratorIiNSD_11use_defaultESF_SF_EEPfyS9_fd12calculate_piEEvT0_T1_T2_T3_T4_T6_E12temp_storage has been demoted
// _ZZN3cub18CUB_300001_SM_10006detail6reduce18DeviceReduceKernelINS2_10policy_hubIdyN4cuda3std3__44plusIdEEE10Policy1000EN6thrust24THRUST_300001_SM_1000_NS17counting_iteratorIiNSD_11use_defaultESF_SF_EEyS9_d12calculate_piEEvT0_PT3_T1_NS0_13GridEvenShareISL_EET2_T4_E12temp_storage has been demoted
// _ZZN3cub18CUB_300001_SM_10006detail6reduce28DeviceReduceSingleTileKernelINS2_10policy_hubIdyN4cuda3std3__44plusIdEEE10Policy1000EPdPfiS9_fdNS7_10__identityEEEvT0_T1_T2_T3_T4_T6_E12temp_storage has been demoted
.global .align 1 .b8 _ZN30_INTERNAL_08fb81d8_4_k_cu_main4cuda3std3__45__cpo5beginE[1];
.global .align 1 .b8 _ZN30_INTERNAL_08fb81d8_4_k_cu_main4cuda3std3__45__cpo3endE[1];
.global .align 1 .b8 _ZN30_INTERNAL_08fb81d8_4_k_cu_main4cuda3std3__45__cpo6cbeginE[1];
.global .align 1 .b8 _ZN30_INTERNAL_08fb81d8_4_k_cu_main4cuda3std3__45__cpo4cendE[1];
.global .align 1 .b8 _ZN30_INTERNAL_08fb81d8_4_k_cu_main4cuda3std3__45__cpo6rbeginE[1];
.global .align 1 .b8 _ZN30_INTERNAL_08fb81d8_4_k_cu_main4cuda3std3__45__cpo4rendE[1];
.global .align 1 .b8 _ZN30_INTERNAL_08fb81d8_4_k_cu_main4cuda3std3__45__cpo7crbeginE[1];
.global .align 1 .b8 _ZN30_INTERNAL_08fb81d8_4_k_cu_main4cuda3std3__45__cpo5crendE[1];
.global .align 1 .b8 _ZN30_INTERNAL_08fb81d8_4_k_cu_main4cuda3std3__432_GLOBAL__N__08fb81d8_4_k_cu_main6ignoreE[1];
.global .align 1 .b8 _ZN30_INTERNAL_08fb81d8_4_k_cu_main4cuda3std3__419piecewise_constructE[1];
.global .align 1 .b8 _ZN30_INTERNAL_08fb81d8_4_k_cu_main4cuda3std3__48in_placeE[1];
.global .align 1 .b8 _ZN30_INTERNAL_08fb81d8_4_k_cu_main4cuda3std3__420unreachable_sentinelE[1];
.global .align 1 .b8 _ZN30_INTERNAL_08fb81d8_4_k_cu_main4cuda3std3__47nulloptE[1];
.global .align 1 .b8 _ZN30_INTERNAL_08fb81d8_4_k_cu_main4cuda3std3__48unexpectE[1];
.global .align 1 .b8 _ZN30_INTERNAL_08fb81d8_4_k_cu_main4cuda3std6ranges3__45__cpo4swapE[1];
.global .align 1 .b8 _ZN30_INTERNAL_08fb81d8_4_k_cu_main4cuda3std6ranges3__45__cpo9iter_moveE[1];
.global .align 1 .b8 _ZN30_INTERNAL_08fb81d8_4_k_cu_main4cuda3std6ranges3__45__cpo5beginE[1];
.global .align 1 .b8 _ZN30_INTERNAL_08fb81d8_4_k_cu_main4cuda3std6ranges3__45__cpo3endE[1];
.global .align 1 .b8 _ZN30_INTERNAL_08fb81d8_4_k_cu_main4cuda3std6ranges3__45__cpo6cbeginE[1];
.global .align 1 .b8 _ZN30_INTERNAL_08fb81d8_4_k_cu_main4cuda3std6ranges3__45__cpo4cendE[1];
.global .align 1 .b8 _ZN30_INTERNAL_08fb81d8_4_k_cu_main4cuda3std6ranges3__45__cpo7advanceE[1];
.global .align 1 .b8 _ZN30_INTERNAL_08fb81d8_4_k_cu_main4cuda3std6ranges3__45__cpo9iter_swapE[1];
.global .align 1 .b8 _ZN30_INTERNAL_08fb81d8_4_k_cu_main4cuda3std6ranges3__45__cpo4nextE[1];
.global .align 1 .b8 _ZN30_INTERNAL_08fb81d8_4_k_cu_main4cuda3std6ranges3__45__cpo4prevE[1];
.global .align 1 .b8 _ZN30_INTERNAL_08fb81d8_4_k_cu_main4cuda3std6ranges3__45__cpo4dataE[1];
.global .align 1 .b8 _ZN30_INTERNAL_08fb81d8_4_k_cu_main4cuda3std6ranges3__45__cpo5cdataE[1];
.global .align 1 .b8 _ZN30_INTERNAL_08fb81d8_4_k_cu_main4cuda3std6ranges3__45__cpo4sizeE[1];
.global .align 1 .b8 _ZN30_INTERNAL_08fb81d8_4_k_cu_main4cuda3std6ranges3__45__cpo5ssizeE[1];
.global .align 1 .b8 _ZN30_INTERNAL_08fb81d8_4_k_cu_main4cuda3std6ranges3__45__cpo8distanceE[1];
.global .align 1 .b8 _ZN30_INTERNAL_08fb81d8_4_k_cu_main6thrust24THRUST_300001_SM_1000_NS8cuda_cub3parE[1];
.global .align 1 .b8 _ZN30_INTERNAL_08fb81d8_4_k_cu_main6thrust24THRUST_300001_SM_1000_NS8cuda_cub10par_nosyncE[1];
.global .align 1 .b8 _ZN30_INTERNAL_08fb81d8_4_k_cu_main6thrust24THRUST_300001_SM_1000_NS6system6detail10sequential3seqE[1];
.global .align 1 .b8 _ZN30_INTERNAL_08fb81d8_4_k_cu_main6thrust24THRUST_300001_SM_1000_NS12placeholders2_1E[1];
.global .align 1 .b8 _ZN30_INTERNAL_08fb81d8_4_k_cu_main6thrust24THRUST_300001_SM_1000_NS12placeholders2_2E[1];
.global .align 1 .b8 _ZN30_INTERNAL_08fb81d8_4_k_cu_main6thrust24THRUST_300001_SM_1000_NS12placeholders2_3E[1];
.global .align 1 .b8 _ZN30_INTERNAL_08fb81d8_4_k_cu_main6thrust24THRUST_300001_SM_1000_NS12placeholders2_4E[1];
.global .align 1 .b8 _ZN30_INTERNAL_08fb81d8_4_k_cu_main6thrust24THRUST_300001_SM_1000_NS12placeholders2_5E[1];
.global .align 1 .b8 _ZN30_INTERNAL_08fb81d8_4_k_cu_main6thrust24THRUST_300001_SM_1000_NS12placeholders2_6E[1];
.global .align 1 .b8 _ZN30_INTERNAL_08fb81d8_4_k_cu_main6thrust24THRUST_300001_SM_1000_NS12placeholders2_7E[1];
.global .align 1 .b8 _ZN30_INTERNAL_08fb81d8_4_k_cu_main6thrust24THRUST_300001_SM_1000_NS12placeholders2_8E[1];
.global .align 1 .b8 _ZN30_INTERNAL_08fb81d8_4_k_cu_main6thrust24THRUST_300001_SM_1000_NS12placeholders2_9E[1];
.global .align 1 .b8 _ZN30_INTERNAL_08fb81d8_4_k_cu_main6thrust24THRUST_300001_SM_1000_NS12placeholders3_10E[1];
.global .align 1 .b8 _ZN30_INTERNAL_08fb81d8_4_k_cu_main6thrust24THRUST_300001_SM_1000_NS3seqE[1];

.visible .entry _ZN3cub18CUB_300001_SM_10006detail11EmptyKernelIvEEvv()
{


	ret;

}
	// .globl	_ZN3cub18CUB_300001_SM_10006detail8for_each13static_kernelINS2_12policy_hub_t12policy_500_tEmN6thrust24THRUST_300001_SM_1000_NS8cuda_cub20__uninitialized_fill7functorINS7_10device_ptrIdEEdEEEEvT0_T1_
.visible .entry _ZN3cub18CUB_300001_SM_10006detail8for_each13static_kernelINS2_12policy_hub_t12policy_500_tEmN6thrust24THRUST_300001_SM_1000_NS8cuda_cub20__uninitialized_fill7functorINS7_10device_ptrIdEEdEEEEvT0_T1_(
	.param .u64 _ZN3cub18CUB_300001_SM_10006detail8for_each13static_kernelINS2_12policy_hub_t12policy_500_tEmN6thrust24THRUST_300001_SM_1000_NS8cuda_cub20__uninitialized_fill7functorINS7_10device_ptrIdEEdEEEEvT0_T1__param_0,
	.param .align 8 .b8 _ZN3cub18CUB_300001_SM_10006detail8for_each13static_kernelINS2_12policy_hub_t12policy_500_tEmN6thrust24THRUST_300001_SM_1000_NS8cuda_cub20__uninitialized_fill7functorINS7_10device_ptrIdEEdEEEEvT0_T1__param_1[16]
)
.maxntid 256
{
	.reg .pred 	%p<4>;
	.reg .b32 	%r<5>;
	.reg .b64 	%rd<16>;
	.reg .b64 	%fd<3>;

	ld.param.f64 	%fd2, [_ZN3cub18CUB_300001_SM_10006detail8for_each13static_kernelINS2_12policy_hub_t12policy_500_tEmN6thrust24THRUST_300001_SM_1000_NS8cuda_cub20__uninitialized_fill7functorINS7_10device_ptrIdEEdEEEEvT0_T1__param_1+8];
	ld.param.u64 	%rd4, [_ZN3cub18CUB_300001_SM_10006detail8for_each13static_kernelINS2_12policy_hub_t12policy_500_tEmN6thrust24THRUST_300001_SM_1000_NS8cuda_cub20__uninitialized_fill7functorINS7_10device_ptrIdEEdEEEEvT0_T1__param_1];
	ld.param.u64 	%rd5, [_ZN3cub18CUB_300001_SM_10006detail8for_each13static_kernelINS2_12policy_hub_t12policy_500_tEmN6thrust24THRUST_300001_SM_1000_NS8cuda_cub20__uninitialized_fill7functorINS7_10device_ptrIdEEdEEEEvT0_T1__param_0];
	mov.u32 	%r2, %ctaid.x;
	mul.wide.u32 	%rd1, %r2, 512;
	sub.s64 	%rd2, %rd5, %rd1;
	setp.lt.u64 	%p1, %rd2, 512;
	@%p1 bra 	$L__BB1_2;
	mov.u32 	%r4, %tid.x;
	cvta.to.global.u64 	%rd11, %rd4;
	cvt.u64.u32 	%rd12, %r4;
	add.s64 	%rd13, %rd1, %rd12;
	shl.b64 	%rd14, %rd13, 3;
	add.s64 	%rd15, %rd11, %rd14;
	st.global.f64 	[%rd15], %fd2;
	st.global.f64 	[%rd15+2048], %fd2;
	bra.uni 	$L__BB1_6;
$L__BB1_2:
	cvta.to.global.u64 	%rd6, %rd4;
	mov.u32 	%r1, %tid.x;
	cvt.u64.u32 	%rd7, %r1;
	setp.le.u64 	%p2, %rd2, %rd7;
	add.s64 	%rd8, %rd1, %rd7;
	shl.b64 	%rd9, %rd8, 3;
	add.s64 	%rd3, %rd6, %rd9;
	@%p2 bra 	$L__BB1_4;
	st.global.f64 	[%rd3], %fd2;
$L__BB1_4:
	add.s32 	%r3, %r1, 256;
	cvt.u64.u32 	%rd10, %r3;
	setp.le.u64 	%p3, %rd2, %rd10;
	@%p3 bra 	$L__BB1_6;
	st.global.f64 	[%rd3+2048], %fd2;
$L__BB1_6:
	ret;

}
	// .globl	_ZN3cub18CUB_300001_SM_10006detail6reduce28DeviceReduceSingleTileKernelINS2_10policy_hubIdjN4cuda3std3__44plusIdEEE10Policy1000EN6thrust24THRUST_300001_SM_1000_NS17counting_iteratorIiNSD_11use_defaultESF_SF_EEPfjS9_fd12calculate_piEEvT0_T1_T2_T3_T4_T6_
.visible .entry _ZN3cub18CUB_300001_SM_10006detail6reduce28DeviceReduceSingleTileKernelINS2_10policy_hubIdjN4cuda3std3__44plusIdEEE10Policy1000EN6thrust24THRUST_300001_SM_1000_NS17counting_iteratorIiNSD_11use_defaultESF_SF_EEPfjS9_fd12calculate_piEEvT0_T1_T2_T3_T4_T6_(
	.param .align 4 .b8 _ZN3cub18CUB_300001_SM_10006detail6reduce28DeviceReduceSingleTileKernelINS2_10policy_hubIdjN4cuda3std3__44plusIdEEE10Policy1000EN6thrust24THRUST_300001_SM_1000_NS17counting_iteratorIiNSD_11use_defaultESF_SF_EEPfjS9_fd12calculate_piEEvT0_T1_T2_T3_T4_T6__param_0[4],
	.param .u64 .ptr .align 1 _ZN3cub18CUB_300001_SM_10006detail6reduce28DeviceReduceSingleTileKernelINS2_10policy_hubIdjN4cuda3std3__44plusIdEEE10Policy1000EN6thrust24THRUST_300001_SM_1000_NS17counting_iteratorIiNSD_11use_defaultESF_SF_EEPfjS9_fd12calculate_piEEvT0_T1_T2_T3_T4_T6__param_1,
	.param .u32 _ZN3cub18CUB_300001_SM_10006detail6reduce28DeviceReduceSingleTileKernelINS2_10policy_hubIdjN4cuda3std3__44plusIdEEE10Policy1000EN6thrust24THRUST_300001_SM_1000_NS17counting_iteratorIiNSD_11use_defaultESF_SF_EEPfjS9_fd12calculate_piEEvT0_T1_T2_T3_T4_T6__param_2,
	.param .align 1 .b8 _ZN3cub18CUB_300001_SM_10006detail6reduce28DeviceReduceSingleTileKernelINS2_10policy_hubIdjN4cuda3std3__44plusIdEEE10Policy1000EN6thrust24THRUST_300001_SM_1000_NS17counting_iteratorIiNSD_11use_defaultESF_SF_EEPfjS9_fd12calculate_piEEvT0_T1_T2_T3_T4_T6__param_3[1],
	.param .f32 _ZN3cub18CUB_300001_SM_10006detail6reduce28DeviceReduceSingleTileKernelINS2_10policy_hubIdjN4cuda3std3__44plusIdEEE10Policy1000EN6thrust24THRUST_300001_SM_1000_NS17counting_iteratorIiNSD_11use_defaultESF_SF_EEPfjS9_fd12calculate_piEEvT0_T1_T2_T3_T4_T6__param_4,
	.param .align 1 .b8 _ZN3cub18CUB_300001_SM_10006detail6reduce28DeviceReduceSingleTileKernelINS2_10policy_hubIdjN4cuda3std3__44plusIdEEE10Policy1000EN6thrust24THRUST_300001_SM_1000_NS17counting_iteratorIiNSD_11use_defaultESF_SF_EEPfjS9_fd12calculate_piEEvT0_T1_T2_T3_T4_T6__param_5[1]
)
.maxntid 640
.minnctapersm 1
{
	.reg .pred 	%p<129>;
	.reg .b32 	%r<947>;
	.reg .b32 	%f<3>;
	.reg .b64 	%rd<33>;
	.reg .b64 	%fd<390>;
	// demoted variable
	.shared .align 8 .b8 _ZZN3cub18CUB_300001_SM_10006detail6reduce28DeviceReduceSingleTileKernelINS2_10policy_hubIdjN4cuda3std3__44plusIdEEE10Policy1000EN6thrust24THRUST_300001_SM_1000_NS17counting_iteratorIiNSD_11use_defaultESF_SF_EEPfjS9_fd12calculate_piEEvT0_T1_T2_T3_T4_T6_E12temp_storage[192];
	ld.param.u32 	%r38, [_ZN3cub18CUB_300001_SM_10006detail6reduce28DeviceReduceSingleTileKernelINS2_10policy_hubIdjN4cuda3std3__44plusIdEEE10Policy1000EN6thrust24THRUST_300001_SM_1000_NS17counting_iteratorIiNSD_11use_defaultESF_SF_EEPfjS9_fd12calculate_piEEvT0_T1_T2_T3_T4_T6__param_0];
	ld.param.u64 	%rd2, [_ZN3cub18CUB_300001_SM_10006detail6reduce28DeviceReduceSingleTileKernelINS2_10policy_hubIdjN4cuda3std3__44plusIdEEE10Policy1000EN6thrust24THRUST_300001_SM_1000_NS17counting_iteratorIiNSD_11use_defaultESF_SF_EEPfjS9_fd12calculate_piEEvT0_T1_T2_T3_T4_T6__param_1];
	ld.param.u32 	%r39, [_ZN3cub18CUB_300001_SM_10006detail6reduce28DeviceReduceSingleTileKernelINS2_10policy_hubIdjN4cuda3std3__44plusIdEEE10Policy1000EN6thrust24THRUST_300001_SM_1000_NS17counting_iteratorIiNSD_11use_defaultESF_SF_EEPfjS9_fd12calculate_piEEvT0_T1_T2_T3_T4_T6__param_2];
	ld.param.f32 	%f1, [_ZN3cub18CUB_300001_SM_10006detail6reduce28DeviceReduceSingleTileKernelINS2_10policy_hubIdjN4cuda3std3__44plusIdEEE10Policy1000EN6thrust24THRUST_300001_SM_1000_NS17counting_iteratorIiNSD_11use_defaultESF_SF_EEPfjS9_fd12calculate_piEEvT0_T1_T2_T3_T4_T6__param_4];
	cvta.to.global.u64 	%rd1, %rd2;
	setp.ne.s32 	%p1, %r39, 0;
	@%p1 bra 	$L__BB2_3;
	mov.u32 	%r935, %tid.x;
	setp.ne.s32 	%p128, %r935, 0;
	@%p128 bra 	$L__BB2_38;
	st.global.f32 	[%rd1], %f1;
	bra.uni 	$L__BB2_38;
$L__BB2_3:
	setp.gt.u32 	%p2, %r39, 5119;
	@%p2 bra 	$L__BB2_21;
	mov.u32 	%r2, %tid.x;
	setp.ge.u32 	%p75, %r2, %r39;
	mov.f64 	%fd382, 0d0000000000000000;
	mov.u32 	%r937, %r2;
	@%p75 bra 	$L__BB2_6;
	add.s32 	%r689, %r38, %r2;
	mul.hi.u32 	%r690, %r689, 3;
	sub.s32 	%r691, %r689, %r690;
	shr.u32 	%r692, %r691, 1;
	add.s32 	%r693, %r692, %r690;
	shr.u32 	%r694, %r693, 30;
	mul.lo.s32 	%r695, %r694, 2147483647;
	sub.s32 	%r696, %r689, %r695;
	max.u32 	%r697, %r696, 1;
	mul.hi.u32 	%r698, %r697, 1581746633;
	shr.u32 	%r699, %r698, 14;
	mul.lo.s32 	%r700, %r699, 44488;
	sub.s32 	%r701, %r697, %r700;
	mul.lo.s32 	%r702, %r701, 48271;
	mul.lo.s32 	%r703, %r699, 3399;
	setp.lt.u32 	%p76, %r702, %r703;
	xor.b32  	%r704, %r703, 2147483647;
	neg.s32 	%r705, %r703;
	selp.b32 	%r706, %r704, %r705, %p76;
	add.s32 	%r707, %r706, %r702;
	add.s32 	%r708, %r707, -1;
	cvt.rn.f64.u32 	%fd227, %r708;
	div.rn.f64 	%fd228, %fd227, 0d41DFFFFFFF800000;
	mul.hi.u32 	%r709, %r707, -1131474031;
	shr.u32 	%r710, %r709, 15;
	mul.lo.s32 	%r711, %r710, 44488;
	sub.s32 	%r712, %r707, %r711;
	mul.lo.s32 	%r713, %r712, 48271;
	mul.lo.s32 	%r714, %r710, 3399;
	setp.lt.u32 	%p77, %r713, %r714;
	xor.b32  	%r715, %r714, 2147483647;
	neg.s32 	%r716, %r714;
	selp.b32 	%r717, %r715, %r716, %p77;
	add.s32 	%r718, %r713, %r717;
	add.s32 	%r719, %r718, -1;
	cvt.rn.f64.u32 	%fd229, %r719;
	div.rn.f64 	%fd230, %fd229, 0d41DFFFFFFF800000;
	mul.f64 	%fd231, %fd230, %fd230;
	fma.rn.f64 	%fd232, %fd228, %fd228, %fd231;
	setp.le.f64 	%p78, %fd232, 0d3FF0000000000000;
	selp.f64 	%fd382, 0d3FF0000000000000, 0d0000000000000000, %p78;
	add.s32 	%r937, %r2, 640;
$L__BB2_6:
	setp.ge.u32 	%p79, %r937, %r39;
	@%p79 bra 	$L__BB2_12;
	not.b32 	%r720, %r937;
	add.s32 	%r5, %r39, %r720;
	mul.hi.u32 	%r721, %r5, -858993459;
	shr.u32 	%r722, %r721, 9;
	and.b32  	%r723, %r722, 1;
	setp.eq.b32 	%p80, %r723, 1;
	@%p80 bra 	$L__BB2_9;
	add.s32 	%r724, %r937, %r38;
	mul.hi.u32 	%r725, %r724, 3;
	sub.s32 	%r726, %r724, %r725;
	shr.u32 	%r727, %r726, 1;
	add.s32 	%r728, %r727, %r725;
	shr.u32 	%r729, %r728, 30;
	mul.lo.s32 	%r730, %r729, 2147483647;
	sub.s32 	%r731, %r724, %r730;
	max.u32 	%r732, %r731, 1;
	mul.hi.u32 	%r733, %r732, 1581746633;
	shr.u32 	%r734, %r733, 14;
	mul.lo.s32 	%r735, %r734, 44488;
	sub.s32 	%r736, %r732, %r735;
	mul.lo.s32 	%r737, %r736, 48271;
	mul.lo.s32 	%r738, %r734, 3399;
	setp.lt.u32 	%p81, %r737, %r738;
	xor.b32  	%r739, %r738, 2147483647;
	neg.s32 	%r740, %r738;
	selp.b32 	%r741, %r739, %r740, %p81;
	add.s32 	%r742, %r741, %r737;
	add.s32 	%r743, %r742, -1;
	cvt.rn.f64.u32 	%fd234, %r743;
	div.rn.f64 	%fd235, %fd234, 0d41DFFFFFFF800000;
	mul.hi.u32 	%r744, %r742, -1131474031;
	shr.u32 	%r745, %r744, 15;
	mul.lo.s32 	%r746, %r745, 44488;
	sub.s32 	%r747, %r742, %r746;
	mul.lo.s32 	%r748, %r747, 48271;
	mul.lo.s32 	%r749, %r745, 3399;
	setp.lt.u32 	%p82, %r748, %r749;
	xor.b32  	%r750, %r749, 2147483647;
	neg.s32 	%r751, %r749;
	selp.b32 	%r752, %r750, %r751, %p82;
	add.s32 	%r753, %r748, %r752;
	add.s32 	%r754, %r753, -1;
	cvt.rn.f64.u32 	%fd236, %r754;
	div.rn.f64 	%fd237, %fd236, 0d41DFFFFFFF800000;
	mul.f64 	%fd238, %fd237, %fd237;
	fma.rn.f64 	%fd239, %fd235, %fd235, %fd238;
	setp.le.f64 	%p83, %fd239, 0d3FF0000000000000;
	selp.f64 	%fd240, 0d3FF0000000000000, 0d0000000000000000, %p83;
	add.f64 	%fd382, %fd382, %fd240;
	add.s32 	%r937, %r937, 640;
$L__BB2_9:
	setp.lt.u32 	%p84, %r5, 640;
	@%p84 bra 	$L__BB2_12;
	add.s32 	%r940, %r937, 640;
	add.s32 	%r938, %r38, %r937;
	add.s32 	%r939, %r938, 640;
$L__BB2_11:
	mul.hi.u32 	%r755, %r939, 3;
	sub.s32 	%r756, %r939, %r755;
	shr.u32 	%r757, %r756, 1;
	add.s32 	%r758, %r757, %r755;
	shr.u32 	%r759, %r758, 30;
	mul.hi.u32 	%r760, %r938, 3;
	sub.s32 	%r761, %r938, %r760;
	shr.u32 	%r762, %r761, 1;
	add.s32 	%r763, %r762, %r760;
	shr.u32 	%r764, %r763, 30;
	add.s32 	%r765, %r38, %r940;
	mad.lo.s32 	%r766, %r764, -2147483647, %r765;
	add.s32 	%r767, %r766, -640;
	max.u32 	%r768, %r767, 1;
	mul.hi.u32 	%r769, %r768, -1131474031;
	shr.u32 	%r770, %r769, 15;
	mul.lo.s32 	%r771, %r770, 44488;
	sub.s32 	%r772, %r768, %r771;
	mul.lo.s32 	%r773, %r772, 48271;
	mul.lo.s32 	%r774, %r770, 3399;
	setp.lt.u32 	%p85, %r773, %r774;
	xor.b32  	%r775, %r774, 2147483647;
	neg.s32 	%r776, %r774;
	selp.b32 	%r777, %r775, %r776, %p85;
	add.s32 	%r778, %r777, %r773;
	add.s32 	%r779, %r778, -1;
	cvt.rn.f64.u32 	%fd241, %r779;
	div.rn.f64 	%fd242, %fd241, 0d41DFFFFFFF800000;
	mul.hi.u32 	%r780, %r778, -1131474031;
	shr.u32 	%r781, %r780, 15;
	mul.lo.s32 	%r782, %r781, 44488;
	sub.s32 	%r783, %r778, %r782;
	mul.lo.s32 	%r784, %r783, 48271;
	mul.lo.s32 	%r785, %r781, 3399;
	setp.lt.u32 	%p86, %r784, %r785;
	xor.b32  	%r786, %r785, 2147483647;
	neg.s32 	%r787, %r785;
	selp.b32 	%r788, %r786, %r787, %p86;
	add.s32 	%r789, %r784, %r788;
	add.s32 	%r790, %r789, -1;
	cvt.rn.f64.u32 	%fd243, %r790;
	div.rn.f64 	%fd244, %fd243, 0d41DFFFFFFF800000;
	mul.f64 	%fd245, %fd244, %fd244;
	fma.rn.f64 	%fd246, %fd242, %fd242, %fd245;
	setp.le.f64 	%p87, %fd246, 0d3FF0000000000000;
	selp.f64 	%fd247, 0d3FF0000000000000, 0d0000000000000000, %p87;
	add.f64 	%fd248, %fd382, %fd247;
	mad.lo.s32 	%r791, %r759, -2147483647, %r765;
	max.u32 	%r792, %r791, 1;
	mul.hi.u32 	%r793, %r792, -1131474031;
	shr.u32 	%r794, %r793, 15;
	mul.lo.s32 	%r795, %r794, 44488;
	sub.s32 	%r796, %r792, %r795;
	mul.lo.s32 	%r797, %r796, 48271;
	mul.lo.s32 	%r798, %r794, 3399;
	setp.lt.u32 	%p88, %r797, %r798;
	xor.b32  	%r799, %r798, 2147483647;
	neg.s32 	%r800, %r798;
	selp.b32 	%r801, %r799, %r800, %p88;
	add.s32 	%r802, %r801, %r797;
	add.s32 	%r803, %r802, -1;
	cvt.rn.f64.u32 	%fd249, %r803;
	div.rn.f64 	%fd250, %fd249, 0d41DFFFFFFF800000;
	mul.hi.u32 	%r804, %r802, -1131474031;
	shr.u32 	%r805, %r804, 15;
	mul.lo.s32 	%r806, %r805, 44488;
	sub.s32 	%r807, %r802, %r806;
	mul.lo.s32 	%r808, %r807, 48271;
	mul.lo.s32 	%r809, %r805, 3399;
	setp.lt.u32 	%p89, %r808, %r809;
	xor.b32  	%r810, %r809, 2147483647;
	neg.s32 	%r811, %r809;
	selp.b32 	%r812, %r810, %r811, %p89;
	add.s32 	%r813, %r808, %r812;
	add.s32 	%r814, %r813, -1;
	cvt.rn.f64.u32 	%fd251, %r814;
	div.rn.f64 	%fd252, %fd251, 0d41DFFFFFFF800000;
	mul.f64 	%fd253, %fd252, %fd252;
	fma.rn.f64 	%fd254, %fd250, %fd250, %fd253;
	setp.le.f64 	%p90, %fd254, 0d3FF0000000000000;
	selp.f64 	%fd255, 0d3FF0000000000000, 0d0000000000000000, %p90;
	add.f64 	%fd382, %fd248, %fd255;
	add.s32 	%r14, %r940, 1280;
	add.s32 	%r815, %r940, 640;
	add.s32 	%r939, %r939, 1280;
	add.s32 	%r938, %r938, 1280;
	setp.lt.s32 	%p91, %r815, %r39;
	mov.u32 	%r940, %r14;
	@%p91 bra 	$L__BB2_11;
$L__BB2_12:
	setp.lt.u32 	%p92, %r39, 640;
	@%p92 bra 	$L__BB2_17;
	// begin inline asm
	mov.u32 %r879, %laneid;
	// end inline asm
	mov.b64 	%rd23, %fd382;
	mov.b64 	{%r881, %r886}, %rd23;
	mov.b32 	%r887, 1;
	mov.b32 	%r928, 31;
	mov.b32 	%r929, -1;
	// begin inline asm
	shfl.sync.down.b32 %r880, %r881, %r887, %r928, %r929;
	// end inline asm
	// begin inline asm
	shfl.sync.down.b32 %r885, %r886, %r887, %r928, %r929;
	// end inline asm
	mov.b64 	%rd24, {%r880, %r885};
	mov.b64 	%fd326, %rd24;
	setp.gt.s32 	%p120, %r879, 30;
	add.f64 	%fd327, %fd382, %fd326;
	selp.f64 	%fd328, %fd382, %fd327, %p120;
	mov.b64 	%rd25, %fd328;
	mov.b64 	{%r891, %r896}, %rd25;
	mov.b32 	%r897, 2;
	// begin inline asm
	shfl.sync.down.b32 %r890, %r891, %r897, %r928, %r929;
	// end inline asm
	// begin inline asm
	shfl.sync.down.b32 %r895, %r896, %r897, %r928, %r929;
	// end inline asm
	mov.b64 	%rd26, {%r890, %r895};
	mov.b64 	%fd329, %rd26;
	setp.gt.s32 	%p121, %r879, 29;
	add.f64 	%fd330, %fd328, %fd329;
	selp.f64 	%fd331, %fd328, %fd330, %p121;
	mov.b64 	%rd27, %fd331;
	mov.b64 	{%r901, %r906}, %rd27;
	mov.b32 	%r907, 4;
	// begin inline asm
	shfl.sync.down.b32 %r900, %r901, %r907, %r928, %r929;
	// end inline asm
	// begin inline asm
	shfl.sync.down.b32 %r905, %r906, %r907, %r928, %r929;
	// end inline asm
	mov.b64 	%rd28, {%r900, %r905};
	mov.b64 	%fd332, %rd28;
	setp.gt.s32 	%p122, %r879, 27;
	add.f64 	%fd333, %fd331, %fd332;
	selp.f64 	%fd334, %fd331, %fd333, %p122;
	mov.b64 	%rd29, %fd334;
	mov.b64 	{%r911, %r916}, %rd29;
	mov.b32 	%r917, 8;
	// begin inline asm
	shfl.sync.down.b32 %r910, %r911, %r917, %r928, %r929;
	// end inline asm
	// begin inline asm
	shfl.sync.down.b32 %r915, %r916, %r917, %r928, %r929;
	// end inline asm
	mov.b64 	%rd30, {%r910, %r915};
	mov.b64 	%fd335, %rd30;
	setp.gt.s32 	%p123, %r879, 23;
	add.f64 	%fd336, %fd334, %fd335;
	selp.f64 	%fd337, %fd334, %fd336, %p123;
	mov.b64 	%rd31, %fd337;
	mov.b64 	{%r921, %r926}, %rd31;
	mov.b32 	%r927, 16;
	// begin inline asm
	shfl.sync.down.b32 %r920, %r921, %r927, %r928, %r929;
	// end inline asm
	// begin inline asm
	shfl.sync.down.b32 %r925, %r926, %r927, %r928, %r929;
	// end inline asm
	mov.b64 	%rd32, {%r920, %r925};
	mov.b64 	%fd338, %rd32;
	setp.gt.s32 	%p124, %r879, 15;
	add.f64 	%fd9, %fd337, %fd338;
	selp.f64 	%fd389, %fd337, %fd9, %p124;
	setp.ne.s32 	%p125, %r879, 0;
	@%p125 bra 	$L__BB2_15;
	shr.u32 	%r930, %r2, 2;
	and.b32  	%r931, %r930, 248;
	mov.u32 	%r932, _ZZN3cub18CUB_300001_SM_10006detail6reduce28DeviceReduceSingleTileKernelINS2_10policy_hubIdjN4cuda3std3__44plusIdEEE10Policy1000EN6thrust24THRUST_300001_SM_1000_NS17counting_iteratorIiNSD_11use_defaultESF_SF_EEPfjS9_fd12calculate_piEEvT0_T1_T2_T3_T4_T6_E12temp_storage;
	add.s32 	%r933, %r932, %r931;
	st.shared.f64 	[%r933+24], %fd9;
$L__BB2_15:
	bar.sync 	0;
	setp.ne.s32 	%p126, %r2, 0;
	@%p126 bra 	$L__BB2_36;
	ld.shared.f64 	%fd339, [_ZZN3cub18CUB_300001_SM_10006detail6reduce28DeviceReduceSingleTileKernelINS2_10policy_hubIdjN4cuda3std3__44plusIdEEE10Policy1000EN6thrust24THRUST_300001_SM_1000_NS17counting_iteratorIiNSD_11use_defaultESF_SF_EEPfjS9_fd12calculate_piEEvT0_T1_T2_T3_T4_T6_E12temp_storage+32];
	add.f64 	%fd340, %fd389, %fd339;
	ld.shared.f64 	%fd341, [_ZZN3cub18CUB_300001_SM_10006detail6reduce28DeviceReduceSingleTileKernelINS2_10policy_hubIdjN4cuda3std3__44plusIdEEE10Policy1000EN6thrust24THRUST_300001_SM_1000_NS17counting_iteratorIiNSD_11use_defaultESF_SF_EEPfjS9_fd12calculate_piEEvT0_T1_T2_T3_T4_T6_E12temp_storage+40];
	add.f64 	%fd342, %fd340, %fd341;
	ld.shared.f64 	%fd343, [_ZZN3cub18CUB_300001_SM_10006detail6reduce28DeviceReduceSingleTileKernelINS2_10policy_hubIdjN4cuda3std3__44plusIdEEE10Policy1000EN6thrust24THRUST_300001_SM_1000_NS17counting_iteratorIiNSD_11use_defaultESF_SF_EEPfjS9_fd12calculate_piEEvT0_T1_T2_T3_T4_T6_E12temp_storage+48];
	add.f64 	%fd344, %fd342, %fd343;
	ld.shared.f64 	%fd345, [_ZZN3cub18CUB_300001_SM_10006detail6reduce28DeviceReduceSingleTileKernelINS2_10policy_hubIdjN4cuda3std3__44plusIdEEE10Policy1000EN6thrust24THRUST_300001_SM_1000_NS17counting_iteratorIiNSD_11use_defaultESF_SF_EEPfjS9_fd12calculate_piEEvT0_T1_T2_T3_T4_T6_E12temp_storage+56];
	add.f64 	%fd346, %fd344, %fd345;
	ld.shared.f64 	%fd347, [_ZZN3cub18CUB_300001_SM_10006detail6reduce28DeviceReduceSingleTileKernelINS2_10policy_hubIdjN4cuda3std3__44plusIdEEE10Policy1000EN6thrust24THRUST_300001_SM_1000_NS17counting_iteratorIiNSD_11use_defaultESF_SF_EEPfjS9_fd12calculate_piEEvT0_T1_T2_T3_T4_T6_E12temp_storage+64];
	add.f64 	%fd348, %fd346, %fd347;
	ld.shared.f64 	%fd349, [_ZZN3cub18CUB_300001_SM_10006detail6reduce28DeviceReduceSingleTileKernelINS2_10policy_hubIdjN4cuda3std3__44plusIdEEE10Policy1000EN6thrust24THRUST_300001_SM_1000_NS17counting_iteratorIiNSD_11use_defaultESF_SF_EEPfjS9_fd12calculate_piEEvT0_T1_T2_T3_T4_T6_E12temp_storage+72];
	add.f64 	%fd350, %fd348, %fd349;
	ld.shared.f64 	%fd351, [_ZZN3cub18CUB_300001_SM_10006detail6reduce28DeviceReduceSingleTileKernelINS2_10policy_hubIdjN4cuda3std3__44plusIdEEE10Policy1000EN6thrust24THRUST_300001_SM_1000_NS17counting_iteratorIiNSD_11use_defaultESF_SF_EEPfjS9_fd12calculate_piEEvT0_T1_T2_T3_T4_T6_E12temp_storage+80];
	add.f64 	%fd352, %fd350, %fd351;
	ld.shared.f64 	%fd353, [_ZZN3cub18CUB_300001_SM_10006detail6reduce28DeviceReduceSingleTileKernelINS2_10policy_hubIdjN4cuda3std3__44plusIdEEE10Policy1000EN6thrust24THRUST_300001_SM_1000_NS17counting_iteratorIiNSD_11use_defaultESF_SF_EEPfjS9_fd12calculate_piEEvT0_T1_T2_T3_T4_T6_E12temp_storage+88];
	add.f64 	%fd354, %fd352, %fd353;
	ld.shared.f64 	%fd355, [_ZZN3cub18CUB_300001_SM_10006detail6reduce28DeviceReduceSingleTileKernelINS2_10policy_hubIdjN4cuda3std3__44plusIdEEE10Policy1000EN6thrust24THRUST_300001_SM_1000_NS17counting_iteratorIiNSD_11use_defaultESF_SF_EEPfjS9_fd12calculate_piEEvT0_T1_T2_T3_T4_T6_E12temp_storage+96];
	add.f64 	%fd356, %fd354, %fd355;
	ld.shared.f64 	%fd357, [_ZZN3cub18CUB_300001_SM_10006detail6reduce28DeviceReduceSingleTileKernelINS2_10policy_hubIdjN4cuda3std3__44plusIdEEE10Policy1000EN6thrust24THRUST_300001_SM_1000_NS17counting_iteratorIiNSD_11use_defaultESF_SF_EEPfjS9_fd12calculate_piEEvT0_T1_T2_T3_T4_T6_E12temp_storage+104];
	add.f64 	%fd358, %fd356, %fd357;
	ld.shared.f64 	%fd359, [_ZZN3cub18CUB_300001_SM_10006detail6reduce28DeviceReduceSingleTileKernelINS2_10policy_hubIdjN4cuda3std3__44plusIdEEE10Policy1000EN6thrust24THRUST_300001_SM_1000_NS17counting_iteratorIiNSD_11use_defaultESF_SF_EEPfjS9_fd12calculate_piEEvT0_T1_T2_T3_T4_T6_E12temp_storage+112];
	add.f64 	%fd360, %fd358, %fd359;
	ld.shared.f64 	%fd361, [_ZZN3cub18CUB_300001_SM_10006detail6reduce28DeviceReduceSingleTileKernelINS2_10policy_hubIdjN4cuda3std3__44plusIdEEE10Policy1000EN6thrust24THRUST_300001_SM_1000_NS17counting_iteratorIiNSD_11use_defaultESF_SF_EEPfjS9_fd12calculate_piEEvT0_T1_T2_T3_T4_T6_E12temp_storage+120];
	add.f64 	%fd362, %fd360, %fd361;
	ld.shared.f64 	%fd363, [_ZZN3cub18CUB_300001_SM_10006detail6reduce28DeviceReduceSingleTileKernelINS2_10policy_hubIdjN4cuda3std3__44plusIdEEE10Policy1000EN6thrust24THRUST_300001_SM_1000_NS17counting_iteratorIiNSD_11use_defaultESF_SF_EEPfjS9_fd12calculate_piEEvT0_T1_T2_T3_T4_T6_E12temp_storage+128];
	add.f64 	%fd364, %fd362, %fd363;
	ld.shared.f64 	%fd365, [_ZZN3cub18CUB_300001_SM_10006detail6reduce28DeviceReduceSingleTileKernelINS2_10policy_hubIdjN4cuda3std3__44plusIdEEE10Policy1000EN6thrust24THRUST_300001_SM_1000_NS17counting_iteratorIiNSD_11use_defaultESF_SF_EEPfjS9_fd12calculate_piEEvT0_T1_T2_T3_T4_T6_E12temp_storage+136];
	add.f64 	%fd366, %fd364, %fd365;
	ld.shared.f64 	%fd367, [_ZZN3cub18CUB_300001_SM_10006detail6reduce28DeviceReduceSingleTileKernelINS2_10policy_hubIdjN4cuda3std3__44plusIdEEE10Policy1000EN6thrust24THRUST_300001_SM_1000_NS17counting_iteratorIiNSD_11use_defaultESF_SF_EEPfjS9_fd12calculate_piEEvT0_T1_T2_T3_T4_T6_E12temp_storage+144];
	add.f64 	%fd368, %fd366, %fd367;
	ld.shared.f64 	%fd369, [_ZZN3cub18CUB_300001_SM_10006detail6reduce28DeviceReduceSingleTileKernelINS2_10policy_hubIdjN4cuda3std3__44plusIdEEE10Policy1000EN6thrust24THRUST_300001_SM_1000_NS17counting_iteratorIiNSD_11use_defaultESF_SF_EEPfjS9_fd12calculate_piEEvT0_T1_T2_T3_T4_T6_E12temp_storage+152];
	add.f64 	%fd370, %fd368, %fd369;
	ld.shared.f64 	%fd371, [_ZZN3cub18CUB_300001_SM_10006detail6reduce28DeviceReduceSingleTileKernelINS2_10policy_hubIdjN4cuda3std3__44plusIdEEE10Policy1000EN6thrust24THRUST_300001_SM_1000_NS17counting_iteratorIiNSD_11use_defaultESF_SF_EEPfjS9_fd12calculate_piEEvT0_T1_T2_T3_T4_T6_E12temp_storage+160];
	add.f64 	%fd372, %fd370, %fd371;
	ld.shared.f64 	%fd373, [_ZZN3cub18CUB_300001_SM_10006detail6reduce28DeviceReduceSingleTileKernelINS2_10policy_hubIdjN4cuda3std3__44plusIdEEE10Policy1000EN6thrust24THRUST_300001_SM_1000_NS17counting_iteratorIiNSD_11use_defaultESF_SF_EEPfjS9_fd12calculate_piEEvT0_T1_T2_T3_T4_T6_E12temp_storage+168];
	add.f64 	%fd374, %fd372, %fd373;
	ld.shared.f64 	%fd375, [_ZZN3cub18CUB_300001_SM_10006detail6reduce28DeviceReduceSingleTileKernelINS2_10policy_hubIdjN4cuda3std3__44plusIdEEE10Policy1000EN6thrust24THRUST_300001_SM_1000_NS17counting_iteratorIiNSD_11use_defaultESF_SF_EEPfjS9_fd12calculate_piEEvT0_T1_T2_T3_T4_T6_E12temp_storage+176];
	add.f64 	%fd389, %fd374, %fd375;
	bra.uni 	$L__BB2_36;
$L__BB2_17:
	// begin inline asm
	mov.u32 %r816, %laneid;
	// end inline asm
	and.b32  	%r867, %r2, 992;
	add.s32 	%r868, %r867, 32;
	setp.gt.u32 	%p93, %r868, %r39;
	not.b32 	%r869, %r867;
	add.s32 	%r870, %r39, %r869;
	selp.b32 	%r865, %r870, 31, %p93;
	mov.b64 	%rd13, %fd382;
	mov.b64 	{%r818, %r823}, %rd13;
	mov.b32 	%r824, 1;
	mov.b32 	%r866, -1;
	// begin inline asm
	shfl.sync.down.b32 %r817, %r818, %r824, %r865, %r866;
	// end inline asm
	// begin inline asm
	shfl.sync.down.b32 %r822, %r823, %r824, %r865, %r866;
	// end inline asm
	mov.b64 	%rd14, {%r817, %r822};
	mov.b64 	%fd256, %rd14;
	setp.lt.s32 	%p94, %r816, %r865;
	add.f64 	%fd257, %fd382, %fd256;
	selp.f64 	%fd258, %fd257, %fd382, %p94;
	mov.b64 	%rd15, %fd258;
	mov.b64 	{%r828, %r833}, %rd15;
	mov.b32 	%r834, 2;
	// begin inline asm
	shfl.sync.down.b32 %r827, %r828, %r834, %r865, %r866;
	// end inline asm
	// begin inline asm
	shfl.sync.down.b32 %r832, %r833, %r834, %r865, %r866;
	// end inline asm
	mov.b64 	%rd16, {%r827, %r832};
	mov.b64 	%fd259, %rd16;
	add.s32 	%r871, %r816, 2;
	setp.gt.s32 	%p95, %r871, %r865;
	add.f64 	%fd260, %fd258, %fd259;
	selp.f64 	%fd261, %fd258, %fd260, %p95;
	mov.b64 	%rd17, %fd261;
	mov.b64 	{%r838, %r843}, %rd17;
	mov.b32 	%r844, 4;
	// begin inline asm
	shfl.sync.down.b32 %r837, %r838, %r844, %r865, %r866;
	// end inline asm
	// begin inline asm
	shfl.sync.down.b32 %r842, %r843, %r844, %r865, %r866;
	// end inline asm
	mov.b64 	%rd18, {%r837, %r842};
	mov.b64 	%fd262, %rd18;
	add.s32 	%r872, %r816, 4;
	setp.gt.s32 	%p96, %r872, %r865;
	add.f64 	%fd263, %fd261, %fd262;
	selp.f64 	%fd264, %fd261, %fd263, %p96;
	mov.b64 	%rd19, %fd264;
	mov.b64 	{%r848, %r853}, %rd19;
	mov.b32 	%r854, 8;
	// begin inline asm
	shfl.sync.down.b32 %r847, %r848, %r854, %r865, %r866;
	// end inline asm
	// begin inline asm
	shfl.sync.down.b32 %r852, %r853, %r854, %r865, %r866;
	// end inline asm
	mov.b64 	%rd20, {%r847, %r852};
	mov.b64 	%fd265, %rd20;
	add.s32 	%r873, %r816, 8;
	setp.gt.s32 	%p97, %r873, %r865;
	add.f64 	%fd266, %fd264, %fd265;
	selp.f64 	%fd267, %fd264, %fd266, %p97;
	mov.b64 	%rd21, %fd267;
	mov.b64 	{%r858, %r863}, %rd21;
	mov.b32 	%r864, 16;
	// begin inline asm
	shfl.sync.down.b32 %r857, %r858, %r864, %r865, %r866;
	// end inline asm
	// begin inline asm
	shfl.sync.down.b32 %r862, %r863, %r864, %r865, %r866;
	// end inline asm
	mov.b64 	%rd22, {%r857, %r862};
	mov.b64 	%fd268, %rd22;
	add.s32 	%r874, %r816, 16;
	setp.gt.s32 	%p98, %r874, %r865;
	add.f64 	%fd269, %fd267, %fd268;
	selp.f64 	%fd389, %fd267, %fd269, %p98;
	setp.ne.s32 	%p99, %r816, 0;
	@%p99 bra 	$L__BB2_19;
	shr.u32 	%r875, %r2, 2;
	and.b32  	%r876, %r875, 248;
	mov.u32 	%r877, _ZZN3cub18CUB_300001_SM_10006detail6reduce28DeviceReduceSingleTileKernelINS2_10policy_hubIdjN4cuda3std3__44plusIdEEE10Policy1000EN6thrust24THRUST_300001_SM_1000_NS17counting_iteratorIiNSD_11use_defaultESF_SF_EEPfjS9_fd12calculate_piEEvT0_T1_T2_T3_T4_T6_E12temp_storage;
	add.s32 	%r878, %r877, %r876;
	st.shared.f64 	[%r878+24], %fd389;
$L__BB2_19:
	bar.sync 	0;
	setp.ne.s32 	%p100, %r2, 0;
	@%p100 bra 	$L__BB2_36;
	setp.gt.u32 	%p101, %r39, 32;
	ld.shared.f64 	%fd270, [_ZZN3cub18CUB_300001_SM_10006detail6reduce28DeviceReduceSingleTileKernelINS2_10policy_hubIdjN4cuda3std3__44plusIdEEE10Policy1000EN6thrust24THRUST_300001_SM_1000_NS17counting_iteratorIiNSD_11use_defaultESF_SF_EEPfjS9_fd12calculate_piEEvT0_T1_T2_T3_T4_T6_E12temp_storage+32];
	add.f64 	%fd271, %fd389, %fd270;
	selp.f64 	%fd272, %fd271, %fd389, %p101;
	setp.gt.u32 	%p102, %r39, 64;
	ld.shared.f64 	%fd273, [_ZZN3cub18CUB_300001_SM_10006detail6reduce28DeviceReduceSingleTileKernelINS2_10policy_hubIdjN4cuda3std3__44plusIdEEE10Policy1000EN6thrust24THRUST_300001_SM_1000_NS17counting_iteratorIiNSD_11use_defaultESF_SF_EEPfjS9_fd12calculate_piEEvT0_T1_T2_T3_T4_T6_E12temp_storage+40];
	add.f64 	%fd274, %fd273, %fd272;
	selp.f64 	%fd275, %fd274, %fd272, %p102;
	setp.gt.u32 	%p103, %r39, 96;
	ld.shared.f64 	%fd276, [_ZZN3cub18CUB_300001_SM_10006detail6reduce28DeviceReduceSingleTileKernelINS2_10policy_hubIdjN4cuda3std3__44plusIdEEE10Policy1000EN6thrust24THRUST_300001_SM_1000_NS17counting_iteratorIiNSD_11use_defaultESF_SF_EEPfjS9_fd12calculate_piEEvT0_T1_T2_T3_T4_T6_E12temp_storage+48];
	add.f64 	%fd277, %fd276, %fd275;
	selp.f64 	%fd278, %fd277, %fd275, %p103;
	setp.gt.u32 	%p104, %r39, 128;
	ld.shared.f64 	%fd279, [_ZZN3cub18CUB_300001_SM_10006detail6reduce28DeviceReduceSingleTileKernelINS2_10policy_hubIdjN4cuda3std3__44plusIdEEE10Policy1000EN6thrust24THRUST_300001_SM_1000_NS17counting_iteratorIiNSD_11use_defaultESF_SF_EEPfjS9_fd12calculate_piEEvT0_T1_T2_T3_T4_T6_E12temp_storage+56];
	add.f64 	%fd280, %fd279, %fd278;
	selp.f64 	%fd281, %fd280, %fd278, %p104;
	setp.gt.u32 	%p105, %r39, 160;
	ld.shared.f64 	%fd282, [_ZZN3cub18CUB_300001_SM_10006detail6reduce28DeviceReduceSingleTileKernelINS2_10policy_hubIdjN4cuda3std3__44plusIdEEE10Policy1000EN6thrust24THRUST_300001_SM_1000_NS17counting_iteratorIiNSD_11use_defaultESF_SF_EEPfjS9_fd12calculate_piEEvT0_T1_T2_T3_T4_T6_E12temp_storage+64];
	add.f64 	%fd283, %fd282, %fd281;
	selp.f64 	%fd284, %fd283, %fd281, %p105;
	setp.gt.u32 	%p106, %r39, 192;
	ld.shared.f64 	%fd285, [_ZZN3cub18CUB_300001_SM_10006detail6reduce28DeviceReduceSingleTileKernelINS2_10policy_hubIdjN4cuda3std3__44plusIdEEE10Policy1000EN6thrust24THRUST_300001_SM_1000_NS17counting_iteratorIiNSD_11use_defaultESF_SF_EEPfjS9_fd12calculate_piEEvT0_T1_T2_T3_T4_T6_E12temp_storage+72];
	add.f64 	%fd286, %fd285, %fd284;
	selp.f64 	%fd287, %fd286, %fd284, %p106;
	setp.gt.u32 	%p107, %r39, 224;
	ld.shared.f64 	%fd288, [_ZZN3cub18CUB_300001_SM_10006detail6reduce28DeviceReduceSingleTileKernelINS2_10policy_hubIdjN4cuda3std3__44plusIdEEE10Policy1000EN6thrust24THRUST_300001_SM_1000_NS17counting_iteratorIiNSD_11use_defaultESF_SF_EEPfjS9_fd12calculate_piEEvT0_T1_T2_T3_T4_T6_E12temp_storage+80];
	add.f64 	%fd289, %fd288, %fd287;
	selp.f64 	%fd290, %fd289, %fd287, %p107;
	setp.gt.u32 	%p108, %r39, 256;
	ld.shared.f64 	%fd291, [_ZZN3cub18CUB_300001_SM_10006detail6reduce28DeviceReduceSingleTileKernelINS2_10policy_hubIdjN4cuda3std3__44plusIdEEE10Policy1000EN6thrust24THRUST_300001_SM_1000_NS17counting_iteratorIiNSD_11use_defaultESF_SF_EEPfjS9_fd12calculate_piEEvT0_T1_T2_T3_T4_T6_E12temp_storage+88];
	add.f64 	%fd292, %fd291, %fd290;
	selp.f64 	%fd293, %fd292, %fd290, %p108;
	setp.gt.u32 	%p109, %r39, 288;
	ld.shared.f64 	%fd294, [_ZZN3cub18CUB_300001_SM_10006detail6reduce28DeviceReduceSingleTileKernelINS2_10policy_hubIdjN4cuda3std3__44plusIdEEE10Policy1000EN6thrust24THRUST_300001_SM_1000_NS17counting_iteratorIiNSD_11use_defaultESF_SF_EEPfjS9_fd12calculate_piEEvT0_T1_T2_T3_T4_T6_E12temp_storage+96];
	add.f64 	%fd295, %fd294, %fd293;
	selp.f64 	%fd296, %fd295, %fd293, %p109;
	setp.gt.u32 	%p110, %r39, 320;
	ld.shared.f64 	%fd297, [_ZZN3cub18CUB_300001_SM_10006detail6reduce28DeviceReduceSingleTileKernelINS2_10policy_hubIdjN4cuda3std3__44plusIdEEE10Policy1000EN6thrust24THRUST_300001_SM_1000_NS17counting_iteratorIiNSD_11use_defaultESF_SF_EEPfjS9_fd12calculate_piEEvT0_T1_T2_T3_T4_T6_E12temp_storage+104];
	add.f64 	%fd298, %fd297, %fd296;
	selp.f64 	%fd299, %fd298, %fd296, %p110;
	setp.gt.u32 	%p111, %r39, 352;
	ld.shared.f64 	%fd300, [_ZZN3cub18CUB_300001_SM_10006detail6reduce28DeviceReduceSingleTileKernelINS2_10policy_hubIdjN4cuda3std3__44plusIdEEE10Policy1000EN6thrust24THRUST_300001_SM_1000_NS17counting_iteratorIiNSD_11use_defaultESF_SF_EEPfjS9_fd12calculate_piEEvT0_T1_T2_T3_T4_T6_E12temp_storage+112];
	add.f64 	%fd301, %fd300, %fd299;
	selp.f64 	%fd302, %fd301, %fd299, %p111;
	setp.gt.u32 	%p112, %r39, 384;
	ld.shared.f64 	%fd303, [_ZZN3cub18CUB_300001_SM_10006detail6reduce28DeviceReduceSingleTileKernelINS2_10policy_hubIdjN4cuda3std3__44plusIdEEE10Policy1000EN6thrust24THRUST_300001_SM_1000_NS17counting_iteratorIiNSD_11use_defaultESF_SF_EEPfjS9_fd12calculate_piEEvT0_T1_T2_T3_T4_T6_E12temp_storage+120];
	add.f64 	%fd304, %fd303, %fd302;
	selp.f64 	%fd305, %fd304, %fd302, %p112;
	setp.gt.u32 	%p113, %r39, 416;
	ld.shared.f64 	%fd306, [_ZZN3cub18CUB_300001_SM_10006detail6reduce28DeviceReduceSingleTileKernelINS2_10policy_hubIdjN4cuda3std3__44plusIdEEE10Policy1000EN6thrust24THRUST_300001_SM_1000_NS17counting_iteratorIiNSD_11use_defaultESF_SF_EEPfjS9_fd12calculate_piEEvT0_T1_T2_T3_T4_T6_E12temp_storage+128];
	add.f64 	%fd307, %fd306, %fd305;
	selp.f64 	%fd308, %fd307, %fd305, %p113;
	setp.gt.u32 	%p114, %r39, 448;
	ld.shared.f64 	%fd309, [_ZZN3cub18CUB_300001_SM_10006detail6reduce28DeviceReduceSingleTileKernelINS2_10policy_hubIdjN4cuda3std3__44plusIdEEE10Policy1000EN6thrust24THRUST_300001_SM_1000_NS17counting_iteratorIiNSD_11use_defaultESF_SF_EEPfjS9_fd12calculate_piEEvT0_T1_T2_T3_T4_T6_E12temp_storage+136];
	add.f64 	%fd310, %fd309, %fd308;
	selp.f64 	%fd311, %fd310, %fd308, %p114;
	setp.gt.u32 	%p115, %r39, 480;
	ld.shared.f64 	%fd312, [_ZZN3cub18CUB_300001_SM_10006detail6reduce28DeviceReduceSingleTileKernelINS2_10policy_hubIdjN4cuda3std3__44plusIdEEE10Policy1000EN6thrust24THRUST_300001_SM_1000_NS17counting_iteratorIiNSD_11use_defaultESF_SF_EEPfjS9_fd12calculate_piEEvT0_T1_T2_T3_T4_T6_E12temp_storage+144];
	add.f64 	%fd313, %fd312, %fd311;
	selp.f64 	%fd314, %fd313, %fd311, %p115;
	setp.gt.u32 	%p116, %r39, 512;
	ld.shared.f64 	%fd315, [_ZZN3cub18CUB_300001_SM_10006detail6reduce28DeviceReduceSingleTileKernelINS2_10policy_hubIdjN4cuda3std3__44plusIdEEE10Policy1000EN6thrust24THRUST_300001_SM_1000_NS17counting_iteratorIiNSD_11use_defaultESF_SF_EEPfjS9_fd12calculate_piEEvT0_T1_T2_T3_T4_T6_E12temp_storage+152];
	add.f64 	%fd316, %fd315, %fd314;
	selp.f64 	%fd317, %fd316, %fd314, %p116;
	setp.gt.u32 	%p117, %r39, 544;
	ld.shared.f64 	%fd318, [_ZZN3cub18CUB_300001_SM_10006detail6reduce28DeviceReduceSingleTileKernelINS2_10policy_hubIdjN4cuda3std3__44plusIdEEE10Policy1000EN6thrust24THRUST_300001_SM_1000_NS17counting_iteratorIiNSD_11use_defaultESF_SF_EEPfjS9_fd12calculate_piEEvT0_T1_T2_T3_T4_T6_E12temp_storage+160];
	add.f64 	%fd319, %fd318, %fd317;
	selp.f64 	%fd320, %fd319, %fd317, %p117;
	setp.gt.u32 	%p118, %r39, 576;
	ld.shared.f64 	%fd321, [_ZZN3cub18CUB_300001_SM_10006detail6reduce28DeviceReduceSingleTileKernelINS2_10policy_hubIdjN4cuda3std3__44plusIdEEE10Policy1000EN6thrust24THRUST_300001_SM_1000_NS17counting_iteratorIiNSD_11use_defaultESF_SF_EEPfjS9_fd12calculate_piEEvT0_T1_T2_T3_T4_T6_E12temp_storage+168];
	add.f64 	%fd322, %fd321, %fd320;
	selp.f64 	%fd323, %fd322, %fd320, %p118;
	setp.gt.u32 	%p119, %r39, 608;
	ld.shared.f64 	%fd324, [_ZZN3cub18CUB_300001_SM_10006detail6reduce28DeviceReduceSingleTileKernelINS2_10policy_hubIdjN4cuda3std3__44plusIdEEE10Policy1000EN6thrust24THRUST_300001_SM_1000_NS17counting_iteratorIiNSD_11use_defaultESF_SF_EEPfjS9_fd12calculate_piEEvT0_T1_T2_T3_T4_T6_E12temp_storage+176];
	add.f64 	%fd325, %fd324, %fd323;
	selp.f64 	%fd389, %fd325, %fd323, %p119;
	bra.uni 	$L__BB2_36;
$L__BB2_21:
	mov.u32 	%r17, %tid.x;
	add.s32 	%r18, %r38, %r17;
	mul.hi.u32 	%r41, %r18, 3;
	sub.s32 	%r42, %r18, %r41;
	shr.u32 	%r43, %r42, 1;
	add.s32 	%r44, %r43, %r41;
	shr.u32 	%r45, %r44, 30;
	mul.lo.s32 	%r46, %r45, 2147483647;
	sub.s32 	%r47, %r18, %r46;
	max.u32 	%r48, %r47, 1;
	mul.hi.u32 	%r49, %r48, 1581746633;
	shr.u32 	%r50, %r49, 14;
	mul.lo.s32 	%r51, %r50, 44488;
	sub.s32 	%r52, %r48, %r51;
	mul.lo.s32 	%r53, %r52, 48271;
	mul.lo.s32 	%r54, %r50, 3399;
	setp.lt.u32 	%p3, %r53, %r54;
	xor.b32  	%r55, %r54, 2147483647;
	neg.s32 	%r56, %r54;
	selp.b32 	%r57, %r55, %r56, %p3;
	add.s32 	%r58, %r57, %r53;
	add.s32 	%r59, %r58, -1;
	cvt.rn.f64.u32 	%fd28, %r59;
	div.rn.f64 	%fd29, %fd28, 0d41DFFFFFFF800000;
	mul.hi.u32 	%r60, %r58, -1131474031;
	shr.u32 	%r61, %r60, 15;
	mul.lo.s32 	%r62, %r61, 44488;
	sub.s32 	%r63, %r58, %r62;
	mul.lo.s32 	%r64, %r63, 48271;
	mul.lo.s32 	%r65, %r61, 3399;
	setp.lt.u32 	%p4, %r64, %r65;
	xor.b32  	%r66, %r65, 2147483647;
	neg.s32 	%r67, %r65;
	selp.b32 	%r68, %r66, %r67, %p4;
	add.s32 	%r69, %r64, %r68;
	add.s32 	%r70, %r69, -1;
	cvt.rn.f64.u32 	%fd30, %r70;
	div.rn.f64 	%fd31, %fd30, 0d41DFFFFFFF800000;
	mul.f64 	%fd32, %fd31, %fd31;
	fma.rn.f64 	%fd33, %fd29, %fd29, %fd32;
	setp.le.f64 	%p5, %fd33, 0d3FF0000000000000;
	selp.f64 	%fd34, 0d3FF0000000000000, 0d0000000000000000, %p5;
	add.s32 	%r19, %r18, 640;
	mul.hi.u32 	%r71, %r19, 3;
	sub.s32 	%r72, %r19, %r71;
	shr.u32 	%r73, %r72, 1;
	add.s32 	%r74, %r73, %r71;
	shr.u32 	%r75, %r74, 30;
	mul.lo.s32 	%r76, %r75, 2147483647;
	sub.s32 	%r77, %r19, %r76;
	max.u32 	%r78, %r77, 1;
	mul.hi.u32 	%r79, %r78, 1581746633;
	shr.u32 	%r80, %r79, 14;
	mul.lo.s32 	%r81, %r80, 44488;
	sub.s32 	%r82, %r78, %r81;
	mul.lo.s32 	%r83, %r82, 48271;
	mul.lo.s32 	%r84, %r80, 3399;
	setp.lt.u32 	%p6, %r83, %r84;
	xor.b32  	%r85, %r84, 2147483647;
	neg.s32 	%r86, %r84;
	selp.b32 	%r87, %r85, %r86, %p6;
	add.s32 	%r88, %r87, %r83;
	add.s32 	%r89, %r88, -1;
	cvt.rn.f64.u32 	%fd35, %r89;
	div.rn.f64 	%fd36, %fd35, 0d41DFFFFFFF800000;
	mul.hi.u32 	%r90, %r88, -1131474031;
	shr.u32 	%r91, %r90, 15;
	mul.lo.s32 	%r92, %r91, 44488;
	sub.s32 	%r93, %r88, %r92;
	mul.lo.s32 	%r94, %r93, 48271;
	mul.lo.s32 	%r95, %r91, 3399;
	setp.lt.u32 	%p7, %r94, %r95;
	xor.b32  	%r96, %r95, 2147483647;
	neg.s32 	%r97, %r95;
	selp.b32 	%r98, %r96, %r97, %p7;
	add.s32 	%r99, %r94, %r98;
	add.s32 	%r100, %r99, -1;
	cvt.rn.f64.u32 	%fd37, %r100;
	div.rn.f64 	%fd38, %fd37, 0d41DFFFFFFF800000;
	mul.f64 	%fd39, %fd38, %fd38;
	fma.rn.f64 	%fd40, %fd36, %fd36, %fd39;
	setp.le.f64 	%p8, %fd40, 0d3FF0000000000000;
	selp.f64 	%fd41, 0d3FF0000000000000, 0d0000000000000000, %p8;
	add.s32 	%r101, %r18, 1280;
	mul.hi.u32 	%r102, %r101, 3;
	sub.s32 	%r103, %r101, %r102;
	shr.u32 	%r104, %r103, 1;
	add.s32 	%r105, %r104, %r102;
	shr.u32 	%r106, %r105, 30;
	mul.lo.s32 	%r107, %r106, 2147483647;
	sub.s32 	%r108, %r101, %r107;
	max.u32 	%r109, %r108, 1;
	mul.hi.u32 	%r110, %r109, 1581746633;
	shr.u32 	%r111, %r110, 14;
	mul.lo.s32 	%r112, %r111, 44488;
	sub.s32 	%r113, %r109, %r112;
	mul.lo.s32 	%r114, %r113, 48271;
	mul.lo.s32 	%r115, %r111, 3399;
	setp.lt.u32 	%p9, %r114, %r115;
	xor.b32  	%r116, %r115, 2147483647;
	neg.s32 	%r117, %r115;
	selp.b32 	%r118, %r116, %r117, %p9;
	add.s32 	%r119, %r118, %r114;
	add.s32 	%r120, %r119, -1;
	cvt.rn.f64.u32 	%fd42, %r120;
	div.rn.f64 	%fd43, %fd42, 0d41DFFFFFFF800000;
	mul.hi.u32 	%r121, %r119, -1131474031;
	shr.u32 	%r122, %r121, 15;
	mul.lo.s32 	%r123, %r122, 44488;
	sub.s32 	%r124, %r119, %r123;
	mul.lo.s32 	%r125, %r124, 48271;
	mul.lo.s32 	%r126, %r122, 3399;
	setp.lt.u32 	%p10, %r125, %r126;
	xor.b32  	%r127, %r126, 2147483647;
	neg.s32 	%r128, %r126;
	selp.b32 	%r129, %r127, %r128, %p10;
	add.s32 	%r130, %r125, %r129;
	add.s32 	%r131, %r130, -1;
	cvt.rn.f64.u32 	%fd44, %r131;
	div.rn.f64 	%fd45, %fd44, 0d41DFFFFFFF800000;
	mul.f64 	%fd46, %fd45, %fd45;
	fma.rn.f64 	%fd47, %fd43, %fd43, %fd46;
	setp.le.f64 	%p11, %fd47, 0d3FF0000000000000;
	selp.f64 	%fd48, 0d3FF0000000000000, 0d0000000000000000, %p11;
	add.s32 	%r132, %r18, 1920;
	mul.hi.u32 	%r133, %r132, 3;
	sub.s32 	%r134, %r132, %r133;
	shr.u32 	%r135, %r134, 1;
	add.s32 	%r136, %r135, %r133;
	shr.u32 	%r137, %r136, 30;
	mul.lo.s32 	%r138, %r137, 2147483647;
	sub.s32 	%r139, %r132, %r138;
	max.u32 	%r140, %r139, 1;
	mul.hi.u32 	%r141, %r140, 1581746633;
	shr.u32 	%r142, %r141, 14;
	mul.lo.s32 	%r143, %r142, 44488;
	sub.s32 	%r144, %r140, %r143;
	mul.lo.s32 	%r145, %r144, 48271;
	mul.lo.s32 	%r146, %r142, 3399;
	setp.lt.u32 	%p12, %r145, %r146;
	xor.b32  	%r147, %r146, 2147483647;
	neg.s32 	%r148, %r146;
	selp.b32 	%r149, %r147, %r148, %p12;
	add.s32 	%r150, %r149, %r145;
	add.s32 	%r151, %r150, -1;
	cvt.rn.f64.u32 	%fd49, %r151;
	div.rn.f64 	%fd50, %fd49, 0d41DFFFFFFF800000;
	mul.hi.u32 	%r152, %r150, -1131474031;
	shr.u32 	%r153, %r152, 15;
	mul.lo.s32 	%r154, %r153, 44488;
	sub.s32 	%r155, %r150, %r154;
	mul.lo.s32 	%r156, %r155, 48271;
	mul.lo.s32 	%r157, %r153, 3399;
	setp.lt.u32 	%p13, %r156, %r157;
	xor.b32  	%r158, %r157, 2147483647;
	neg.s32 	%r159, %r157;
	selp.b32 	%r160, %r158, %r159, %p13;
	add.s32 	%r161, %r156, %r160;
	add.s32 	%r162, %r161, -1;
	cvt.rn.f64.u32 	%fd51, %r162;
	div.rn.f64 	%fd52, %fd51, 0d41DFFFFFFF800000;
	mul.f64 	%fd53, %fd52, %fd52;
	fma.rn.f64 	%fd54, %fd50, %fd50, %fd53;
	setp.le.f64 	%p14, %fd54, 0d3FF0000000000000;
	selp.f64 	%fd55, 0d3FF0000000000000, 0d0000000000000000, %p14;
	add.s32 	%r163, %r18, 2560;
	mul.hi.u32 	%r164, %r163, 3;
	sub.s32 	%r165, %r163, %r164;
	shr.u32 	%r166, %r165, 1;
	add.s32 	%r167, %r166, %r164;
	shr.u32 	%r168, %r167, 30;
	mul.lo.s32 	%r169, %r168, 2147483647;
	sub.s32 	%r170, %r163, %r169;
	max.u32 	%r171, %r170, 1;
	mul.hi.u32 	%r172, %r171, 1581746633;
	shr.u32 	%r173, %r172, 14;
	mul.lo.s32 	%r174, %r173, 44488;
	sub.s32 	%r175, %r171, %r174;
	mul.lo.s32 	%r176, %r175, 48271;
	mul.lo.s32 	%r177, %r173, 3399;
	setp.lt.u32 	%p15, %r176, %r177;
	xor.b32  	%r178, %r177, 2147483647;
	neg.s32 	%r179, %r177;
	selp.b32 	%r180, %r178, %r179, %p15;
	add.s32 	%r181, %r180, %r176;
	add.s32 	%r182, %r181, -1;
	cvt.rn.f64.u32 	%fd56, %r182;
	div.rn.f64 	%fd57, %fd56, 0d41DFFFFFFF800000;
	mul.hi.u32 	%r183, %r181, -1131474031;
	shr.u32 	%r184, %r183, 15;
	mul.lo.s32 	%r185, %r184, 44488;
	sub.s32 	%r186, %r181, %r185;
	mul.lo.s32 	%r187, %r186, 48271;
	mul.lo.s32 	%r188, %r184, 3399;
	setp.lt.u32 	%p16, %r187, %r188;
	xor.b32  	%r189, %r188, 2147483647;
	neg.s32 	%r190, %r188;
	selp.b32 	%r191, %r189, %r190, %p16;
	add.s32 	%r192, %r187, %r191;
	add.s32 	%r193, %r192, -1;
	cvt.rn.f64.u32 	%fd58, %r193;
	div.rn.f64 	%fd59, %fd58, 0d41DFFFFFFF800000;
	mul.f64 	%fd60, %fd59, %fd59;
	fma.rn.f64 	%fd61, %fd57, %fd57, %fd60;
	setp.le.f64 	%p17, %fd61, 0d3FF0000000000000;
	selp.f64 	%fd62, 0d3FF0000000000000, 0d0000000000000000, %p17;
	add.s32 	%r194, %r18, 3200;
	mul.hi.u32 	%r195, %r194, 3;
	sub.s32 	%r196, %r194, %r195;
	shr.u32 	%r197, %r196, 1;
	add.s32 	%r198, %r197, %r195;
	shr.u32 	%r199, %r198, 30;
	mul.lo.s32 	%r200, %r199, 2147483647;
	sub.s32 	%r201, %r194, %r200;
	max.u32 	%r202, %r201, 1;
	mul.hi.u32 	%r203, %r202, 1581746633;
	shr.u32 	%r204, %r203, 14;
	mul.lo.s32 	%r205, %r204, 44488;
	sub.s32 	%r206, %r202, %r205;
	mul.lo.s32 	%r207, %r206, 48271;
	mul.lo.s32 	%r208, %r204, 3399;
	setp.lt.u32 	%p18, %r207, %r208;
	xor.b32  	%r209, %r208, 2147483647;
	neg.s32 	%r210, %r208;
	selp.b32 	%r211, %r209, %r210, %p18;
	add.s32 	%r212, %r211, %r207;
	add.s32 	%r213, %r212, -1;
	cvt.rn.f64.u32 	%fd63, %r213;
	div.rn.f64 	%fd64, %fd63, 0d41DFFFFFFF800000;
	mul.hi.u32 	%r214, %r212, -1131474031;
	shr.u32 	%r215, %r214, 15;
	mul.lo.s32 	%r216, %r215, 44488;
	sub.s32 	%r217, %r212, %r216;
	mul.lo.s32 	%r218, %r217, 48271;
	mul.lo.s32 	%r219, %r215, 3399;
	setp.lt.u32 	%p19, %r218, %r219;
	xor.b32  	%r220, %r219, 2147483647;
	neg.s32 	%r221, %r219;
	selp.b32 	%r222, %r220, %r221, %p19;
	add.s32 	%r223, %r218, %r222;
	add.s32 	%r224, %r223, -1;
	cvt.rn.f64.u32 	%fd65, %r224;
	div.rn.f64 	%fd66, %fd65, 0d41DFFFFFFF800000;
	mul.f64 	%fd67, %fd66, %fd66;
	fma.rn.f64 	%fd68, %fd64, %fd64, %fd67;
	setp.le.f64 	%p20, %fd68, 0d3FF0000000000000;
	selp.f64 	%fd69, 0d3FF0000000000000, 0d0000000000000000, %p20;
	add.s32 	%r225, %r18, 3840;
	mul.hi.u32 	%r226, %r225, 3;
	sub.s32 	%r227, %r225, %r226;
	shr.u32 	%r228, %r227, 1;
	add.s32 	%r229, %r228, %r226;
	shr.u32 	%r230, %r229, 30;
	mul.lo.s32 	%r231, %r230, 2147483647;
	sub.s32 	%r232, %r225, %r231;
	max.u32 	%r233, %r232, 1;
	mul.hi.u32 	%r234, %r233, 1581746633;
	shr.u32 	%r235, %r234, 14;
	mul.lo.s32 	%r236, %r235, 44488;
	sub.s32 	%r237, %r233, %r236;
	mul.lo.s32 	%r238, %r237, 48271;
	mul.lo.s32 	%r239, %r235, 3399;
	setp.lt.u32 	%p21, %r238, %r239;
	xor.b32  	%r240, %r239, 2147483647;
	neg.s32 	%r241, %r239;
	selp.b32 	%r242, %r240, %r241, %p21;
	add.s32 	%r243, %r242, %r238;
	add.s32 	%r244, %r243, -1;
	cvt.rn.f64.u32 	%fd70, %r244;
	div.rn.f64 	%fd71, %fd70, 0d41DFFFFFFF800000;
	mul.hi.u32 	%r245, %r243, -1131474031;
	shr.u32 	%r246, %r245, 15;
	mul.lo.s32 	%r247, %r246, 44488;
	sub.s32 	%r248, %r243, %r247;
	mul.lo.s32 	%r249, %r248, 48271;
	mul.lo.s32 	%r250, %r246, 3399;
	setp.lt.u32 	%p22, %r249, %r250;
	xor.b32  	%r251, %r250, 2147483647;
	neg.s32 	%r252, %r250;
	selp.b32 	%r253, %r251, %r252, %p22;
	add.s32 	%r254, %r249, %r253;
	add.s32 	%r255, %r254, -1;
	cvt.rn.f64.u32 	%fd72, %r255;
	div.rn.f64 	%fd73, %fd72, 0d41DFFFFFFF800000;
	mul.f64 	%fd74, %fd73, %fd73;
	fma.rn.f64 	%fd75, %fd71, %fd71, %fd74;
	setp.le.f64 	%p23, %fd75, 0d3FF0000000000000;
	selp.f64 	%fd76, 0d3FF0000000000000, 0d0000000000000000, %p23;
	add.s32 	%r256, %r18, 4480;
	mul.hi.u32 	%r257, %r256, 3;
	sub.s32 	%r258, %r256, %r257;
	shr.u32 	%r259, %r258, 1;
	add.s32 	%r260, %r259, %r257;
	shr.u32 	%r261, %r260, 30;
	mul.lo.s32 	%r262, %r261, 2147483647;
	sub.s32 	%r263, %r256, %r262;
	max.u32 	%r264, %r263, 1;
	mul.hi.u32 	%r265, %r264, 1581746633;
	shr.u32 	%r266, %r265, 14;
	mul.lo.s32 	%r267, %r266, 44488;
	sub.s32 	%r268, %r264, %r267;
	mul.lo.s32 	%r269, %r268, 48271;
	mul.lo.s32 	%r270, %r266, 3399;
	setp.lt.u32 	%p24, %r269, %r270;
	xor.b32  	%r271, %r270, 2147483647;
	neg.s32 	%r272, %r270;
	selp.b32 	%r273, %r271, %r272, %p24;
	add.s32 	%r274, %r273, %r269;
	add.s32 	%r275, %r274, -1;
	cvt.rn.f64.u32 	%fd77, %r275;
	div.rn.f64 	%fd78, %fd77, 0d41DFFFFFFF800000;
	mul.hi.u32 	%r276, %r274, -1131474031;
	shr.u32 	%r277, %r276, 15;
	mul.lo.s32 	%r278, %r277, 44488;
	sub.s32 	%r279, %r274, %r278;
	mul.lo.s32 	%r280, %r279, 48271;
	mul.lo.s32 	%r281, %r277, 3399;
	setp.lt.u32 	%p25, %r280, %r281;
	xor.b32  	%r282, %r281, 2147483647;
	neg.s32 	%r283, %r281;
	selp.b32 	%r284, %r282, %r283, %p25;
	add.s32 	%r285, %r280, %r284;
	add.s32 	%r286, %r285, -1;
	cvt.rn.f64.u32 	%fd79, %r286;
	div.rn.f64 	%fd80, %fd79, 0d41DFFFFFFF800000;
	mul.f64 	%fd81, %fd80, %fd80;
	fma.rn.f64 	%fd82, %fd78, %fd78, %fd81;
	setp.le.f64 	%p26, %fd82, 0d3FF0000000000000;
	selp.f64 	%fd83, 0d3FF0000000000000, 0d0000000000000000, %p26;
	add.f64 	%fd84, %fd34, %fd41;
	add.f64 	%fd85, %fd84, %fd48;
	add.f64 	%fd86, %fd85, %fd55;
	add.f64 	%fd87, %fd86, %fd62;
	add.f64 	%fd88, %fd87, %fd69;
	add.f64 	%fd89, %fd88, %fd76;
	add.f64 	%fd388, %fd89, %fd83;
	add.s32 	%r20, %r39, -5120;
	setp.lt.u32 	%p27, %r20, 5120;
	mov.b32 	%r942, 5120;
	@%p27 bra 	$L__BB2_25;
	mov.b32 	%r942, 5120;
$L__BB2_23:
	add.s32 	%r288, %r18, %r942;
	mul.hi.u32 	%r289, %r288, 3;
	sub.s32 	%r290, %r288, %r289;
	shr.u32 	%r291, %r290, 1;
	add.s32 	%r292, %r291, %r289;
	shr.u32 	%r293, %r292, 30;
	mul.lo.s32 	%r294, %r293, 2147483647;
	sub.s32 	%r295, %r288, %r294;
	max.u32 	%r296, %r295, 1;
	mul.hi.u32 	%r297, %r296, 1581746633;
	shr.u32 	%r298, %r297, 14;
	mul.lo.s32 	%r299, %r298, 44488;
	sub.s32 	%r300, %r296, %r299;
	mul.lo.s32 	%r301, %r300, 48271;
	mul.lo.s32 	%r302, %r298, 3399;
	setp.lt.u32 	%p28, %r301, %r302;
	xor.b32  	%r303, %r302, 2147483647;
	neg.s32 	%r304, %r302;
	selp.b32 	%r305, %r303, %r304, %p28;
	add.s32 	%r306, %r305, %r301;
	add.s32 	%r307, %r306, -1;
	cvt.rn.f64.u32 	%fd90, %r307;
	div.rn.f64 	%fd91, %fd90, 0d41DFFFFFFF800000;
	mul.hi.u32 	%r308, %r306, -1131474031;
	shr.u32 	%r309, %r308, 15;
	mul.lo.s32 	%r310, %r309, 44488;
	sub.s32 	%r311, %r306, %r310;
	mul.lo.s32 	%r312, %r311, 48271;
	mul.lo.s32 	%r313, %r309, 3399;
	setp.lt.u32 	%p29, %r312, %r313;
	xor.b32  	%r314, %r313, 2147483647;
	neg.s32 	%r315, %r313;
	selp.b32 	%r316, %r314, %r315, %p29;
	add.s32 	%r317, %r312, %r316;
	add.s32 	%r318, %r317, -1;
	cvt.rn.f64.u32 	%fd92, %r318;
	div.rn.f64 	%fd93, %fd92, 0d41DFFFFFFF800000;
	mul.f64 	%fd94, %fd93, %fd93;
	fma.rn.f64 	%fd95, %fd91, %fd91, %fd94;
	setp.le.f64 	%p30, %fd95, 0d3FF0000000000000;
	selp.f64 	%fd96, 0d3FF0000000000000, 0d0000000000000000, %p30;
	add.s32 	%r319, %r19, %r942;
	mul.hi.u32 	%r320, %r319, 3;
	sub.s32 	%r321, %r319, %r320;
	shr.u32 	%r322, %r321, 1;
	add.s32 	%r323, %r322, %r320;
	shr.u32 	%r324, %r323, 30;
	mul.lo.s32 	%r325, %r324, 2147483647;
	sub.s32 	%r326, %r319, %r325;
	max.u32 	%r327, %r326, 1;
	mul.hi.u32 	%r328, %r327, 1581746633;
	shr.u32 	%r329, %r328, 14;
	mul.lo.s32 	%r330, %r329, 44488;
	sub.s32 	%r331, %r327, %r330;
	mul.lo.s32 	%r332, %r331, 48271;
	mul.lo.s32 	%r333, %r329, 3399;
	setp.lt.u32 	%p31, %r332, %r333;
	xor.b32  	%r334, %r333, 2147483647;
	neg.s32 	%r335, %r333;
	selp.b32 	%r336, %r334, %r335, %p31;
	add.s32 	%r337, %r336, %r332;
	add.s32 	%r338, %r337, -1;
	cvt.rn.f64.u32 	%fd97, %r338;
	div.rn.f64 	%fd98, %fd97, 0d41DFFFFFFF800000;
	mul.hi.u32 	%r339, %r337, -1131474031;
	shr.u32 	%r340, %r339, 15;
	mul.lo.s32 	%r341, %r340, 44488;
	sub.s32 	%r342, %r337, %r341;
	mul.lo.s32 	%r343, %r342, 48271;
	mul.lo.s32 	%r344, %r340, 3399;
	setp.lt.u32 	%p32, %r343, %r344;
	xor.b32  	%r345, %r344, 2147483647;
	neg.s32 	%r346, %r344;
	selp.b32 	%r347, %r345, %r346, %p32;
	add.s32 	%r348, %r343, %r347;
	add.s32 	%r349, %r348, -1;
	cvt.rn.f64.u32 	%fd99, %r349;
	div.rn.f64 	%fd100, %fd99, 0d41DFFFFFFF800000;
	mul.f64 	%fd101, %fd100, %fd100;
	fma.rn.f64 	%fd102, %fd98, %fd98, %fd101;
	setp.le.f64 	%p33, %fd102, 0d3FF0000000000000;
	selp.f64 	%fd103, 0d3FF0000000000000, 0d0000000000000000, %p33;
	add.s32 	%r350, %r319, 640;
	mul.hi.u32 	%r351, %r350, 3;
	sub.s32 	%r352, %r350, %r351;
	shr.u32 	%r353, %r352, 1;
	add.s32 	%r354, %r353, %r351;
	shr.u32 	%r355, %r354, 30;
	mul.lo.s32 	%r356, %r355, 2147483647;
	sub.s32 	%r357, %r350, %r356;
	max.u32 	%r358, %r357, 1;
	mul.hi.u32 	%r359, %r358, 1581746633;
	shr.u32 	%r360, %r359, 14;
	mul.lo.s32 	%r361, %r360, 44488;
	sub.s32 	%r362, %r358, %r361;
	mul.lo.s32 	%r363, %r362, 48271;
	mul.lo.s32 	%r364, %r360, 3399;
	setp.lt.u32 	%p34, %r363, %r364;
	xor.b32  	%r365, %r364, 2147483647;
	neg.s32 	%r366, %r364;
	selp.b32 	%r367, %r365, %r366, %p34;
	add.s32 	%r368, %r367, %r363;
	add.s32 	%r369, %r368, -1;
	cvt.rn.f64.u32 	%fd104, %r369;
	div.rn.f64 	%fd105, %fd104, 0d41DFFFFFFF800000;
	mul.hi.u32 	%r370, %r368, -1131474031;
	shr.u32 	%r371, %r370, 15;
	mul.lo.s32 	%r372, %r371, 44488;
	sub.s32 	%r373, %r368, %r372;
	mul.lo.s32 	%r374, %r373, 48271;
	mul.lo.s32 	%r375, %r371, 3399;
	setp.lt.u32 	%p35, %r374, %r375;
	xor.b32  	%r376, %r375, 2147483647;
	neg.s32 	%r377, %r375;
	selp.b32 	%r378, %r376, %r377, %p35;
	add.s32 	%r379, %r374, %r378;
	add.s32 	%r380, %r379, -1;
	cvt.rn.f64.u32 	%fd106, %r380;
	div.rn.f64 	%fd107, %fd106, 0d41DFFFFFFF800000;
	mul.f64 	%fd108, %fd107, %fd107;
	fma.rn.f64 	%fd109, %fd105, %fd105, %fd108;
	setp.le.f64 	%p36, %fd109, 0d3FF0000000000000;
	selp.f64 	%fd110, 0d3FF0000000000000, 0d0000000000000000, %p36;
	add.s32 	%r381, %r319, 1280;
	mul.hi.u32 	%r382, %r381, 3;
	sub.s32 	%r383, %r381, %r382;
	shr.u32 	%r384, %r383, 1;
	add.s32 	%r385, %r384, %r382;
	shr.u32 	%r386, %r385, 30;
	mul.lo.s32 	%r387, %r386, 2147483647;
	sub.s32 	%r388, %r381, %r387;
	max.u32 	%r389, %r388, 1;
	mul.hi.u32 	%r390, %r389, 1581746633;
	shr.u32 	%r391, %r390, 14;
	mul.lo.s32 	%r392, %r391, 44488;
	sub.s32 	%r393, %r389, %r392;
	mul.lo.s32 	%r394, %r393, 48271;
	mul.lo.s32 	%r395, %r391, 3399;
	setp.lt.u32 	%p37, %r394, %r395;
	xor.b32  	%r396, %r395, 2147483647;
	neg.s32 	%r397, %r395;
	selp.b32 	%r398, %r396, %r397, %p37;
	add.s32 	%r399, %r398, %r394;
	add.s32 	%r400, %r399, -1;
	cvt.rn.f64.u32 	%fd111, %r400;
	div.rn.f64 	%fd112, %fd111, 0d41DFFFFFFF800000;
	mul.hi.u32 	%r401, %r399, -1131474031;
	shr.u32 	%r402, %r401, 15;
	mul.lo.s32 	%r403, %r402, 44488;
	sub.s32 	%r404, %r399, %r403;
	mul.lo.s32 	%r405, %r404, 48271;
	mul.lo.s32 	%r406, %r402, 3399;
	setp.lt.u32 	%p38, %r405, %r406;
	xor.b32  	%r407, %r406, 2147483647;
	neg.s32 	%r408, %r406;
	selp.b32 	%r409, %r407, %r408, %p38;
	add.s32 	%r410, %r405, %r409;
	add.s32 	%r411, %r410, -1;
	cvt.rn.f64.u32 	%fd113, %r411;
	div.rn.f64 	%fd114, %fd113, 0d41DFFFFFFF800000;
	mul.f64 	%fd115, %fd114, %fd114;
	fma.rn.f64 	%fd116, %fd112, %fd112, %fd115;
	setp.le.f64 	%p39, %fd116, 0d3FF0000000000000;
	selp.f64 	%fd117, 0d3FF0000000000000, 0d0000000000000000, %p39;
	add.s32 	%r412, %r319, 1920;
	mul.hi.u32 	%r413, %r412, 3;
	sub.s32 	%r414, %r412, %r413;
	shr.u32 	%r415, %r414, 1;
	add.s32 	%r416, %r415, %r413;
	shr.u32 	%r417, %r416, 30;
	mul.lo.s32 	%r418, %r417, 2147483647;
	sub.s32 	%r419, %r412, %r418;
	max.u32 	%r420, %r419, 1;
	mul.hi.u32 	%r421, %r420, 1581746633;
	shr.u32 	%r422, %r421, 14;
	mul.lo.s32 	%r423, %r422, 44488;
	sub.s32 	%r424, %r420, %r423;
	mul.lo.s32 	%r425, %r424, 48271;
	mul.lo.s32 	%r426, %r422, 3399;
	setp.lt.u32 	%p40, %r425, %r426;
	xor.b32  	%r427, %r426, 2147483647;
	neg.s32 	%r428, %r426;
	selp.b32 	%r429, %r427, %r428, %p40;
	add.s32 	%r430, %r429, %r425;
	add.s32 	%r431, %r430, -1;
	cvt.rn.f64.u32 	%fd118, %r431;
	div.rn.f64 	%fd119, %fd118, 0d41DFFFFFFF800000;
	mul.hi.u32 	%r432, %r430, -1131474031;
	shr.u32 	%r433, %r432, 15;
	mul.lo.s32 	%r434, %r433, 44488;
	sub.s32 	%r435, %r430, %r434;
	mul.lo.s32 	%r436, %r435, 48271;
	mul.lo.s32 	%r437, %r433, 3399;
	setp.lt.u32 	%p41, %r436, %r437;
	xor.b32  	%r438, %r437, 2147483647;
	neg.s32 	%r439, %r437;
	selp.b32 	%r440, %r438, %r439, %p41;
	add.s32 	%r441, %r436, %r440;
	add.s32 	%r442, %r441, -1;
	cvt.rn.f64.u32 	%fd120, %r442;
	div.rn.f64 	%fd121, %fd120, 0d41DFFFFFFF800000;
	mul.f64 	%fd122, %fd121, %fd121;
	fma.rn.f64 	%fd123, %fd119, %fd119, %fd122;
	setp.le.f64 	%p42, %fd123, 0d3FF0000000000000;
	selp.f64 	%fd124, 0d3FF0000000000000, 0d0000000000000000, %p42;
	add.s32 	%r443, %r319, 2560;
	mul.hi.u32 	%r444, %r443, 3;
	sub.s32 	%r445, %r443, %r444;
	shr.u32 	%r446, %r445, 1;
	add.s32 	%r447, %r446, %r444;
	shr.u32 	%r448, %r447, 30;
	mul.lo.s32 	%r449, %r448, 2147483647;
	sub.s32 	%r450, %r443, %r449;
	max.u32 	%r451, %r450, 1;
	mul.hi.u32 	%r452, %r451, 1581746633;
	shr.u32 	%r453, %r452, 14;
	mul.lo.s32 	%r454, %r453, 44488;
	sub.s32 	%r455, %r451, %r454;
	mul.lo.s32 	%r456, %r455, 48271;
	mul.lo.s32 	%r457, %r453, 3399;
	setp.lt.u32 	%p43, %r456, %r457;
	xor.b32  	%r458, %r457, 2147483647;
	neg.s32 	%r459, %r457;
	selp.b32 	%r460, %r458, %r459, %p43;
	add.s32 	%r461, %r460, %r456;
	add.s32 	%r462, %r461, -1;
	cvt.rn.f64.u32 	%fd125, %r462;
	div.rn.f64 	%fd126, %fd125, 0d41DFFFFFFF800000;
	mul.hi.u32 	%r463, %r461, -1131474031;
	shr.u32 	%r464, %r463, 15;
	mul.lo.s32 	%r465, %r464, 44488;
	sub.s32 	%r466, %r461, %r465;
	mul.lo.s32 	%r467, %r466, 48271;
	mul.lo.s32 	%r468, %r464, 3399;
	setp.lt.u32 	%p44, %r467, %r468;
	xor.b32  	%r469, %r468, 2147483647;
	neg.s32 	%r470, %r468;
	selp.b32 	%r471, %r469, %r470, %p44;
	add.s32 	%r472, %r467, %r471;
	add.s32 	%r473, %r472, -1;
	cvt.rn.f64.u32 	%fd127, %r473;
	div.rn.f64 	%fd128, %fd127, 0d41DFFFFFFF800000;
	mul.f64 	%fd129, %fd128, %fd128;
	fma.rn.f64 	%fd130, %fd126, %fd126, %fd129;
	setp.le.f64 	%p45, %fd130, 0d3FF0000000000000;
	selp.f64 	%fd131, 0d3FF0000000000000, 0d0000000000000000, %p45;
	add.s32 	%r474, %r319, 3200;
	mul.hi.u32 	%r475, %r474, 3;
	sub.s32 	%r476, %r474, %r475;
	shr.u32 	%r477, %r476, 1;
	add.s32 	%r478, %r477, %r475;
	shr.u32 	%r479, %r478, 30;
	mul.lo.s32 	%r480, %r479, 2147483647;
	sub.s32 	%r481, %r474, %r480;
	max.u32 	%r482, %r481, 1;
	mul.hi.u32 	%r483, %r482, 1581746633;
	shr.u32 	%r484, %r483, 14;
	mul.lo.s32 	%r485, %r484, 44488;
	sub.s32 	%r486, %r482, %r485;
	mul.lo.s32 	%r487, %r486, 48271;
	mul.lo.s32 	%r488, %r484, 3399;
	setp.lt.u32 	%p46, %r487, %r488;
	xor.b32  	%r489, %r488, 2147483647;
	neg.s32 	%r490, %r488;
	selp.b32 	%r491, %r489, %r490, %p46;
	add.s32 	%r492, %r491, %r487;
	add.s32 	%r493, %r492, -1;
	cvt.rn.f64.u32 	%fd132, %r493;
	div.rn.f64 	%fd133, %fd132, 0d41DFFFFFFF800000;
	mul.hi.u32 	%r494, %r492, -1131474031;
	shr.u32 	%r495, %r494, 15;
	mul.lo.s32 	%r496, %r495, 44488;
	sub.s32 	%r497, %r492, %r496;
	mul.lo.s32 	%r498, %r497, 48271;
	mul.lo.s32 	%r499, %r495, 3399;
	setp.lt.u32 	%p47, %r498, %r499;
	xor.b32  	%r500, %r499, 2147483647;
	neg.s32 	%r501, %r499;
	selp.b32 	%r502, %r500, %r501, %p47;
	add.s32 	%r503, %r498, %r502;
	add.s32 	%r504, %r503, -1;
	cvt.rn.f64.u32 	%fd134, %r504;
	div.rn.f64 	%fd135, %fd134, 0d41DFFFFFFF800000;
	mul.f64 	%fd136, %fd135, %fd135;
	fma.rn.f64 	%fd137, %fd133, %fd133, %fd136;
	setp.le.f64 	%p48, %fd137, 0d3FF0000000000000;
	selp.f64 	%fd138, 0d3FF0000000000000, 0d0000000000000000, %p48;
	add.s32 	%r505, %r319, 3840;
	mul.hi.u32 	%r506, %r505, 3;
	sub.s32 	%r507, %r505, %r506;
	shr.u32 	%r508, %r507, 1;
	add.s32 	%r509, %r508, %r506;
	shr.u32 	%r510, %r509, 30;
	mul.lo.s32 	%r511, %r510, 2147483647;
	sub.s32 	%r512, %r505, %r511;
	max.u32 	%r513, %r512, 1;
	mul.hi.u32 	%r514, %r513, 1581746633;
	shr.u32 	%r515, %r514, 14;
	mul.lo.s32 	%r516, %r515, 44488;
	sub.s32 	%r517, %r513, %r516;
	mul.lo.s32 	%r518, %r517, 48271;
	mul.lo.s32 	%r519, %r515, 3399;
	setp.lt.u32 	%p49, %r518, %r519;
	xor.b32  	%r520, %r519, 2147483647;
	neg.s32 	%r521, %r519;
	selp.b32 	%r522, %r520, %r521, %p49;
	add.s32 	%r523, %r522, %r518;
	add.s32 	%r524, %r523, -1;
	cvt.rn.f64.u32 	%fd139, %r524;
	div.rn.f64 	%fd140, %fd139, 0d41DFFFFFFF800000;
	mul.hi.u32 	%r525, %r523, -1131474031;
	shr.u32 	%r526, %r525, 15;
	mul.lo.s32 	%r527, %r526, 44488;
	sub.s32 	%r528, %r523, %r527;
	mul.lo.s32 	%r529, %r528, 48271;
	mul.lo.s32 	%r530, %r526, 3399;
	setp.lt.u32 	%p50, %r529, %r530;
	xor.b32  	%r531, %r530, 2147483647;
	neg.s32 	%r532, %r530;
	selp.b32 	%r533, %r531, %r532, %p50;
	add.s32 	%r534, %r529, %r533;
	add.s32 	%r535, %r534, -1;
	cvt.rn.f64.u32 	%fd141, %r535;
	div.rn.f64 	%fd142, %fd141, 0d41DFFFFFFF800000;
	mul.f64 	%fd143, %fd142, %fd142;
	fma.rn.f64 	%fd144, %fd140, %fd140, %fd143;
	setp.le.f64 	%p51, %fd144, 0d3FF0000000000000;
	selp.f64 	%fd145, 0d3FF0000000000000, 0d0000000000000000, %p51;
	add.f64 	%fd146, %fd388, %fd96;
	add.f64 	%fd147, %fd146, %fd103;
	add.f64 	%fd148, %fd147, %fd110;
	add.f64 	%fd149, %fd148, %fd117;
	add.f64 	%fd150, %fd149, %fd124;
	add.f64 	%fd151, %fd150, %fd131;
	add.f64 	%fd152, %fd151, %fd138;
	add.f64 	%fd388, %fd152, %fd145;
	sub.s32 	%r536, %r39, %r942;
	setp.lt.u32 	%p52, %r536, 5120;
	@%p52 bra 	$L__BB2_32;
	add.s32 	%r942, %r942, 5120;
	setp.le.u32 	%p53, %r942, %r20;
	@%p53 bra 	$L__BB2_23;
$L__BB2_25:
	setp.le.u32 	%p54, %r39, %r942;
	@%p54 bra 	$L__BB2_32;
	sub.s32 	%r24, %r39, %r942;
	setp.ge.s32 	%p55, %r17, %r24;
	@%p55 bra 	$L__BB2_32;
	not.b32 	%r537, %r17;
	add.s32 	%r538, %r39, %r537;
	sub.s32 	%r25, %r538, %r942;
	mul.hi.u32 	%r539, %r25, -858993459;
	shr.u32 	%r540, %r539, 9;
	and.b32  	%r541, %r540, 1;
	setp.eq.b32 	%p56, %r541, 1;
	mov.u32 	%r943, %r17;
	@%p56 bra 	$L__BB2_29;
	add.s32 	%r542, %r18, %r942;
	mul.hi.u32 	%r543, %r542, 3;
	sub.s32 	%r544, %r542, %r543;
	shr.u32 	%r545, %r544, 1;
	add.s32 	%r546, %r545, %r543;
	shr.u32 	%r547, %r546, 30;
	mul.lo.s32 	%r548, %r547, 2147483647;
	sub.s32 	%r549, %r542, %r548;
	max.u32 	%r550, %r549, 1;
	mul.hi.u32 	%r551, %r550, 1581746633;
	shr.u32 	%r552, %r551, 14;
	mul.lo.s32 	%r553, %r552, 44488;
	sub.s32 	%r554, %r550, %r553;
	mul.lo.s32 	%r555, %r554, 48271;
	mul.lo.s32 	%r556, %r552, 3399;
	setp.lt.u32 	%p57, %r555, %r556;
	xor.b32  	%r557, %r556, 2147483647;
	neg.s32 	%r558, %r556;
	selp.b32 	%r559, %r557, %r558, %p57;
	add.s32 	%r560, %r559, %r555;
	add.s32 	%r561, %r560, -1;
	cvt.rn.f64.u32 	%fd154, %r561;
	div.rn.f64 	%fd155, %fd154, 0d41DFFFFFFF800000;
	mul.hi.u32 	%r562, %r560, -1131474031;
	shr.u32 	%r563, %r562, 15;
	mul.lo.s32 	%r564, %r563, 44488;
	sub.s32 	%r565, %r560, %r564;
	mul.lo.s32 	%r566, %r565, 48271;
	mul.lo.s32 	%r567, %r563, 3399;
	setp.lt.u32 	%p58, %r566, %r567;
	xor.b32  	%r568, %r567, 2147483647;
	neg.s32 	%r569, %r567;
	selp.b32 	%r570, %r568, %r569, %p58;
	add.s32 	%r571, %r566, %r570;
	add.s32 	%r572, %r571, -1;
	cvt.rn.f64.u32 	%fd156, %r572;
	div.rn.f64 	%fd157, %fd156, 0d41DFFFFFFF800000;
	mul.f64 	%fd158, %fd157, %fd157;
	fma.rn.f64 	%fd159, %fd155, %fd155, %fd158;
	setp.le.f64 	%p59, %fd159, 0d3FF0000000000000;
	selp.f64 	%fd160, 0d3FF0000000000000, 0d0000000000000000, %p59;
	add.f64 	%fd388, %fd388, %fd160;
	add.s32 	%r943, %r17, 640;
$L__BB2_29:
	setp.lt.u32 	%p60, %r25, 640;
	@%p60 bra 	$L__BB2_32;
	add.s32 	%r946, %r943, 640;
	add.s32 	%r29, %r38, %r942;
	add.s32 	%r944, %r29, %r943;
	add.s32 	%r945, %r944, 640;
$L__BB2_31:
	mul.hi.u32 	%r573, %r945, 3;
	sub.s32 	%r574, %r945, %r573;
	shr.u32 	%r575, %r574, 1;
	add.s32 	%r576, %r575, %r573;
	shr.u32 	%r577, %r576, 30;
	mul.hi.u32 	%r578, %r944, 3;
	sub.s32 	%r579, %r944, %r578;
	shr.u32 	%r580, %r579, 1;
	add.s32 	%r581, %r580, %r578;
	shr.u32 	%r582, %r581, 30;
	add.s32 	%r583, %r29, %r946;
	mad.lo.s32 	%r584, %r582, -2147483647, %r583;
	add.s32 	%r585, %r584, -640;
	max.u32 	%r586, %r585, 1;
	mul.hi.u32 	%r587, %r586, -1131474031;
	shr.u32 	%r588, %r587, 15;
	mul.lo.s32 	%r589, %r588, 44488;
	sub.s32 	%r590, %r586, %r589;
	mul.lo.s32 	%r591, %r590, 48271;
	mul.lo.s32 	%r592, %r588, 3399;
	setp.lt.u32 	%p61, %r591, %r592;
	xor.b32  	%r593, %r592, 2147483647;
	neg.s32 	%r594, %r592;
	selp.b32 	%r595, %r593, %r594, %p61;
	add.s32 	%r596, %r595, %r591;
	add.s32 	%r597, %r596, -1;
	cvt.rn.f64.u32 	%fd161, %r597;
	div.rn.f64 	%fd162, %fd161, 0d41DFFFFFFF800000;
	mul.hi.u32 	%r598, %r596, -1131474031;
	shr.u32 	%r599, %r598, 15;
	mul.lo.s32 	%r600, %r599, 44488;
	sub.s32 	%r601, %r596, %r600;
	mul.lo.s32 	%r602, %r601, 48271;
	mul.lo.s32 	%r603, %r599, 3399;
	setp.lt.u32 	%p62, %r602, %r603;
	xor.b32  	%r604, %r603, 2147483647;
	neg.s32 	%r605, %r603;
	selp.b32 	%r606, %r604, %r605, %p62;
	add.s32 	%r607, %r602, %r606;
	add.s32 	%r608, %r607, -1;
	cvt.rn.f64.u32 	%fd163, %r608;
	div.rn.f64 	%fd164, %fd163, 0d41DFFFFFFF800000;
	mul.f64 	%fd165, %fd164, %fd164;
	fma.rn.f64 	%fd166, %fd162, %fd162, %fd165;
	setp.le.f64 	%p63, %fd166, 0d3FF0000000000000;
	selp.f64 	%fd167, 0d3FF0000000000000, 0d0000000000000000, %p63;
	add.f64 	%fd168, %fd388, %fd167;
	mad.lo.s32 	%r609, %r577, -2147483647, %r583;
	max.u32 	%r610, %r609, 1;
	mul.hi.u32 	%r611, %r610, -1131474031;
	shr.u32 	%r612, %r611, 15;
	mul.lo.s32 	%r613, %r612, 44488;
	sub.s32 	%r614, %r610, %r613;
	mul.lo.s32 	%r615, %r614, 48271;
	mul.lo.s32 	%r616, %r612, 3399;
	setp.lt.u32 	%p64, %r615, %r616;
	xor.b32  	%r617, %r616, 2147483647;
	neg.s32 	%r618, %r616;
	selp.b32 	%r619, %r617, %r618, %p64;
	add.s32 	%r620, %r619, %r615;
	add.s32 	%r621, %r620, -1;
	cvt.rn.f64.u32 	%fd169, %r621;
	div.rn.f64 	%fd170, %fd169, 0d41DFFFFFFF800000;
	mul.hi.u32 	%r622, %r620, -1131474031;
	shr.u32 	%r623, %r622, 15;
	mul.lo.s32 	%r624, %r623, 44488;
	sub.s32 	%r625, %r620, %r624;
	mul.lo.s32 	%r626, %r625, 48271;
	mul.lo.s32 	%r627, %r623, 3399;
	setp.lt.u32 	%p65, %r626, %r627;
	xor.b32  	%r628, %r627, 2147483647;
	neg.s32 	%r629, %r627;
	selp.b32 	%r630, %r628, %r629, %p65;
	add.s32 	%r631, %r626, %r630;
	add.s32 	%r632, %r631, -1;
	cvt.rn.f64.u32 	%fd171, %r632;
	div.rn.f64 	%fd172, %fd171, 0d41DFFFFFFF800000;
	mul.f64 	%fd173, %fd172, %fd172;
	fma.rn.f64 	%fd174, %fd170, %fd170, %fd173;
	setp.le.f64 	%p66, %fd174, 0d3FF0000000000000;
	selp.f64 	%fd175, 0d3FF0000000000000, 0d0000000000000000, %p66;
	add.f64 	%fd388, %fd168, %fd175;
	add.s32 	%r35, %r946, 1280;
	add.s32 	%r633, %r946, 640;
	add.s32 	%r945, %r945, 1280;
	add.s32 	%r944, %r944, 1280;
	setp.lt.s32 	%p67, %r633, %r24;
	mov.u32 	%r946, %r35;
	@%p67 bra 	$L__BB2_31;
$L__BB2_32:
	// begin inline asm
	mov.u32 %r634, %laneid;
	// end inline asm
	mov.b64 	%rd3, %fd388;
	mov.b64 	{%r636, %r641}, %rd3;
	mov.b32 	%r642, 1;
	mov.b32 	%r683, 31;
	mov.b32 	%r684, -1;
	// begin inline asm
	shfl.sync.down.b32 %r635, %r636, %r642, %r683, %r684;
	// end inline asm
	// begin inline asm
	shfl.sync.down.b32 %r640, %r641, %r642, %r683, %r684;
	// end inline asm
	mov.b64 	%rd4, {%r635, %r640};
	mov.b64 	%fd176, %rd4;
	setp.gt.s32 	%p68, %r634, 30;
	add.f64 	%fd177, %fd388, %fd176;
	selp.f64 	%fd178, %fd388, %fd177, %p68;
	mov.b64 	%rd5, %fd178;
	mov.b64 	{%r646, %r651}, %rd5;
	mov.b32 	%r652, 2;
	// begin inline asm
	shfl.sync.down.b32 %r645, %r646, %r652, %r683, %r684;
	// end inline asm
	// begin inline asm
	shfl.sync.down.b32 %r650, %r651, %r652, %r683, %r684;
	// end inline asm
	mov.b64 	%rd6, {%r645, %r650};
	mov.b64 	%fd179, %rd6;
	setp.gt.s32 	%p69, %r634, 29;
	add.f64 	%fd180, %fd178, %fd179;
	selp.f64 	%fd181, %fd178, %fd180, %p69;
	mov.b64 	%rd7, %fd181;
	mov.b64 	{%r656, %r661}, %rd7;
	mov.b32 	%r662, 4;
	// begin inline asm
	shfl.sync.down.b32 %r655, %r656, %r662, %r683, %r684;
	// end inline asm
	// begin inline asm
	shfl.sync.down.b32 %r660, %r661, %r662, %r683, %r684;
	// end inline asm
	mov.b64 	%rd8, {%r655, %r660};
	mov.b64 	%fd182, %rd8;
	setp.gt.s32 	%p70, %r634, 27;
	add.f64 	%fd183, %fd181, %fd182;
	selp.f64 	%fd184, %fd181, %fd183, %p70;
	mov.b64 	%rd9, %fd184;
	mov.b64 	{%r666, %r671}, %rd9;
	mov.b32 	%r672, 8;
	// begin inline asm
	shfl.sync.down.b32 %r665, %r666, %r672, %r683, %r684;
	// end inline asm
	// begin inline asm
	shfl.sync.down.b32 %r670, %r671, %r672, %r683, %r684;
	// end inline asm
	mov.b64 	%rd10, {%r665, %r670};
	mov.b64 	%fd185, %rd10;
	setp.gt.s32 	%p71, %r634, 23;
	add.f64 	%fd186, %fd184, %fd185;
	selp.f64 	%fd187, %fd184, %fd186, %p71;
	mov.b64 	%rd11, %fd187;
	mov.b64 	{%r676, %r681}, %rd11;
	mov.b32 	%r682, 16;
	// begin inline asm
	shfl.sync.down.b32 %r675, %r676, %r682, %r683, %r684;
	// end inline asm
	// begin inline asm
	shfl.sync.down.b32 %r680, %r681, %r682, %r683, %r684;
	// end inline asm
	mov.b64 	%rd12, {%r675, %r680};
	mov.b64 	%fd188, %rd12;
	setp.gt.s32 	%p72, %r634, 15;
	add.f64 	%fd24, %fd187, %fd188;
	selp.f64 	%fd389, %fd187, %fd24, %p72;
	setp.ne.s32 	%p73, %r634, 0;
	@%p73 bra 	$L__BB2_34;
	shr.u32 	%r685, %r17, 2;
	and.b32  	%r686, %r685, 248;
	mov.u32 	%r687, _ZZN3cub18CUB_300001_SM_10006detail6reduce28DeviceReduceSingleTileKernelINS2_10policy_hubIdjN4cuda3std3__44plusIdEEE10Policy1000EN6thrust24THRUST_300001_SM_1000_NS17counting_iteratorIiNSD_11use_defaultESF_SF_EEPfjS9_fd12calculate_piEEvT0_T1_T2_T3_T4_T6_E12temp_storage;
	add.s32 	%r688, %r687, %r686;
	st.shared.f64 	[%r688+24], %fd24;
$L__BB2_34:
	bar.sync 	0;
	setp.ne.s32 	%p74, %r17, 0;
	@%p74 bra 	$L__BB2_36;
	ld.shared.f64 	%fd189, [_ZZN3cub18CUB_300001_SM_10006detail6reduce28DeviceReduceSingleTileKernelINS2_10policy_hubIdjN4cuda3std3__44plusIdEEE10Policy1000EN6thrust24THRUST_300001_SM_1000_NS17counting_iteratorIiNSD_11use_defaultESF_SF_EEPfjS9_fd12calculate_piEEvT0_T1_T2_T3_T4_T6_E12temp_storage+32];
	add.f64 	%fd190, %fd389, %fd189;
	ld.shared.f64 	%fd191, [_ZZN3cub18CUB_300001_SM_10006detail6reduce28DeviceReduceSingleTileKernelINS2_10policy_hubIdjN4cuda3std3__44plusIdEEE10Policy1000EN6thrust24THRUST_300001_SM_1000_NS17counting_iteratorIiNSD_11use_defaultESF_SF_EEPfjS9_fd12calculate_piEEvT0_T1_T2_T3_T4_T6_E12temp_storage+40];
	add.f64 	%fd192, %fd190, %fd191;
	ld.shared.f64 	%fd193, [_ZZN3cub18CUB_300001_SM_10006detail6reduce28DeviceReduceSingleTileKernelINS2_10policy_hubIdjN4cuda3std3__44plusIdEEE10Policy1000EN6thrust24THRUST_300001_SM_1000_NS17counting_iteratorIiNSD_11use_defaultESF_SF_EEPfjS9_fd12calculate_piEEvT0_T1_T2_T3_T4_T6_E12temp_storage+48];
	add.f64 	%fd194, %fd192, %fd193;
	ld.shared.f64 	%fd195, [_ZZN3cub18CUB_300001_SM_10006detail6reduce28DeviceReduceSingleTileKernelINS2_10policy_hubIdjN4cuda3std3__44plusIdEEE10Policy1000EN6thrust24THRUST_300001_SM_1000_NS17counting_iteratorIiNSD_11use_defaultESF_SF_EEPfjS9_fd12calculate_piEEvT0_T1_T2_T3_T4_T6_E12temp_storage+56];
	add.f64 	%fd196, %fd194, %fd195;
	ld.shared.f64 	%fd197, [_ZZN3cub18CUB_300001_SM_10006detail6reduce28DeviceReduceSingleTileKernelINS2_10policy_hubIdjN4cuda3std3__44plusIdEEE10Policy1000EN6thrust24THRUST_300001_SM_1000_NS17counting_iteratorIiNSD_11use_defaultESF_SF_EEPfjS9_fd12calculate_piEEvT0_T1_T2_T3_T4_T6_E12temp_storage+64];
	add.f64 	%fd198, %fd196, %fd197;
	ld.shared.f64 	%fd199, [_ZZN3cub18CUB_300001_SM_10006detail6reduce28DeviceReduceSingleTileKernelINS2_10policy_hubIdjN4cuda3std3__44plusIdEEE10Policy1000EN6thrust24THRUST_300001_SM_1000_NS17counting_iteratorIiNSD_11use_defaultESF_SF_EEPfjS9_fd12calculate_piEEvT0_T1_T2_T3_T4_T6_E12temp_storage+72];
	add.f64 	%fd200, %fd198, %fd199;
	ld.shared.f64 	%fd201, [_ZZN3cub18CUB_300001_SM_10006detail6reduce28DeviceReduceSingleTileKernelINS2_10policy_hubIdjN4cuda3std3__44plusIdEEE10Policy1000EN6thrust24THRUST_300001_SM_1000_NS17counting_iteratorIiNSD_11use_defaultESF_SF_EEPfjS9_fd12calculate_piEEvT0_T1_T2_T3_T4_T6_E12temp_storage+80];
	add.f64 	%fd202, %fd200, %fd201;
	ld.shared.f64 	%fd203, [_ZZN3cub18CUB_300001_SM_10006detail6reduce28DeviceReduceSingleTileKernelINS2_10policy_hubIdjN4cuda3std3__44plusIdEEE10Policy1000EN6thrust24THRUST_300001_SM_1000_NS17counting_iteratorIiNSD_11use_defaultESF_SF_EEPfjS9_fd12calculate_piEEvT0_T1_T2_T3_T4_T6_E12temp_storage+88];
	add.f64 	%fd204, %fd202, %fd203;
	ld.shared.f64 	%fd205, [_ZZN3cub18CUB_300001_SM_10006detail6reduce28DeviceReduceSingleTileKernelINS2_10policy_hubIdjN4cuda3std3__44plusIdEEE10Policy1000EN6thrust24THRUST_300001_SM_1000_NS17counting_iteratorIiNSD_11use_defaultESF_SF_EEPfjS9_fd12calculate_piEEvT0_T1_T2_T3_T4_T6_E12temp_storage+96];
	add.f64 	%fd206, %fd204, %fd205;
	ld.shared.f64 	%fd207, [_ZZN3cub18CUB_300001_SM_10006detail6reduce28DeviceReduceSingleTileKernelINS2_10policy_hubIdjN4cuda3std3__44plusIdEEE10Policy1000EN6thrust24THRUST_300001_SM_1000_NS17counting_iteratorIiNSD_11use_defaultESF_SF_EEPfjS9_fd12calculate_piEEvT0_T1_T2_T3_T4_T6_E12temp_storage+104];
	add.f64 	%fd208, %fd206, %fd207;
	ld.shared.f64 	%fd209, [_ZZN3cub18CUB_300001_SM_10006detail6reduce28DeviceReduceSingleTileKernelINS2_10policy_hubIdjN4cuda3std3__44plusIdEEE10Policy1000EN6thrust24THRUST_300001_SM_1000_NS17counting_iteratorIiNSD_11use_defaultESF_SF_EEPfjS9_fd12calculate_piEEvT0_T1_T2_T3_T4_T6_E12temp_storage+112];
	add.f64 	%fd210, %fd208, %fd209;
	ld.shared.f64 	%fd211, [_ZZN3cub18CUB_300001_SM_10006detail6reduce28DeviceReduceSingleTileKernelINS2_10policy_hubIdjN4cuda3std3__44plusIdEEE10Policy1000EN6thrust24THRUST_300001_SM_1000_NS17counting_iteratorIiNSD_11use_defaultESF_SF_EEPfjS9_fd12calculate_piEEvT0_T1_T2_T3_T4_T6_E12temp_storage+120];
	add.f64 	%fd212, %fd210, %fd211;
	ld.shared.f64 	%fd213, [_ZZN3cub18CUB_300001_SM_10006detail6reduce28DeviceReduceSingleTileKernelINS2_10policy_hubIdjN4cuda3std3__44plusIdEEE10Policy1000EN6thrust24THRUST_300001_SM_1000_NS17counting_iteratorIiNSD_11use_defaultESF_SF_EEPfjS9_fd12calculate_piEEvT0_T1_T2_T3_T4_T6_E12temp_storage+128];
	add.f64 	%fd214, %fd212, %fd213;
	ld.shared.f64 	%fd215, [_ZZN3cub18CUB_300001_SM_10006detail6reduce28DeviceReduceSingleTileKernelINS2_10policy_hubIdjN4cuda3std3__44plusIdEEE10Policy1000EN6thrust24THRUST_300001_SM_1000_NS17counting_iteratorIiNSD_11use_defaultESF_SF_EEPfjS9_fd12calculate_piEEvT0_T1_T2_T3_T4_T6_E12temp_storage+136];
	add.f64 	%fd216, %fd214, %fd215;
	ld.shared.f64 	%fd217, [_ZZN3cub18CUB_300001_SM_10006detail6reduce28DeviceReduceSingleTileKernelINS2_10policy_hubIdjN4cuda3std3__44plusIdEEE10Policy1000EN6thrust24THRUST_300001_SM_1000_NS17counting_iteratorIiNSD_11use_defaultESF_SF_EEPfjS9_fd12calculate_piEEvT0_T1_T2_T3_T4_T6_E12temp_storage+144];
	add.f64 	%fd218, %fd216, %fd217;
	ld.shared.f64 	%fd219, [_ZZN3cub18CUB_300001_SM_10006detail6reduce28DeviceReduceSingleTileKernelINS2_10policy_hubIdjN4cuda3std3__44plusIdEEE10Policy1000EN6thrust24THRUST_300001_SM_1000_NS17counting_iteratorIiNSD_11use_defaultESF_SF_EEPfjS9_fd12calculate_piEEvT0_T1_T2_T3_T4_T6_E12temp_storage+152];
	add.f64 	%fd220, %fd218, %fd219;
	ld.shared.f64 	%fd221, [_ZZN3cub18CUB_300001_SM_10006detail6reduce28DeviceReduceSingleTileKernelINS2_10policy_hubIdjN4cuda3std3__44plusIdEEE10Policy1000EN6thrust24THRUST_300001_SM_1000_NS17counting_iteratorIiNSD_11use_defaultESF_SF_EEPfjS9_fd12calculate_piEEvT0_T1_T2_T3_T4_T6_E12temp_storage+160];
	add.f64 	%fd222, %fd220, %fd221;
	ld.shared.f64 	%fd223, [_ZZN3cub18CUB_300001_SM_10006detail6reduce28DeviceReduceSingleTileKernelINS2_10policy_hubIdjN4cuda3std3__44plusIdEEE10Policy1000EN6thrust24THRUST_300001_SM_1000_NS17counting_iteratorIiNSD_11use_defaultESF_SF_EEPfjS9_fd12calculate_piEEvT0_T1_T2_T3_T4_T6_E12temp_storage+168];
	add.f64 	%fd224, %fd222, %fd223;
	ld.shared.f64 	%fd225, [_ZZN3cub18CUB_300001_SM_10006detail6reduce28DeviceReduceSingleTileKernelINS2_10policy_hubIdjN4cuda3std3__44plusIdEEE10Policy1000EN6thrust24THRUST_300001_SM_1000_NS17counting_iteratorIiNSD_11use_defaultESF_SF_EEPfjS9_fd12calculate_piEEvT0_T1_T2_T3_T4_T6_E12temp_storage+176];
	add.f64 	%fd389, %fd224, %fd225;
$L__BB2_36:
	mov.u32 	%r934, %tid.x;
	setp.ne.s32 	%p127, %r934, 0;
	@%p127 bra 	$L__BB2_38;
	cvt.f64.f32 	%fd376, %f1;
	add.f64 	%fd377, %fd389, %fd376;
	cvt.rn.f32.f64 	%f2, %fd377;
	st.global.f32 	[%rd1], %f2;
$L__BB2_38:
	ret;

}
	// .globl	_ZN3cub18CUB_300001_SM_10006detail6reduce18DeviceReduceKernelINS2_10policy_hubIdjN4cuda3std3__44plusIdEEE10Policy1000EN6thrust24THRUST_300001_SM_1000_NS17counting_iteratorIiNSD_11use_defaultESF_SF_EEjS9_d12calculate_piEEvT0_PT3_T1_NS0_13GridEvenShareISL_EET2_T4_
.visible .entry _ZN3cub18CUB_300001_SM_10006detail6reduce18DeviceReduceKernelINS2_10policy_hubIdjN4cuda3std3__44plusIdEEE10Policy1000EN6thrust24THRUST_300001_SM_1000_NS17counting_iteratorIiNSD_11use_defaultESF_SF_EEjS9_d12calculate_piEEvT0_PT3_T1_NS0_13GridEvenShareISL_EET2_T4_(
	.param .align 4 .b8 _ZN3cub18CUB_300001_SM_10006detail6reduce18DeviceReduceKernelINS2_10policy_hubIdjN4cuda3std3__44plusIdEEE10Policy1000EN6thrust24THRUST_300001_SM_1000_NS17counting_iteratorIiNSD_11use_defaultESF_SF_EEjS9_d12calculate_piEEvT0_PT3_T1_NS0_13GridEvenShareISL_EET2_T4__param_0[4],
	.param .u64 .ptr .align 1 _ZN3cub18CUB_300001_SM_10006detail6reduce18DeviceReduceKernelINS2_10policy_hubIdjN4cuda3std3__44plusIdEEE10Policy1000EN6thrust24THRUST_300001_SM_1000_NS17counting_iteratorIiNSD_11use_defaultESF_SF_EEjS9_d12calculate_piEEvT0_PT3_T1_NS0_13GridEvenShareISL_EET2_T4__param_1,
	.param .u32 _ZN3cub18CUB_300001_SM_10006detail6reduce18DeviceReduceKernelINS2_10policy_hubIdjN4cuda3std3__44plusIdEEE10Policy1000EN6thrust24THRUST_300001_SM_1000_NS17counting_iteratorIiNSD_11use_defaultESF_SF_EEjS9_d12calculate_piEEvT0_PT3_T1_NS0_13GridEvenShareISL_EET2_T4__param_2,
	.param .align 4 .b8 _ZN3cub18CUB_300001_SM_10006detail6reduce18DeviceReduceKernelINS2_10policy_hubIdjN4cuda3std3__44plusIdEEE10Policy1000EN6thrust24THRUST_300001_SM_1000_NS17counting_iteratorIiNSD_11use_defaultESF_SF_EEjS9_d12calculate_piEEvT0_PT3_T1_NS0_13GridEvenShareISL_EET2_T4__param_3[40],
	.param .align 1 .b8 _ZN3cub18CUB_300001_SM_10006detail6reduce18DeviceReduceKernelINS2_10policy_hubIdjN4cuda3std3__44plusIdEEE10Policy1000EN6thrust24THRUST_300001_SM_1000_NS17counting_iteratorIiNSD_11use_defaultESF_SF_EEjS9_d12calculate_piEEvT0_PT3_T1_NS0_13GridEvenShareISL_EET2_T4__param_4[1],
	.param .align 1 .b8 _ZN3cub18CUB_300001_SM_10006detail6reduce18DeviceReduceKernelINS2_10policy_hubIdjN4cuda3std3__44plusIdEEE10Policy1000EN6thrust24THRUST_300001_SM_1000_NS17counting_iteratorIiNSD_11use_defaultESF_SF_EEjS9_d12calculate_piEEvT0_PT3_T1_NS0_13GridEvenShareISL_EET2_T4__param_5[1]
)
.maxntid 640
{
	.reg .pred 	%p<127>;
	.reg .b32 	%r<966>;
	.reg .b64 	%rd<35>;
	.reg .b64 	%fd<386>;
	// demoted variable
	.shared .align 8 .b8 _ZZN3cub18CUB_300001_SM_10006detail6reduce18DeviceReduceKernelINS2_10policy_hubIdjN4cuda3std3__44plusIdEEE10Policy1000EN6thrust24THRUST_300001_SM_1000_NS17counting_iteratorIiNSD_11use_defaultESF_SF_EEjS9_d12calculate_piEEvT0_PT3_T1_NS0_13GridEvenShareISL_EET2_T4_E12temp_storage[192];
	ld.param.u32 	%r3, [_ZN3cub18CUB_300001_SM_10006detail6reduce18DeviceReduceKernelINS2_10policy_hubIdjN4cuda3std3__44plusIdEEE10Policy1000EN6thrust24THRUST_300001_SM_1000_NS17counting_iteratorIiNSD_11use_defaultESF_SF_EEjS9_d12calculate_piEEvT0_PT3_T1_NS0_13GridEvenShareISL_EET2_T4__param_0];
	ld.param.u32 	%r1, [_ZN3cub18CUB_300001_SM_10006detail6reduce18DeviceReduceKernelINS2_10policy_hubIdjN4cuda3std3__44plusIdEEE10Policy1000EN6thrust24THRUST_300001_SM_1000_NS17counting_iteratorIiNSD_11use_defaultESF_SF_EEjS9_d12calculate_piEEvT0_PT3_T1_NS0_13GridEvenShareISL_EET2_T4__param_3+20];
	ld.param.u32 	%r2, [_ZN3cub18CUB_300001_SM_10006detail6reduce18DeviceReduceKernelINS2_10policy_hubIdjN4cuda3std3__44plusIdEEE10Policy1000EN6thrust24THRUST_300001_SM_1000_NS17counting_iteratorIiNSD_11use_defaultESF_SF_EEjS9_d12calculate_piEEvT0_PT3_T1_NS0_13GridEvenShareISL_EET2_T4__param_3+24];
	ld.param.u64 	%rd1, [_ZN3cub18CUB_300001_SM_10006detail6reduce18DeviceReduceKernelINS2_10policy_hubIdjN4cuda3std3__44plusIdEEE10Policy1000EN6thrust24THRUST_300001_SM_1000_NS17counting_iteratorIiNSD_11use_defaultESF_SF_EEjS9_d12calculate_piEEvT0_PT3_T1_NS0_13GridEvenShareISL_EET2_T4__param_1];
	mov.u32 	%r4, %ctaid.x;
	mul.lo.s32 	%r5, %r2, 5120;
	mul.lo.s32 	%r6, %r4, 5120;
	sub.s32 	%r7, %r1, %r6;
	setp.gt.u32 	%p1, %r7, 5119;
	@%p1 bra 	$L__BB3_18;
	mov.u32 	%r8, %tid.x;
	setp.ge.u32 	%p74, %r8, %r7;
	mov.f64 	%fd379, 0d0000000000000000;
	mov.u32 	%r954, %r8;
	@%p74 bra 	$L__BB3_3;
	add.s32 	%r704, %r6, %r8;
	add.s32 	%r705, %r704, %r3;
	mul.hi.u32 	%r706, %r705, 3;
	sub.s32 	%r707, %r705, %r706;
	shr.u32 	%r708, %r707, 1;
	add.s32 	%r709, %r708, %r706;
	shr.u32 	%r710, %r709, 30;
	mul.lo.s32 	%r711, %r710, 2147483647;
	sub.s32 	%r712, %r705, %r711;
	max.u32 	%r713, %r712, 1;
	mul.hi.u32 	%r714, %r713, 1581746633;
	shr.u32 	%r715, %r714, 14;
	mul.lo.s32 	%r716, %r715, 44488;
	sub.s32 	%r717, %r713, %r716;
	mul.lo.s32 	%r718, %r717, 48271;
	mul.lo.s32 	%r719, %r715, 3399;
	setp.lt.u32 	%p75, %r718, %r719;
	xor.b32  	%r720, %r719, 2147483647;
	neg.s32 	%r721, %r719;
	selp.b32 	%r722, %r720, %r721, %p75;
	add.s32 	%r723, %r722, %r718;
	add.s32 	%r724, %r723, -1;
	cvt.rn.f64.u32 	%fd226, %r724;
	div.rn.f64 	%fd227, %fd226, 0d41DFFFFFFF800000;
	mul.hi.u32 	%r725, %r723, -1131474031;
	shr.u32 	%r726, %r725, 15;
	mul.lo.s32 	%r727, %r726, 44488;
	sub.s32 	%r728, %r723, %r727;
	mul.lo.s32 	%r729, %r728, 48271;
	mul.lo.s32 	%r730, %r726, 3399;
	setp.lt.u32 	%p76, %r729, %r730;
	xor.b32  	%r731, %r730, 2147483647;
	neg.s32 	%r732, %r730;
	selp.b32 	%r733, %r731, %r732, %p76;
	add.s32 	%r734, %r729, %r733;
	add.s32 	%r735, %r734, -1;
	cvt.rn.f64.u32 	%fd228, %r735;
	div.rn.f64 	%fd229, %fd228, 0d41DFFFFFFF800000;
	mul.f64 	%fd230, %fd229, %fd229;
	fma.rn.f64 	%fd231, %fd227, %fd227, %fd230;
	setp.le.f64 	%p77, %fd231, 0d3FF0000000000000;
	selp.f64 	%fd379, 0d3FF0000000000000, 0d0000000000000000, %p77;
	add.s32 	%r954, %r8, 640;
$L__BB3_3:
	setp.ge.u32 	%p78, %r954, %r7;
	@%p78 bra 	$L__BB3_9;
	add.s32 	%r11, %r3, %r6;
	not.b32 	%r736, %r954;
	add.s32 	%r737, %r1, %r736;
	sub.s32 	%r12, %r737, %r6;
	mul.hi.u32 	%r738, %r12, -858993459;
	shr.u32 	%r739, %r738, 9;
	and.b32  	%r740, %r739, 1;
	setp.eq.b32 	%p79, %r740, 1;
	@%p79 bra 	$L__BB3_6;
	add.s32 	%r741, %r11, %r954;
	mul.hi.u32 	%r742, %r741, 3;
	sub.s32 	%r743, %r741, %r742;
	shr.u32 	%r744, %r743, 1;
	add.s32 	%r745, %r744, %r742;
	shr.u32 	%r746, %r745, 30;
	mul.lo.s32 	%r747, %r746, 2147483647;
	sub.s32 	%r748, %r741, %r747;
	max.u32 	%r749, %r748, 1;
	mul.hi.u32 	%r750, %r749, 1581746633;
	shr.u32 	%r751, %r750, 14;
	mul.lo.s32 	%r752, %r751, 44488;
	sub.s32 	%r753, %r749, %r752;
	mul.lo.s32 	%r754, %r753, 48271;
	mul.lo.s32 	%r755, %r751, 3399;
	setp.lt.u32 	%p80, %r754, %r755;
	xor.b32  	%r756, %r755, 2147483647;
	neg.s32 	%r757, %r755;
	selp.b32 	%r758, %r756, %r757, %p80;
	add.s32 	%r759, %r758, %r754;
	add.s32 	%r760, %r759, -1;
	cvt.rn.f64.u32 	%fd233, %r760;
	div.rn.f64 	%fd234, %fd233, 0d41DFFFFFFF800000;
	mul.hi.u32 	%r761, %r759, -1131474031;
	shr.u32 	%r762, %r761, 15;
	mul.lo.s32 	%r763, %r762, 44488;
	sub.s32 	%r764, %r759, %r763;
	mul.lo.s32 	%r765, %r764, 48271;
	mul.lo.s32 	%r766, %r762, 3399;
	setp.lt.u32 	%p81, %r765, %r766;
	xor.b32  	%r767, %r766, 2147483647;
	neg.s32 	%r768, %r766;
	selp.b32 	%r769, %r767, %r768, %p81;
	add.s32 	%r770, %r765, %r769;
	add.s32 	%r771, %r770, -1;
	cvt.rn.f64.u32 	%fd235, %r771;
	div.rn.f64 	%fd236, %fd235, 0d41DFFFFFFF800000;
	mul.f64 	%fd237, %fd236, %fd236;
	fma.rn.f64 	%fd238, %fd234, %fd234, %fd237;
	setp.le.f64 	%p82, %fd238, 0d3FF0000000000000;
	selp.f64 	%fd239, 0d3FF0000000000000, 0d0000000000000000, %p82;
	add.f64 	%fd379, %fd379, %fd239;
	add.s32 	%r954, %r954, 640;
$L__BB3_6:
	setp.lt.u32 	%p83, %r12, 640;
	@%p83 bra 	$L__BB3_9;
	add.s32 	%r957, %r954, 640;
	add.s32 	%r772, %r3, %r954;
	add.s32 	%r955, %r772, %r6;
	add.s32 	%r956, %r955, 640;
$L__BB3_8:
	mul.hi.u32 	%r773, %r956, 3;
	sub.s32 	%r774, %r956, %r773;
	shr.u32 	%r775, %r774, 1;
	add.s32 	%r776, %r775, %r773;
	shr.u32 	%r777, %r776, 30;
	mul.hi.u32 	%r778, %r955, 3;
	sub.s32 	%r779, %r955, %r778;
	shr.u32 	%r780, %r779, 1;
	add.s32 	%r781, %r780, %r778;
	shr.u32 	%r782, %r781, 30;
	add.s32 	%r783, %r11, %r957;
	mad.lo.s32 	%r784, %r782, -2147483647, %r783;
	add.s32 	%r785, %r784, -640;
	max.u32 	%r786, %r785, 1;
	mul.hi.u32 	%r787, %r786, -1131474031;
	shr.u32 	%r788, %r787, 15;
	mul.lo.s32 	%r789, %r788, 44488;
	sub.s32 	%r790, %r786, %r789;
	mul.lo.s32 	%r791, %r790, 48271;
	mul.lo.s32 	%r792, %r788, 3399;
	setp.lt.u32 	%p84, %r791, %r792;
	xor.b32  	%r793, %r792, 2147483647;
	neg.s32 	%r794, %r792;
	selp.b32 	%r795, %r793, %r794, %p84;
	add.s32 	%r796, %r795, %r791;
	add.s32 	%r797, %r796, -1;
	cvt.rn.f64.u32 	%fd240, %r797;
	div.rn.f64 	%fd241, %fd240, 0d41DFFFFFFF800000;
	mul.hi.u32 	%r798, %r796, -1131474031;
	shr.u32 	%r799, %r798, 15;
	mul.lo.s32 	%r800, %r799, 44488;
	sub.s32 	%r801, %r796, %r800;
	mul.lo.s32 	%r802, %r801, 48271;
	mul.lo.s32 	%r803, %r799, 3399;
	setp.lt.u32 	%p85, %r802, %r803;
	xor.b32  	%r804, %r803, 2147483647;
	neg.s32 	%r805, %r803;
	selp.b32 	%r806, %r804, %r805, %p85;
	add.s32 	%r807, %r802, %r806;
	add.s32 	%r808, %r807, -1;
	cvt.rn.f64.u32 	%fd242, %r808;
	div.rn.f64 	%fd243, %fd242, 0d41DFFFFFFF800000;
	mul.f64 	%fd244, %fd243, %fd243;
	fma.rn.f64 	%fd245, %fd241, %fd241, %fd244;
	setp.le.f64 	%p86, %fd245, 0d3FF0000000000000;
	selp.f64 	%fd246, 0d3FF0000000000000, 0d0000000000000000, %p86;
	add.f64 	%fd247, %fd379, %fd246;
	mad.lo.s32 	%r809, %r777, -2147483647, %r783;
	max.u32 	%r810, %r809, 1;
	mul.hi.u32 	%r811, %r810, -1131474031;
	shr.u32 	%r812, %r811, 15;
	mul.lo.s32 	%r813, %r812, 44488;
	sub.s32 	%r814, %r810, %r813;
	mul.lo.s32 	%r815, %r814, 48271;
	mul.lo.s32 	%r816, %r812, 3399;
	setp.lt.u32 	%p87, %r815, %r816;
	xor.b32  	%r817, %r816, 2147483647;
	neg.s32 	%r818, %r816;
	selp.b32 	%r819, %r817, %r818, %p87;
	add.s32 	%r820, %r819, %r815;
	add.s32 	%r821, %r820, -1;
	cvt.rn.f64.u32 	%fd248, %r821;
	div.rn.f64 	%fd249, %fd248, 0d41DFFFFFFF800000;
	mul.hi.u32 	%r822, %r820, -1131474031;
	shr.u32 	%r823, %r822, 15;
	mul.lo.s32 	%r824, %r823, 44488;
	sub.s32 	%r825, %r820, %r824;
	mul.lo.s32 	%r826, %r825, 48271;
	mul.lo.s32 	%r827, %r823, 3399;
	setp.lt.u32 	%p88, %r826, %r827;
	xor.b32  	%r828, %r827, 2147483647;
	neg.s32 	%r829, %r827;
	selp.b32 	%r830, %r828, %r829, %p88;
	add.s32 	%r831, %r826, %r830;
	add.s32 	%r832, %r831, -1;
	cvt.rn.f64.u32 	%fd250, %r832;
	div.rn.f64 	%fd251, %fd250, 0d41DFFFFFFF800000;
	mul.f64 	%fd252, %fd251, %fd251;
	fma.rn.f64 	%fd253, %fd249, %fd249, %fd252;
	setp.le.f64 	%p89, %fd253, 0d3FF0000000000000;
	selp.f64 	%fd254, 0d3FF0000000000000, 0d0000000000000000, %p89;
	add.f64 	%fd379, %fd247, %fd254;
	add.s32 	%r21, %r957, 1280;
	add.s32 	%r833, %r957, 640;
	add.s32 	%r956, %r956, 1280;
	add.s32 	%r955, %r955, 1280;
	setp.lt.s32 	%p90, %r833, %r7;
	mov.u32 	%r957, %r21;
	@%p90 bra 	$L__BB3_8;
$L__BB3_9:
	setp.lt.u32 	%p91, %r7, 640;
	@%p91 bra 	$L__BB3_14;
	// begin inline asm
	mov.u32 %r897, %laneid;
	// end inline asm
	mov.b64 	%rd22, %fd379;
	mov.b64 	{%r899, %r904}, %rd22;
	mov.b32 	%r905, 1;
	mov.b32 	%r946, 31;
	mov.b32 	%r947, -1;
	// begin inline asm
	shfl.sync.down.b32 %r898, %r899, %r905, %r946, %r947;
	// end inline asm
	// begin inline asm
	shfl.sync.down.b32 %r903, %r904, %r905, %r946, %r947;
	// end inline asm
	mov.b64 	%rd23, {%r898, %r903};
	mov.b64 	%fd325, %rd23;
	setp.gt.s32 	%p119, %r897, 30;
	add.f64 	%fd326, %fd379, %fd325;
	selp.f64 	%fd327, %fd379, %fd326, %p119;
	mov.b64 	%rd24, %fd327;
	mov.b64 	{%r909, %r914}, %rd24;
	mov.b32 	%r915, 2;
	// begin inline asm
	shfl.sync.down.b32 %r908, %r909, %r915, %r946, %r947;
	// end inline asm
	// begin inline asm
	shfl.sync.down.b32 %r913, %r914, %r915, %r946, %r947;
	// end inline asm
	mov.b64 	%rd25, {%r908, %r913};
	mov.b64 	%fd328, %rd25;
	setp.gt.s32 	%p120, %r897, 29;
	add.f64 	%fd329, %fd327, %fd328;
	selp.f64 	%fd330, %fd327, %fd329, %p120;
	mov.b64 	%rd26, %fd330;
	mov.b64 	{%r919, %r924}, %rd26;
	mov.b32 	%r925, 4;
	// begin inline asm
	shfl.sync.down.b32 %r918, %r919, %r925, %r946, %r947;
	// end inline asm
	// begin inline asm
	shfl.sync.down.b32 %r923, %r924, %r925, %r946, %r947;
	// end inline asm
	mov.b64 	%rd27, {%r918, %r923};
	mov.b64 	%fd331, %rd27;
	setp.gt.s32 	%p121, %r897, 27;
	add.f64 	%fd332, %fd330, %fd331;
	selp.f64 	%fd333, %fd330, %fd332, %p121;
	mov.b64 	%rd28, %fd333;
	mov.b64 	{%r929, %r934}, %rd28;
	mov.b32 	%r935, 8;
	// begin inline asm
	shfl.sync.down.b32 %r928, %r929, %r935, %r946, %r947;
	// end inline asm
	// begin inline asm
	shfl.sync.down.b32 %r933, %r934, %r935, %r946, %r947;
	// end inline asm
	mov.b64 	%rd29, {%r928, %r933};
	mov.b64 	%fd334, %rd29;
	setp.gt.s32 	%p122, %r897, 23;
	add.f64 	%fd335, %fd333, %fd334;
	selp.f64 	%fd336, %fd333, %fd335, %p122;
	mov.b64 	%rd30, %fd336;
	mov.b64 	{%r939, %r944}, %rd30;
	mov.b32 	%r945, 16;
	// begin inline asm
	shfl.sync.down.b32 %r938, %r939, %r945, %r946, %r947;
	// end inline asm
	// begin inline asm
	shfl.sync.down.b32 %r943, %r944, %r945, %r946, %r947;
	// end inline asm
	mov.b64 	%rd31, {%r938, %r943};
	mov.b64 	%fd337, %rd31;
	setp.gt.s32 	%p123, %r897, 15;
	add.f64 	%fd9, %fd336, %fd337;
	selp.f64 	%fd385, %fd336, %fd9, %p123;
	setp.ne.s32 	%p124, %r897, 0;
	@%p124 bra 	$L__BB3_12;
	shr.u32 	%r948, %r8, 2;
	and.b32  	%r949, %r948, 248;
	mov.u32 	%r950, _ZZN3cub18CUB_300001_SM_10006detail6reduce18DeviceReduceKernelINS2_10policy_hubIdjN4cuda3std3__44plusIdEEE10Policy1000EN6thrust24THRUST_300001_SM_1000_NS17counting_iteratorIiNSD_11use_defaultESF_SF_EEjS9_d12calculate_piEEvT0_PT3_T1_NS0_13GridEvenShareISL_EET2_T4_E12temp_storage;
	add.s32 	%r951, %r950, %r949;
	st.shared.f64 	[%r951+24], %fd9;
$L__BB3_12:
	bar.sync 	0;
	setp.ne.s32 	%p125, %r8, 0;
	@%p125 bra 	$L__BB3_33;
	ld.shared.f64 	%fd338, [_ZZN3cub18CUB_300001_SM_10006detail6reduce18DeviceReduceKernelINS2_10policy_hubIdjN4cuda3std3__44plusIdEEE10Policy1000EN6thrust24THRUST_300001_SM_1000_NS17counting_iteratorIiNSD_11use_defaultESF_SF_EEjS9_d12calculate_piEEvT0_PT3_T1_NS0_13GridEvenShareISL_EET2_T4_E12temp_storage+32];
	add.f64 	%fd339, %fd385, %fd338;
	ld.shared.f64 	%fd340, [_ZZN3cub18CUB_300001_SM_10006detail6reduce18DeviceReduceKernelINS2_10policy_hubIdjN4cuda3std3__44plusIdEEE10Policy1000EN6thrust24THRUST_300001_SM_1000_NS17counting_iteratorIiNSD_11use_defaultESF_SF_EEjS9_d12calculate_piEEvT0_PT3_T1_NS0_13GridEvenShareISL_EET2_T4_E12temp_storage+40];
	add.f64 	%fd341, %fd339, %fd340;
	ld.shared.f64 	%fd342, [_ZZN3cub18CUB_300001_SM_10006detail6reduce18DeviceReduceKernelINS2_10policy_hubIdjN4cuda3std3__44plusIdEEE10Policy1000EN6thrust24THRUST_300001_SM_1000_NS17counting_iteratorIiNSD_11use_defaultESF_SF_EEjS9_d12calculate_piEEvT0_PT3_T1_NS0_13GridEvenShareISL_EET2_T4_E12temp_storage+48];
	add.f64 	%fd343, %fd341, %fd342;
	ld.shared.f64 	%fd344, [_ZZN3cub18CUB_300001_SM_10006detail6reduce18DeviceReduceKernelINS2_10policy_hubIdjN4cuda3std3__44plusIdEEE10Policy1000EN6thrust24THRUST_300001_SM_1000_NS17counting_iteratorIiNSD_11use_defaultESF_SF_EEjS9_d12calculate_piEEvT0_PT3_T1_NS0_13GridEvenShareISL_EET2_T4_E12temp_storage+56];
	add.f64 	%fd345, %fd343, %fd344;
	ld.shared.f64 	%fd346, [_ZZN3cub18CUB_300001_SM_10006detail6reduce18DeviceReduceKernelINS2_10policy_hubIdjN4cuda3std3__44plusIdEEE10Policy1000EN6thrust24THRUST_300001_SM_1000_NS17counting_iteratorIiNSD_11use_defaultESF_SF_EEjS9_d12calculate_piEEvT0_PT3_T1_NS0_13GridEvenShareISL_EET2_T4_E12temp_storage+64];
	add.f64 	%fd347, %fd345, %fd346;
	ld.shared.f64 	%fd348, [_ZZN3cub18CUB_300001_SM_10006detail6reduce18DeviceReduceKernelINS2_10policy_hubIdjN4cuda3std3__44plusIdEEE10Policy1000EN6thrust24THRUST_300001_SM_1000_NS17counting_iteratorIiNSD_11use_defaultESF_SF_EEjS9_d12calculate_piEEvT0_PT3_T1_NS0_13GridEvenShareISL_EET2_T4_E12temp_storage+72];
	add.f64 	%fd349, %fd347, %fd348;
	ld.shared.f64 	%fd350, [_ZZN3cub18CUB_300001_SM_10006detail6reduce18DeviceReduceKernelINS2_10policy_hubIdjN4cuda3std3__44plusIdEEE10Policy1000EN6thrust24THRUST_300001_SM_1000_NS17counting_iteratorIiNSD_11use_defaultESF_SF_EEjS9_d12calculate_piEEvT0_PT3_T1_NS0_13GridEvenShareISL_EET2_T4_E12temp_storage+80];
	add.f64 	%fd351, %fd349, %fd350;
	ld.shared.f64 	%fd352, [_ZZN3cub18CUB_300001_SM_10006detail6reduce18DeviceReduceKernelINS2_10policy_hubIdjN4cuda3std3__44plusIdEEE10Policy1000EN6thrust24THRUST_300001_SM_1000_NS17counting_iteratorIiNSD_11use_defaultESF_SF_EEjS9_d12calculate_piEEvT0_PT3_T1_NS0_13GridEvenShareISL_EET2_T4_E12temp_storage+88];
	add.f64 	%fd353, %fd351, %fd352;
	ld.shared.f64 	%fd354, [_ZZN3cub18CUB_300001_SM_10006detail6reduce18DeviceReduceKernelINS2_10policy_hubIdjN4cuda3std3__44plusIdEEE10Policy1000EN6thrust24THRUST_300001_SM_1000_NS17counting_iteratorIiNSD_11use_defaultESF_SF_EEjS9_d12calculate_piEEvT0_PT3_T1_NS0_13GridEvenShareISL_EET2_T4_E12temp_storage+96];
	add.f64 	%fd355, %fd353, %fd354;
	ld.shared.f64 	%fd356, [_ZZN3cub18CUB_300001_SM_10006detail6reduce18DeviceReduceKernelINS2_10policy_hubIdjN4cuda3std3__44plusIdEEE10Policy1000EN6thrust24THRUST_300001_SM_1000_NS17counting_iteratorIiNSD_11use_defaultESF_SF_EEjS9_d12calculate_piEEvT0_PT3_T1_NS0_13GridEvenShareISL_EET2_T4_E12temp_storage+104];
	add.f64 	%fd357, %fd355, %fd356;
	ld.shared.f64 	%fd358, [_ZZN3cub18CUB_300001_SM_10006detail6reduce18DeviceReduceKernelINS2_10policy_hubIdjN4cuda3std3__44plusIdEEE10Policy1000EN6thrust24THRUST_300001_SM_1000_NS17counting_iteratorIiNSD_11use_defaultESF_SF_EEjS9_d12calculate_piEEvT0_PT3_T1_NS0_13GridEvenShareISL_EET2_T4_E12temp_storage+112];
	add.f64 	%fd359, %fd357, %fd358;
	ld.shared.f64 	%fd360, [_ZZN3cub18CUB_300001_SM_10006detail6reduce18DeviceReduceKernelINS2_10policy_hubIdjN4cuda3std3__44plusIdEEE10Policy1000EN6thrust24THRUST_300001_SM_1000_NS17counting_iteratorIiNSD_11use_defaultESF_SF_EEjS9_d12calculate_piEEvT0_PT3_T1_NS0_13GridEvenShareISL_EET2_T4_E12temp_storage+120];
	add.f64 	%fd361, %fd359, %fd360;
	ld.shared.f64 	%fd362, [_ZZN3cub18CUB_300001_SM_10006detail6reduce18DeviceReduceKernelINS2_10policy_hubIdjN4cuda3std3__44plusIdEEE10Policy1000EN6thrust24THRUST_300001_SM_1000_NS17counting_iteratorIiNSD_11use_defaultESF_SF_EEjS9_d12calculate_piEEvT0_PT3_T1_NS0_13GridEvenShareISL_EET2_T4_E12temp_storage+128];
	add.f64 	%fd363, %fd361, %fd362;
	ld.shared.f64 	%fd364, [_ZZN3cub18CUB_300001_SM_10006detail6reduce18DeviceReduceKernelINS2_10policy_hubIdjN4cuda3std3__44plusIdEEE10Policy1000EN6thrust24THRUST_300001_SM_1000_NS17counting_iteratorIiNSD_11use_defaultESF_SF_EEjS9_d12calculate_piEEvT0_PT3_T1_NS0_13GridEvenShareISL_EET2_T4_E12temp_storage+136];
	add.f64 	%fd365, %fd363, %fd364;
	ld.shared.f64 	%fd366, [_ZZN3cub18CUB_300001_SM_10006detail6reduce18DeviceReduceKernelINS2_10policy_hubIdjN4cuda3std3__44plusIdEEE10Policy1000EN6thrust24THRUST_300001_SM_1000_NS17counting_iteratorIiNSD_11use_defaultESF_SF_EEjS9_d12calculate_piEEvT0_PT3_T1_NS0_13GridEvenShareISL_EET2_T4_E12temp_storage+144];
	add.f64 	%fd367, %fd365, %fd366;
	ld.shared.f64 	%fd368, [_ZZN3cub18CUB_300001_SM_10006detail6reduce18DeviceReduceKernelINS2_10policy_hubIdjN4cuda3std3__44plusIdEEE10Policy1000EN6thrust24THRUST_300001_SM_1000_NS17counting_iteratorIiNSD_11use_defaultESF_SF_EEjS9_d12calculate_piEEvT0_PT3_T1_NS0_13GridEvenShareISL_EET2_T4_E12temp_storage+152];
	add.f64 	%fd369, %fd367, %fd368;
	ld.shared.f64 	%fd370, [_ZZN3cub18CUB_300001_SM_10006detail6reduce18DeviceReduceKernelINS2_10policy_hubIdjN4cuda3std3__44plusIdEEE10Policy1000EN6thrust24THRUST_300001_SM_1000_NS17counting_iteratorIiNSD_11use_defaultESF_SF_EEjS9_d12calculate_piEEvT0_PT3_T1_NS0_13GridEvenShareISL_EET2_T4_E12temp_storage+160];
	add.f64 	%fd371, %fd369, %fd370;
	ld.shared.f64 	%fd372, [_ZZN3cub18CUB_300001_SM_10006detail6reduce18DeviceReduceKernelINS2_10policy_hubIdjN4cuda3std3__44plusIdEEE10Policy1000EN6thrust24THRUST_300001_SM_1000_NS17counting_iteratorIiNSD_11use_defaultESF_SF_EEjS9_d12calculate_piEEvT0_PT3_T1_NS0_13GridEvenShareISL_EET2_T4_E12temp_storage+168];
	add.f64 	%fd373, %fd371, %fd372;
	ld.shared.f64 	%fd374, [_ZZN3cub18CUB_300001_SM_10006detail6reduce18DeviceReduceKernelINS2_10policy_hubIdjN4cuda3std3__44plusIdEEE10Policy1000EN6thrust24THRUST_300001_SM_1000_NS17counting_iteratorIiNSD_11use_defaultESF_SF_EEjS9_d12calculate_piEEvT0_PT3_T1_NS0_13GridEvenShareISL_EET2_T4_E12temp_storage+176];
	add.f64 	%fd385, %fd373, %fd374;
	bra.uni 	$L__BB3_33;
$L__BB3_14:
	// begin inline asm
	mov.u32 %r834, %laneid;
	// end inline asm
	and.b32  	%r885, %r8, 992;
	add.s32 	%r886, %r885, 32;
	setp.gt.u32 	%p92, %r886, %r7;
	not.b32 	%r887, %r885;
	add.s32 	%r888, %r7, %r887;
	selp.b32 	%r883, %r888, 31, %p92;
	mov.b64 	%rd12, %fd379;
	mov.b64 	{%r836, %r841}, %rd12;
	mov.b32 	%r842, 1;
	mov.b32 	%r884, -1;
	// begin inline asm
	shfl.sync.down.b32 %r835, %r836, %r842, %r883, %r884;
	// end inline asm
	// begin inline asm
	shfl.sync.down.b32 %r840, %r841, %r842, %r883, %r884;
	// end inline asm
	mov.b64 	%rd13, {%r835, %r840};
	mov.b64 	%fd255, %rd13;
	setp.lt.s32 	%p93, %r834, %r883;
	add.f64 	%fd256, %fd379, %fd255;
	selp.f64 	%fd257, %fd256, %fd379, %p93;
	mov.b64 	%rd14, %fd257;
	mov.b64 	{%r846, %r851}, %rd14;
	mov.b32 	%r852, 2;
	// begin inline asm
	shfl.sync.down.b32 %r845, %r846, %r852, %r883, %r884;
	// end inline asm
	// begin inline asm
	shfl.sync.down.b32 %r850, %r851, %r852, %r883, %r884;
	// end inline asm
	mov.b64 	%rd15, {%r845, %r850};
	mov.b64 	%fd258, %rd15;
	add.s32 	%r889, %r834, 2;
	setp.gt.s32 	%p94, %r889, %r883;
	add.f64 	%fd259, %fd257, %fd258;
	selp.f64 	%fd260, %fd257, %fd259, %p94;
	mov.b64 	%rd16, %fd260;
	mov.b64 	{%r856, %r861}, %rd16;
	mov.b32 	%r862, 4;
	// begin inline asm
	shfl.sync.down.b32 %r855, %r856, %r862, %r883, %r884;
	// end inline asm
	// begin inline asm
	shfl.sync.down.b32 %r860, %r861, %r862, %r883, %r884;
	// end inline asm
	mov.b64 	%rd17, {%r855, %r860};
	mov.b64 	%fd261, %rd17;
	add.s32 	%r890, %r834, 4;
	setp.gt.s32 	%p95, %r890, %r883;
	add.f64 	%fd262, %fd260, %fd261;
	selp.f64 	%fd263, %fd260, %fd262, %p95;
	mov.b64 	%rd18, %fd263;
	mov.b64 	{%r866, %r871}, %rd18;
	mov.b32 	%r872, 8;
	// begin inline asm
	shfl.sync.down.b32 %r865, %r866, %r872, %r883, %r884;
	// end inline asm
	// begin inline asm
	shfl.sync.down.b32 %r870, %r871, %r872, %r883, %r884;
	// end inline asm
	mov.b64 	%rd19, {%r865, %r870};
	mov.b64 	%fd264, %rd19;
	add.s32 	%r891, %r834, 8;
	setp.gt.s32 	%p96, %r891, %r883;
	add.f64 	%fd265, %fd263, %fd264;
	selp.f64 	%fd266, %fd263, %fd265, %p96;
	mov.b64 	%rd20, %fd266;
	mov.b64 	{%r876, %r881}, %rd20;
	mov.b32 	%r882, 16;
	// begin inline asm
	shfl.sync.down.b32 %r875, %r876, %r882, %r883, %r884;
	// end inline asm
	// begin inline asm
	shfl.sync.down.b32 %r880, %r881, %r882, %r883, %r884;
	// end inline asm
	mov.b64 	%rd21, {%r875, %r880};
	mov.b64 	%fd267, %rd21;
	add.s32 	%r892, %r834, 16;
	setp.gt.s32 	%p97, %r892, %r883;
	add.f64 	%fd268, %fd266, %fd267;
	selp.f64 	%fd385, %fd266, %fd268, %p97;
	setp.ne.s32 	%p98, %r834, 0;
	@%p98 bra 	$L__BB3_16;
	shr.u32 	%r893, %r8, 2;
	and.b32  	%r894, %r893, 248;
	mov.u32 	%r895, _ZZN3cub18CUB_300001_SM_10006detail6reduce18DeviceReduceKernelINS2_10policy_hubIdjN4cuda3std3__44plusIdEEE10Policy1000EN6thrust24THRUST_300001_SM_1000_NS17counting_iteratorIiNSD_11use_defaultESF_SF_EEjS9_d12calculate_piEEvT0_PT3_T1_NS0_13GridEvenShareISL_EET2_T4_E12temp_storage;
	add.s32 	%r896, %r895, %r894;
	st.shared.f64 	[%r896+24], %fd385;
$L__BB3_16:
	bar.sync 	0;
	setp.ne.s32 	%p99, %r8, 0;
	@%p99 bra 	$L__BB3_33;
	setp.gt.u32 	%p100, %r7, 32;
	ld.shared.f64 	%fd269, [_ZZN3cub18CUB_300001_SM_10006detail6reduce18DeviceReduceKernelINS2_10policy_hubIdjN4cuda3std3__44plusIdEEE10Policy1000EN6thrust24THRUST_300001_SM_1000_NS17counting_iteratorIiNSD_11use_defaultESF_SF_EEjS9_d12calculate_piEEvT0_PT3_T1_NS0_13GridEvenShareISL_EET2_T4_E12temp_storage+32];
	add.f64 	%fd270, %fd385, %fd269;
	selp.f64 	%fd271, %fd270, %fd385, %p100;
	setp.gt.u32 	%p101, %r7, 64;
	ld.shared.f64 	%fd272, [_ZZN3cub18CUB_300001_SM_10006detail6reduce18DeviceReduceKernelINS2_10policy_hubIdjN4cuda3std3__44plusIdEEE10Policy1000EN6thrust24THRUST_300001_SM_1000_NS17counting_iteratorIiNSD_11use_defaultESF_SF_EEjS9_d12calculate_piEEvT0_PT3_T1_NS0_13GridEvenShareISL_EET2_T4_E12temp_storage+40];
	add.f64 	%fd273, %fd272, %fd271;
	selp.f64 	%fd274, %fd273, %fd271, %p101;
	setp.gt.u32 	%p102, %r7, 96;
	ld.shared.f64 	%fd275, [_ZZN3cub18CUB_300001_SM_10006detail6reduce18DeviceReduceKernelINS2_10policy_hubIdjN4cuda3std3__44plusIdEEE10Policy1000EN6thrust24THRUST_300001_SM_1000_NS17counting_iteratorIiNSD_11use_defaultESF_SF_EEjS9_d12calculate_piEEvT0_PT3_T1_NS0_13GridEvenShareISL_EET2_T4_E12temp_storage+48];
	add.f64 	%fd276, %fd275, %fd274;
	selp.f64 	%fd277, %fd276, %fd274, %p102;
	setp.gt.u32 	%p103, %r7, 128;
	ld.shared.f64 	%fd278, [_ZZN3cub18CUB_300001_SM_10006detail6reduce18DeviceReduceKernelINS2_10policy_hubIdjN4cuda3std3__44plusIdEEE10Policy1000EN6thrust24THRUST_300001_SM_1000_NS17counting_iteratorIiNSD_11use_defaultESF_SF_EEjS9_d12calculate_piEEvT0_PT3_T1_NS0_13GridEvenShareISL_EET2_T4_E12temp_storage+56];
	add.f64 	%fd279, %fd278, %fd277;
	selp.f64 	%fd280, %fd279, %fd277, %p103;
	setp.gt.u32 	%p104, %r7, 160;
	ld.shared.f64 	%fd281, [_ZZN3cub18CUB_300001_SM_10006detail6reduce18DeviceReduceKernelINS2_10policy_hubIdjN4cuda3std3__44plusIdEEE10Policy1000EN6thrust24THRUST_300001_SM_1000_NS17counting_iteratorIiNSD_11use_defaultESF_SF_EEjS9_d12calculate_piEEvT0_PT3_T1_NS0_13GridEvenShareISL_EET2_T4_E12temp_storage+64];
	add.f64 	%fd282, %fd281, %fd280;
	selp.f64 	%fd283, %fd282, %fd280, %p104;
	setp.gt.u32 	%p105, %r7, 192;
	ld.shared.f64 	%fd284, [_ZZN3cub18CUB_300001_SM_10006detail6reduce18DeviceReduceKernelINS2_10policy_hubIdjN4cuda3std3__44plusIdEEE10Policy1000EN6thrust24THRUST_300001_SM_1000_NS17counting_iteratorIiNSD_11use_defaultESF_SF_EEjS9_d12calculate_piEEvT0_PT3_T1_NS0_13GridEvenShareISL_EET2_T4_E12temp_storage+72];
	add.f64 	%fd285, %fd284, %fd283;
	selp.f64 	%fd286, %fd285, %fd283, %p105;
	setp.gt.u32 	%p106, %r7, 224;
	ld.shared.f64 	%fd287, [_ZZN3cub18CUB_300001_SM_10006detail6reduce18DeviceReduceKernelINS2_10policy_hubIdjN4cuda3std3__44plusIdEEE10Policy1000EN6thrust24THRUST_300001_SM_1000_NS17counting_iteratorIiNSD_11use_defaultESF_SF_EEjS9_d12calculate_piEEvT0_PT3_T1_NS0_13GridEvenShareISL_EET2_T4_E12temp_storage+80];
	add.f64 	%fd288, %fd287, %fd286;
	selp.f64 	%fd289, %fd288, %fd286, %p106;
	setp.gt.u32 	%p107, %r7, 256;
	ld.shared.f64 	%fd290, [_ZZN3cub18CUB_300001_SM_10006detail6reduce18DeviceReduceKernelINS2_10policy_hubIdjN4cuda3std3__44plusIdEEE10Policy1000EN6thrust24THRUST_300001_SM_1000_NS17counting_iteratorIiNSD_11use_defaultESF_SF_EEjS9_d12calculate_piEEvT0_PT3_T1_NS0_13GridEvenShareISL_EET2_T4_E12temp_storage+88];
	add.f64 	%fd291, %fd290, %fd289;
	selp.f64 	%fd292, %fd291, %fd289, %p107;
	setp.gt.u32 	%p108, %r7, 288;
	ld.shared.f64 	%fd293, [_ZZN3cub18CUB_300001_SM_10006detail6reduce18DeviceReduceKernelINS2_10policy_hubIdjN4cuda3std3__44plusIdEEE10Policy1000EN6thrust24THRUST_300001_SM_1000_NS17counting_iteratorIiNSD_11use_defaultESF_SF_EEjS9_d12calculate_piEEvT0_PT3_T1_NS0_13GridEvenShareISL_EET2_T4_E12temp_storage+96];
	add.f64 	%fd294, %fd293, %fd292;
	selp.f64 	%fd295, %fd294, %fd292, %p108;
	setp.gt.u32 	%p109, %r7, 320;
	ld.shared.f64 	%fd296, [_ZZN3cub18CUB_300001_SM_10006detail6reduce18DeviceReduceKernelINS2_10policy_hubIdjN4cuda3std3__44plusIdEEE10Policy1000EN6thrust24THRUST_300001_SM_1000_NS17counting_iteratorIiNSD_11use_defaultESF_SF_EEjS9_d12calculate_piEEvT0_PT3_T1_NS0_13GridEvenShareISL_EET2_T4_E12temp_storage+104];
	add.f64 	%fd297, %fd296, %fd295;
	selp.f64 	%fd298, %fd297, %fd295, %p109;
	setp.gt.u32 	%p110, %r7, 352;
	ld.shared.f64 	%fd299, [_ZZN3cub18CUB_300001_SM_10006detail6reduce18DeviceReduceKernelINS2_10policy_hubIdjN4cuda3std3__44plusIdEEE10Policy1000EN6thrust24THRUST_300001_SM_1000_NS17counting_iteratorIiNSD_11use_defaultESF_SF_EEjS9_d12calculate_piEEvT0_PT3_T1_NS0_13GridEvenShareISL_EET2_T4_E12temp_storage+112];
	add.f64 	%fd300, %fd299, %fd298;
	selp.f64 	%fd301, %fd300, %fd298, %p110;
	setp.gt.u32 	%p111, %r7, 384;
	ld.shared.f64 	%fd302, [_ZZN3cub18CUB_300001_SM_10006detail6reduce18DeviceReduceKernelINS2_10policy_hubIdjN4cuda3std3__44plusIdEEE10Policy1000EN6thrust24THRUST_300001_SM_1000_NS17counting_iteratorIiNSD_11use_defaultESF_SF_EEjS9_d12calculate_piEEvT0_PT3_T1_NS0_13GridEvenShareISL_EET2_T4_E12temp_storage+120];
	add.f64 	%fd303, %fd302, %fd301;
	selp.f64 	%fd304, %fd303, %fd301, %p111;
	setp.gt.u32 	%p112, %r7, 416;
	ld.shared.f64 	%fd305, [_ZZN3cub18CUB_300001_SM_10006detail6reduce18DeviceReduceKernelINS2_10policy_hubIdjN4cuda3std3__44plusIdEEE10Policy1000EN6thrust24THRUST_300001_SM_1000_NS17counting_iteratorIiNSD_11use_defaultESF_SF_EEjS9_d12calculate_piEEvT0_PT3_T1_NS0_13GridEvenShareISL_EET2_T4_E12temp_storage+128];
	add.f64 	%fd306, %fd305, %fd304;
	selp.f64 	%fd307, %fd306, %fd304, %p112;
	setp.gt.u32 	%p113, %r7, 448;
	ld.shared.f64 	%fd308, [_ZZN3cub18CUB_300001_SM_10006detail6reduce18DeviceReduceKernelINS2_10policy_hubIdjN4cuda3std3__44plusIdEEE10Policy1000EN6thrust24THRUST_300001_SM_1000_NS17counting_iteratorIiNSD_11use_defaultESF_SF_EEjS9_d12calculate_piEEvT0_PT3_T1_NS0_13GridEvenShareISL_EET2_T4_E12temp_storage+136];
	add.f64 	%fd309, %fd308, %fd307;
	selp.f64 	%fd310, %fd309, %fd307, %p113;
	setp.gt.u32 	%p114, %r7, 480;
	ld.shared.f64 	%fd311, [_ZZN3cub18CUB_300001_SM_10006detail6reduce18DeviceReduceKernelINS2_10policy_hubIdjN4cuda3std3__44plusIdEEE10Policy1000EN6thrust24THRUST_300001_SM_1000_NS17counting_iteratorIiNSD_11use_defaultESF_SF_EEjS9_d12calculate_piEEvT0_PT3_T1_NS0_13GridEvenShareISL_EET2_T4_E12temp_storage+144];
	add.f64 	%fd312, %fd311, %fd310;
	selp.f64 	%fd313, %fd312, %fd310, %p114;
	setp.gt.u32 	%p115, %r7, 512;
	ld.shared.f64 	%fd314, [_ZZN3cub18CUB_300001_SM_10006detail6reduce18DeviceReduceKernelINS2_10policy_hubIdjN4cuda3std3__44plusIdEEE10Policy1000EN6thrust24THRUST_300001_SM_1000_NS17counting_iteratorIiNSD_11use_defaultESF_SF_EEjS9_d12calculate_piEEvT0_PT3_T1_NS0_13GridEvenShareISL_EET2_T4_E12temp_storage+152];
	add.f64 	%fd315, %fd314, %fd313;
	selp.f64 	%fd316, %fd315, %fd313, %p115;
	setp.gt.u32 	%p116, %r7, 544;
	ld.shared.f64 	%fd317, [_ZZN3cub18CUB_300001_SM_10006detail6reduce18DeviceReduceKernelINS2_10policy_hubIdjN4cuda3std3__44plusIdEEE10Policy1000EN6thrust24THRUST_300001_SM_1000_NS17counting_iteratorIiNSD_11use_defaultESF_SF_EEjS9_d12calculate_piEEvT0_PT3_T1_NS0_13GridEvenShareISL_EET2_T4_E12temp_storage+160];
	add.f64 	%fd318, %fd317, %fd316;
	selp.f64 	%fd319, %fd318, %fd316, %p116;
	setp.gt.u32 	%p117, %r7, 576;
	ld.shared.f64 	%fd320, [_ZZN3cub18CUB_300001_SM_10006detail6reduce18DeviceReduceKernelINS2_10policy_hubIdjN4cuda3std3__44plusIdEEE10Policy1000EN6thrust24THRUST_300001_SM_1000_NS17counting_iteratorIiNSD_11use_defaultESF_SF_EEjS9_d12calculate_piEEvT0_PT3_T1_NS0_13GridEvenShareISL_EET2_T4_E12temp_storage+168];
	add.f64 	%fd321, %fd320, %fd319;
	selp.f64 	%fd322, %fd321, %fd319, %p117;
	setp.gt.u32 	%p118, %r7, 608;
	ld.shared.f64 	%fd323, [_ZZN3cub18CUB_300001_SM_10006detail6reduce18DeviceReduceKernelINS2_10policy_hubIdjN4cuda3std3__44plusIdEEE10Policy1000EN6thrust24THRUST_300001_SM_1000_NS17counting_iteratorIiNSD_11use_defaultESF_SF_EEjS9_d12calculate_piEEvT0_PT3_T1_NS0_13GridEvenShareISL_EET2_T4_E12temp_storage+176];
	add.f64 	%fd324, %fd323, %fd322;
	selp.f64 	%fd385, %fd324, %fd322, %p118;
	bra.uni 	$L__BB3_33;
$L__BB3_18:
	mov.u32 	%r24, %tid.x;
	add.s32 	%r50, %r6, %r24;
	add.s32 	%r51, %r50, %r3;
	mul.hi.u32 	%r52, %r51, 3;
	sub.s32 	%r53, %r51, %r52;
	shr.u32 	%r54, %r53, 1;
	add.s32 	%r55, %r54, %r52;
	shr.u32 	%r56, %r55, 30;
	mul.lo.s32 	%r57, %r56, 2147483647;
	sub.s32 	%r58, %r51, %r57;
	max.u32 	%r59, %r58, 1;
	mul.hi.u32 	%r60, %r59, 1581746633;
	shr.u32 	%r61, %r60, 14;
	mul.lo.s32 	%r62, %r61, 44488;
	sub.s32 	%r63, %r59, %r62;
	mul.lo.s32 	%r64, %r63, 48271;
	mul.lo.s32 	%r65, %r61, 3399;
	setp.lt.u32 	%p2, %r64, %r65;
	xor.b32  	%r66, %r65, 2147483647;
	neg.s32 	%r67, %r65;
	selp.b32 	%r68, %r66, %r67, %p2;
	add.s32 	%r69, %r68, %r64;
	add.s32 	%r70, %r69, -1;
	cvt.rn.f64.u32 	%fd27, %r70;
	div.rn.f64 	%fd28, %fd27, 0d41DFFFFFFF800000;
	mul.hi.u32 	%r71, %r69, -1131474031;
	shr.u32 	%r72, %r71, 15;
	mul.lo.s32 	%r73, %r72, 44488;
	sub.s32 	%r74, %r69, %r73;
	mul.lo.s32 	%r75, %r74, 48271;
	mul.lo.s32 	%r76, %r72, 3399;
	setp.lt.u32 	%p3, %r75, %r76;
	xor.b32  	%r77, %r76, 2147483647;
	neg.s32 	%r78, %r76;
	selp.b32 	%r79, %r77, %r78, %p3;
	add.s32 	%r80, %r75, %r79;
	add.s32 	%r81, %r80, -1;
	cvt.rn.f64.u32 	%fd29, %r81;
	div.rn.f64 	%fd30, %fd29, 0d41DFFFFFFF800000;
	mul.f64 	%fd31, %fd30, %fd30;
	fma.rn.f64 	%fd32, %fd28, %fd28, %fd31;
	setp.le.f64 	%p4, %fd32, 0d3FF0000000000000;
	selp.f64 	%fd33, 0d3FF0000000000000, 0d0000000000000000, %p4;
	add.s32 	%r82, %r51, 640;
	mul.hi.u32 	%r83, %r82, 3;
	sub.s32 	%r84, %r82, %r83;
	shr.u32 	%r85, %r84, 1;
	add.s32 	%r86, %r85, %r83;
	shr.u32 	%r87, %r86, 30;
	mul.lo.s32 	%r88, %r87, 2147483647;
	sub.s32 	%r89, %r82, %r88;
	max.u32 	%r90, %r89, 1;
	mul.hi.u32 	%r91, %r90, 1581746633;
	shr.u32 	%r92, %r91, 14;
	mul.lo.s32 	%r93, %r92, 44488;
	sub.s32 	%r94, %r90, %r93;
	mul.lo.s32 	%r95, %r94, 48271;
	mul.lo.s32 	%r96, %r92, 3399;
	setp.lt.u32 	%p5, %r95, %r96;
	xor.b32  	%r97, %r96, 2147483647;
	neg.s32 	%r98, %r96;
	selp.b32 	%r99, %r97, %r98, %p5;
	add.s32 	%r100, %r99, %r95;
	add.s32 	%r101, %r100, -1;
	cvt.rn.f64.u32 	%fd34, %r101;
	div.rn.f64 	%fd35, %fd34, 0d41DFFFFFFF800000;
	mul.hi.u32 	%r102, %r100, -1131474031;
	shr.u32 	%r103, %r102, 15;
	mul.lo.s32 	%r104, %r103, 44488;
	sub.s32 	%r105, %r100, %r104;
	mul.lo.s32 	%r106, %r105, 48271;
	mul.lo.s32 	%r107, %r103, 3399;
	setp.lt.u32 	%p6, %r106, %r107;
	xor.b32  	%r108, %r107, 2147483647;
	neg.s32 	%r109, %r107;
	selp.b32 	%r110, %r108, %r109, %p6;
	add.s32 	%r111, %r106, %r110;
	add.s32 	%r112, %r111, -1;
	cvt.rn.f64.u32 	%fd36, %r112;
	div.rn.f64 	%fd37, %fd36, 0d41DFFFFFFF800000;
	mul.f64 	%fd38, %fd37, %fd37;
	fma.rn.f64 	%fd39, %fd35, %fd35, %fd38;
	setp.le.f64 	%p7, %fd39, 0d3FF0000000000000;
	selp.f64 	%fd40, 0d3FF0000000000000, 0d0000000000000000, %p7;
	add.s32 	%r113, %r51, 1280;
	mul.hi.u32 	%r114, %r113, 3;
	sub.s32 	%r115, %r113, %r114;
	shr.u32 	%r116, %r115, 1;
	add.s32 	%r117, %r116, %r114;
	shr.u32 	%r118, %r117, 30;
	mul.lo.s32 	%r119, %r118, 2147483647;
	sub.s32 	%r120, %r113, %r119;
	max.u32 	%r121, %r120, 1;
	mul.hi.u32 	%r122, %r121, 1581746633;
	shr.u32 	%r123, %r122, 14;
	mul.lo.s32 	%r124, %r123, 44488;
	sub.s32 	%r125, %r121, %r124;
	mul.lo.s32 	%r126, %r125, 48271;
	mul.lo.s32 	%r127, %r123, 3399;
	setp.lt.u32 	%p8, %r126, %r127;
	xor.b32  	%r128, %r127, 2147483647;
	neg.s32 	%r129, %r127;
	selp.b32 	%r130, %r128, %r129, %p8;
	add.s32 	%r131, %r130, %r126;
	add.s32 	%r132, %r131, -1;
	cvt.rn.f64.u32 	%fd41, %r132;
	div.rn.f64 	%fd42, %fd41, 0d41DFFFFFFF800000;
	mul.hi.u32 	%r133, %r131, -1131474031;
	shr.u32 	%r134, %r133, 15;
	mul.lo.s32 	%r135, %r134, 44488;
	sub.s32 	%r136, %r131, %r135;
	mul.lo.s32 	%r137, %r136, 48271;
	mul.lo.s32 	%r138, %r134, 3399;
	setp.lt.u32 	%p9, %r137, %r138;
	xor.b32  	%r139, %r138, 2147483647;
	neg.s32 	%r140, %r138;
	selp.b32 	%r141, %r139, %r140, %p9;
	add.s32 	%r142, %r137, %r141;
	add.s32 	%r143, %r142, -1;
	cvt.rn.f64.u32 	%fd43, %r143;
	div.rn.f64 	%fd44, %fd43, 0d41DFFFFFFF800000;
	mul.f64 	%fd45, %fd44, %fd44;
	fma.rn.f64 	%fd46, %fd42, %fd42, %fd45;
	setp.le.f64 	%p10, %fd46, 0d3FF0000000000000;
	selp.f64 	%fd47, 0d3FF0000000000000, 0d0000000000000000, %p10;
	add.s32 	%r144, %r51, 1920;
	mul.hi.u32 	%r145, %r144, 3;
	sub.s32 	%r146, %r144, %r145;
	shr.u32 	%r147, %r146, 1;
	add.s32 	%r148, %r147, %r145;
	shr.u32 	%r149, %r148, 30;
	mul.lo.s32 	%r150, %r149, 2147483647;
	sub.s32 	%r151, %r144, %r150;
	max.u32 	%r152, %r151, 1;
	mul.hi.u32 	%r153, %r152, 1581746633;
	shr.u32 	%r154, %r153, 14;
	mul.lo.s32 	%r155, %r154, 44488;
	sub.s32 	%r156, %r152, %r155;
	mul.lo.s32 	%r157, %r156, 48271;
	mul.lo.s32 	%r158, %r154, 3399;
	setp.lt.u32 	%p11, %r157, %r158;
	xor.b32  	%r159, %r158, 2147483647;
	neg.s32 	%r160, %r158;
	selp.b32 	%r161, %r159, %r160, %p11;
	add.s32 	%r162, %r161, %r157;
	add.s32 	%r163, %r162, -1;
	cvt.rn.f64.u32 	%fd48, %r163;
	div.rn.f64 	%fd49, %fd48, 0d41DFFFFFFF800000;
	mul.hi.u32 	%r164, %r162, -1131474031;
	shr.u32 	%r165, %r164, 15;
	mul.lo.s32 	%r166, %r165, 44488;
	sub.s32 	%r167, %r162, %r166;
	mul.lo.s32 	%r168, %r167, 48271;
	mul.lo.s32 	%r169, %r165, 3399;
	setp.lt.u32 	%p12, %r168, %r169;
	xor.b32  	%r170, %r169, 2147483647;
	neg.s32 	%r171, %r169;
	selp.b32 	%r172, %r170, %r171, %p12;
	add.s32 	%r173, %r168, %r172;
	add.s32 	%r174, %r173, -1;
	cvt.rn.f64.u32 	%fd50, %r174;
	div.rn.f64 	%fd51, %fd50, 0d41DFFFFFFF800000;
	mul.f64 	%fd52, %fd51, %fd51;
	fma.rn.f64 	%fd53, %fd49, %fd49, %fd52;
	setp.le.f64 	%p13, %fd53, 0d3FF0000000000000;
	selp.f64 	%fd54, 0d3FF0000000000000, 0d0000000000000000, %p13;
	add.s32 	%r175, %r51, 2560;
	mul.hi.u32 	%r176, %r175, 3;
	sub.s32 	%r177, %r175, %r176;
	shr.u32 	%r178, %r177, 1;
	add.s32 	%r179, %r178, %r176;
	shr.u32 	%r180, %r179, 30;
	mul.lo.s32 	%r181, %r180, 2147483647;
	sub.s32 	%r182, %r175, %r181;
	max.u32 	%r183, %r182, 1;
	mul.hi.u32 	%r184, %r183, 1581746633;
	shr.u32 	%r185, %r184, 14;
	mul.lo.s32 	%r186, %r185, 44488;
	sub.s32 	%r187, %r183, %r186;
	mul.lo.s32 	%r188, %r187, 48271;
	mul.lo.s32 	%r189, %r185, 3399;
	setp.lt.u32 	%p14, %r188, %r189;
	xor.b32  	%r190, %r189, 2147483647;
	neg.s32 	%r191, %r189;
	selp.b32 	%r192, %r190, %r191, %p14;
	add.s32 	%r193, %r192, %r188;
	add.s32 	%r194, %r193, -1;
	cvt.rn.f64.u32 	%fd55, %r194;
	div.rn.f64 	%fd56, %fd55, 0d41DFFFFFFF800000;
	mul.hi.u32 	%r195, %r193, -1131474031;
	shr.u32 	%r196, %r195, 15;
	mul.lo.s32 	%r197, %r196, 44488;
	sub.s32 	%r198, %r193, %r197;
	mul.lo.s32 	%r199, %r198, 48271;
	mul.lo.s32 	%r200, %r196, 3399;
	setp.lt.u32 	%p15, %r199, %r200;
	xor.b32  	%r201, %r200, 2147483647;
	neg.s32 	%r202, %r200;
	selp.b32 	%r203, %r201, %r202, %p15;
	add.s32 	%r204, %r199, %r203;
	add.s32 	%r205, %r204, -1;
	cvt.rn.f64.u32 	%fd57, %r205;
	div.rn.f64 	%fd58, %fd57, 0d41DFFFFFFF800000;
	mul.f64 	%fd59, %fd58, %fd58;
	fma.rn.f64 	%fd60, %fd56, %fd56, %fd59;
	setp.le.f64 	%p16, %fd60, 0d3FF0000000000000;
	selp.f64 	%fd61, 0d3FF0000000000000, 0d0000000000000000, %p16;
	add.s32 	%r206, %r51, 3200;
	mul.hi.u32 	%r207, %r206, 3;
	sub.s32 	%r208, %r206, %r207;
	shr.u32 	%r209, %r208, 1;
	add.s32 	%r210, %r209, %r207;
	shr.u32 	%r211, %r210, 30;
	mul.lo.s32 	%r212, %r211, 2147483647;
	sub.s32 	%r213, %r206, %r212;
	max.u32 	%r214, %r213, 1;
	mul.hi.u32 	%r215, %r214, 1581746633;
	shr.u32 	%r216, %r215, 14;
	mul.lo.s32 	%r217, %r216, 44488;
	sub.s32 	%r218, %r214, %r217;
	mul.lo.s32 	%r219, %r218, 48271;
	mul.lo.s32 	%r220, %r216, 3399;
	setp.lt.u32 	%p17, %r219, %r220;
	xor.b32  	%r221, %r220, 2147483647;
	neg.s32 	%r222, %r220;
	selp.b32 	%r223, %r221, %r222, %p17;
	add.s32 	%r224, %r223, %r219;
	add.s32 	%r225, %r224, -1;
	cvt.rn.f64.u32 	%fd62, %r225;
	div.rn.f64 	%fd63, %fd62, 0d41DFFFFFFF800000;
	mul.hi.u32 	%r226, %r224, -1131474031;
	shr.u32 	%r227, %r226, 15;
	mul.lo.s32 	%r228, %r227, 44488;
	sub.s32 	%r229, %r224, %r228;
	mul.lo.s32 	%r230, %r229, 48271;
	mul.lo.s32 	%r231, %r227, 3399;
	setp.lt.u32 	%p18, %r230, %r231;
	xor.b32  	%r232, %r231, 2147483647;
	neg.s32 	%r233, %r231;
	selp.b32 	%r234, %r232, %r233, %p18;
	add.s32 	%r235, %r230, %r234;
	add.s32 	%r236, %r235, -1;
	cvt.rn.f64.u32 	%fd64, %r236;
	div.rn.f64 	%fd65, %fd64, 0d41DFFFFFFF800000;
	mul.f64 	%fd66, %fd65, %fd65;
	fma.rn.f64 	%fd67, %fd63, %fd63, %fd66;
	setp.le.f64 	%p19, %fd67, 0d3FF0000000000000;
	selp.f64 	%fd68, 0d3FF0000000000000, 0d0000000000000000, %p19;
	add.s32 	%r237, %r51, 3840;
	mul.hi.u32 	%r238, %r237, 3;
	sub.s32 	%r239, %r237, %r238;
	shr.u32 	%r240, %r239, 1;
	add.s32 	%r241, %r240, %r238;
	shr.u32 	%r242, %r241, 30;
	mul.lo.s32 	%r243, %r242, 2147483647;
	sub.s32 	%r244, %r237, %r243;
	max.u32 	%r245, %r244, 1;
	mul.hi.u32 	%r246, %r245, 1581746633;
	shr.u32 	%r247, %r246, 14;
	mul.lo.s32 	%r248, %r247, 44488;
	sub.s32 	%r249, %r245, %r248;
	mul.lo.s32 	%r250, %r249, 48271;
	mul.lo.s32 	%r251, %r247, 3399;
	setp.lt.u32 	%p20, %r250, %r251;
	xor.b32  	%r252, %r251, 2147483647;
	neg.s32 	%r253, %r251;
	selp.b32 	%r254, %r252, %r253, %p20;
	add.s32 	%r255, %r254, %r250;
	add.s32 	%r256, %r255, -1;
	cvt.rn.f64.u32 	%fd69, %r256;
	div.rn.f64 	%fd70, %fd69, 0d41DFFFFFFF800000;
	mul.hi.u32 	%r257, %r255, -1131474031;
	shr.u32 	%r258, %r257, 15;
	mul.lo.s32 	%r259, %r258, 44488;
	sub.s32 	%r260, %r255, %r259;
	mul.lo.s32 	%r261, %r260, 48271;
	mul.lo.s32 	%r262, %r258, 3399;
	setp.lt.u32 	%p21, %r261, %r262;
	xor.b32  	%r263, %r262, 2147483647;
	neg.s32 	%r264, %r262;
	selp.b32 	%r265, %r263, %r264, %p21;
	add.s32 	%r266, %r261, %r265;
	add.s32 	%r267, %r266, -1;
	cvt.rn.f64.u32 	%fd71, %r267;
	div.rn.f64 	%fd72, %fd71, 0d41DFFFFFFF800000;
	mul.f64 	%fd73, %fd72, %fd72;
	fma.rn.f64 	%fd74, %fd70, %fd70, %fd73;
	setp.le.f64 	%p22, %fd74, 0d3FF0000000000000;
	selp.f64 	%fd75, 0d3FF0000000000000, 0d0000000000000000, %p22;
	add.s32 	%r268, %r51, 4480;
	mul.hi.u32 	%r269, %r268, 3;
	sub.s32 	%r270, %r268, %r269;
	shr.u32 	%r271, %r270, 1;
	add.s32 	%r272, %r271, %r269;
	shr.u32 	%r273, %r272, 30;
	mul.lo.s32 	%r274, %r273, 2147483647;
	sub.s32 	%r275, %r268, %r274;
	max.u32 	%r276, %r275, 1;
	mul.hi.u32 	%r277, %r276, 1581746633;
	shr.u32 	%r278, %r277, 14;
	mul.lo.s32 	%r279, %r278, 44488;
	sub.s32 	%r280, %r276, %r279;
	mul.lo.s32 	%r281, %r280, 48271;
	mul.lo.s32 	%r282, %r278, 3399;
	setp.lt.u32 	%p23, %r281, %r282;
	xor.b32  	%r283, %r282, 2147483647;
	neg.s32 	%r284, %r282;
	selp.b32 	%r285, %r283, %r284, %p23;
	add.s32 	%r286, %r285, %r281;
	add.s32 	%r287, %r286, -1;
	cvt.rn.f64.u32 	%fd76, %r287;
	div.rn.f64 	%fd77, %fd76, 0d41DFFFFFFF800000;
	mul.hi.u32 	%r288, %r286, -1131474031;
	shr.u32 	%r289, %r288, 15;
	mul.lo.s32 	%r290, %r289, 44488;
	sub.s32 	%r291, %r286, %r290;
	mul.lo.s32 	%r292, %r291, 48271;
	mul.lo.s32 	%r293, %r289, 3399;
	setp.lt.u32 	%p24, %r292, %r293;
	xor.b32  	%r294, %r293, 2147483647;
	neg.s32 	%r295, %r293;
	selp.b32 	%r296, %r294, %r295, %p24;
	add.s32 	%r297, %r292, %r296;
	add.s32 	%r298, %r297, -1;
	cvt.rn.f64.u32 	%fd78, %r298;
	div.rn.f64 	%fd79, %fd78, 0d41DFFFFFFF800000;
	mul.f64 	%fd80, %fd79, %fd79;
	fma.rn.f64 	%fd81, %fd77, %fd77, %fd80;
	setp.le.f64 	%p25, %fd81, 0d3FF0000000000000;
	selp.f64 	%fd82, 0d3FF0000000000000, 0d0000000000000000, %p25;
	add.f64 	%fd83, %fd33, %fd40;
	add.f64 	%fd84, %fd83, %fd47;
	add.f64 	%fd85, %fd84, %fd54;
	add.f64 	%fd86, %fd85, %fd61;
	add.f64 	%fd87, %fd86, %fd68;
	add.f64 	%fd88, %fd87, %fd75;
	add.f64 	%fd384, %fd88, %fd82;
	setp.lt.u32 	%p26, %r7, %r5;
	@%p26 bra 	$L__BB3_29;
	add.s32 	%r25, %r1, -5120;
	add.s32 	%r26, %r3, %r24;
	add.s32 	%r300, %r3, %r5;
	add.s32 	%r958, %r300, %r6;
	add.s32 	%r959, %r958, 640;
	mov.b32 	%r960, 0;
	mov.u32 	%r961, %r6;
$L__BB3_20:
	add.s32 	%r961, %r961, %r5;
	setp.gt.u32 	%p27, %r961, %r25;
	@%p27 bra 	$L__BB3_22;
	add.s32 	%r301, %r26, %r961;
	mul.hi.u32 	%r302, %r301, 3;
	sub.s32 	%r303, %r301, %r302;
	shr.u32 	%r304, %r303, 1;
	add.s32 	%r305, %r304, %r302;
	shr.u32 	%r306, %r305, 30;
	mul.lo.s32 	%r307, %r306, 2147483647;
	sub.s32 	%r308, %r301, %r307;
	max.u32 	%r309, %r308, 1;
	mul.hi.u32 	%r310, %r309, 1581746633;
	shr.u32 	%r311, %r310, 14;
	mul.lo.s32 	%r312, %r311, 44488;
	sub.s32 	%r313, %r309, %r312;
	mul.lo.s32 	%r314, %r313, 48271;
	mul.lo.s32 	%r315, %r311, 3399;
	setp.lt.u32 	%p28, %r314, %r315;
	xor.b32  	%r316, %r315, 2147483647;
	neg.s32 	%r317, %r315;
	selp.b32 	%r318, %r316, %r317, %p28;
	add.s32 	%r319, %r318, %r314;
	add.s32 	%r320, %r319, -1;
	cvt.rn.f64.u32 	%fd89, %r320;
	div.rn.f64 	%fd90, %fd89, 0d41DFFFFFFF800000;
	mul.hi.u32 	%r321, %r319, -1131474031;
	shr.u32 	%r322, %r321, 15;
	mul.lo.s32 	%r323, %r322, 44488;
	sub.s32 	%r324, %r319, %r323;
	mul.lo.s32 	%r325, %r324, 48271;
	mul.lo.s32 	%r326, %r322, 3399;
	setp.lt.u32 	%p29, %r325, %r326;
	xor.b32  	%r327, %r326, 2147483647;
	neg.s32 	%r328, %r326;
	selp.b32 	%r329, %r327, %r328, %p29;
	add.s32 	%r330, %r325, %r329;
	add.s32 	%r331, %r330, -1;
	cvt.rn.f64.u32 	%fd91, %r331;
	div.rn.f64 	%fd92, %fd91, 0d41DFFFFFFF800000;
	mul.f64 	%fd93, %fd92, %fd92;
	fma.rn.f64 	%fd94, %fd90, %fd90, %fd93;
	setp.le.f64 	%p30, %fd94, 0d3FF0000000000000;
	selp.f64 	%fd95, 0d3FF0000000000000, 0d0000000000000000, %p30;
	add.s32 	%r332, %r301, 640;
	mul.hi.u32 	%r333, %r332, 3;
	sub.s32 	%r334, %r332, %r333;
	shr.u32 	%r335, %r334, 1;
	add.s32 	%r336, %r335, %r333;
	shr.u32 	%r337, %r336, 30;
	mul.lo.s32 	%r338, %r337, 2147483647;
	sub.s32 	%r339, %r332, %r338;
	max.u32 	%r340, %r339, 1;
	mul.hi.u32 	%r341, %r340, 1581746633;
	shr.u32 	%r342, %r341, 14;
	mul.lo.s32 	%r343, %r342, 44488;
	sub.s32 	%r344, %r340, %r343;
	mul.lo.s32 	%r345, %r344, 48271;
	mul.lo.s32 	%r346, %r342, 3399;
	setp.lt.u32 	%p31, %r345, %r346;
	xor.b32  	%r347, %r346, 2147483647;
	neg.s32 	%r348, %r346;
	selp.b32 	%r349, %r347, %r348, %p31;
	add.s32 	%r350, %r349, %r345;
	add.s32 	%r351, %r350, -1;
	cvt.rn.f64.u32 	%fd96, %r351;
	div.rn.f64 	%fd97, %fd96, 0d41DFFFFFFF800000;
	mul.hi.u32 	%r352, %r350, -1131474031;
	shr.u32 	%r353, %r352, 15;
	mul.lo.s32 	%r354, %r353, 44488;
	sub.s32 	%r355, %r350, %r354;
	mul.lo.s32 	%r356, %r355, 48271;
	mul.lo.s32 	%r357, %r353, 3399;
	setp.lt.u32 	%p32, %r356, %r357;
	xor.b32  	%r358, %r357, 2147483647;
	neg.s32 	%r359, %r357;
	selp.b32 	%r360, %r358, %r359, %p32;
	add.s32 	%r361, %r356, %r360;
	add.s32 	%r362, %r361, -1;
	cvt.rn.f64.u32 	%fd98, %r362;
	div.rn.f64 	%fd99, %fd98, 0d41DFFFFFFF800000;
	mul.f64 	%fd100, %fd99, %fd99;
	fma.rn.f64 	%fd101, %fd97, %fd97, %fd100;
	setp.le.f64 	%p33, %fd101, 0d3FF0000000000000;
	selp.f64 	%fd102, 0d3FF0000000000000, 0d0000000000000000, %p33;
	add.s32 	%r363, %r301, 1280;
	mul.hi.u32 	%r364, %r363, 3;
	sub.s32 	%r365, %r363, %r364;
	shr.u32 	%r366, %r365, 1;
	add.s32 	%r367, %r366, %r364;
	shr.u32 	%r368, %r367, 30;
	mul.lo.s32 	%r369, %r368, 2147483647;
	sub.s32 	%r370, %r363, %r369;
	max.u32 	%r371, %r370, 1;
	mul.hi.u32 	%r372, %r371, 1581746633;
	shr.u32 	%r373, %r372, 14;
	mul.lo.s32 	%r374, %r373, 44488;
	sub.s32 	%r375, %r371, %r374;
	mul.lo.s32 	%r376, %r375, 48271;
	mul.lo.s32 	%r377, %r373, 3399;
	setp.lt.u32 	%p34, %r376, %r377;
	xor.b32  	%r378, %r377, 2147483647;
	neg.s32 	%r379, %r377;
	selp.b32 	%r380, %r378, %r379, %p34;
	add.s32 	%r381, %r380, %r376;
	add.s32 	%r382, %r381, -1;
	cvt.rn.f64.u32 	%fd103, %r382;
	div.rn.f64 	%fd104, %fd103, 0d41DFFFFFFF800000;
	mul.hi.u32 	%r383, %r381, -1131474031;
	shr.u32 	%r384, %r383, 15;
	mul.lo.s32 	%r385, %r384, 44488;
	sub.s32 	%r386, %r381, %r385;
	mul.lo.s32 	%r387, %r386, 48271;
	mul.lo.s32 	%r388, %r384, 3399;
	setp.lt.u32 	%p35, %r387, %r388;
	xor.b32  	%r389, %r388, 2147483647;
	neg.s32 	%r390, %r388;
	selp.b32 	%r391, %r389, %r390, %p35;
	add.s32 	%r392, %r387, %r391;
	add.s32 	%r393, %r392, -1;
	cvt.rn.f64.u32 	%fd105, %r393;
	div.rn.f64 	%fd106, %fd105, 0d41DFFFFFFF800000;
	mul.f64 	%fd107, %fd106, %fd106;
	fma.rn.f64 	%fd108, %fd104, %fd104, %fd107;
	setp.le.f64 	%p36, %fd108, 0d3FF0000000000000;
	selp.f64 	%fd109, 0d3FF0000000000000, 0d0000000000000000, %p36;
	add.s32 	%r394, %r301, 1920;
	mul.hi.u32 	%r395, %r394, 3;
	sub.s32 	%r396, %r394, %r395;
	shr.u32 	%r397, %r396, 1;
	add.s32 	%r398, %r397, %r395;
	shr.u32 	%r399, %r398, 30;
	mul.lo.s32 	%r400, %r399, 2147483647;
	sub.s32 	%r401, %r394, %r400;
	max.u32 	%r402, %r401, 1;
	mul.hi.u32 	%r403, %r402, 1581746633;
	shr.u32 	%r404, %r403, 14;
	mul.lo.s32 	%r405, %r404, 44488;
	sub.s32 	%r406, %r402, %r405;
	mul.lo.s32 	%r407, %r406, 48271;
	mul.lo.s32 	%r408, %r404, 3399;
	setp.lt.u32 	%p37, %r407, %r408;
	xor.b32  	%r409, %r408, 2147483647;
	neg.s32 	%r410, %r408;
	selp.b32 	%r411, %r409, %r410, %p37;
	add.s32 	%r412, %r411, %r407;
	add.s32 	%r413, %r412, -1;
	cvt.rn.f64.u32 	%fd110, %r413;
	div.rn.f64 	%fd111, %fd110, 0d41DFFFFFFF800000;
	mul.hi.u32 	%r414, %r412, -1131474031;
	shr.u32 	%r415, %r414, 15;
	mul.lo.s32 	%r416, %r415, 44488;
	sub.s32 	%r417, %r412, %r416;
	mul.lo.s32 	%r418, %r417, 48271;
	mul.lo.s32 	%r419, %r415, 3399;
	setp.lt.u32 	%p38, %r418, %r419;
	xor.b32  	%r420, %r419, 2147483647;
	neg.s32 	%r421, %r419;
	selp.b32 	%r422, %r420, %r421, %p38;
	add.s32 	%r423, %r418, %r422;
	add.s32 	%r424, %r423, -1;
	cvt.rn.f64.u32 	%fd112, %r424;
	div.rn.f64 	%fd113, %fd112, 0d41DFFFFFFF800000;
	mul.f64 	%fd114, %fd113, %fd113;
	fma.rn.f64 	%fd115, %fd111, %fd111, %fd114;
	setp.le.f64 	%p39, %fd115, 0d3FF0000000000000;
	selp.f64 	%fd116, 0d3FF0000000000000, 0d0000000000000000, %p39;
	add.s32 	%r425, %r301, 2560;
	mul.hi.u32 	%r426, %r425, 3;
	sub.s32 	%r427, %r425, %r426;
	shr.u32 	%r428, %r427, 1;
	add.s32 	%r429, %r428, %r426;
	shr.u32 	%r430, %r429, 30;
	mul.lo.s32 	%r431, %r430, 2147483647;
	sub.s32 	%r432, %r425, %r431;
	max.u32 	%r433, %r432, 1;
	mul.hi.u32 	%r434, %r433, 1581746633;
	shr.u32 	%r435, %r434, 14;
	mul.lo.s32 	%r436, %r435, 44488;
	sub.s32 	%r437, %r433, %r436;
	mul.lo.s32 	%r438, %r437, 48271;
	mul.lo.s32 	%r439, %r435, 3399;
	setp.lt.u32 	%p40, %r438, %r439;
	xor.b32  	%r440, %r439, 2147483647;
	neg.s32 	%r441, %r439;
	selp.b32 	%r442, %r440, %r441, %p40;
	add.s32 	%r443, %r442, %r438;
	add.s32 	%r444, %r443, -1;
	cvt.rn.f64.u32 	%fd117, %r444;
	div.rn.f64 	%fd118, %fd117, 0d41DFFFFFFF800000;
	mul.hi.u32 	%r445, %r443, -1131474031;
	shr.u32 	%r446, %r445, 15;
	mul.lo.s32 	%r447, %r446, 44488;
	sub.s32 	%r448, %r443, %r447;
	mul.lo.s32 	%r449, %r448, 48271;
	mul.lo.s32 	%r450, %r446, 3399;
	setp.lt.u32 	%p41, %r449, %r450;
	xor.b32  	%r451, %r450, 2147483647;
	neg.s32 	%r452, %r450;
	selp.b32 	%r453, %r451, %r452, %p41;
	add.s32 	%r454, %r449, %r453;
	add.s32 	%r455, %r454, -1;
	cvt.rn.f64.u32 	%fd119, %r455;
	div.rn.f64 	%fd120, %fd119, 0d41DFFFFFFF800000;
	mul.f64 	%fd121, %fd120, %fd120;
	fma.rn.f64 	%fd122, %fd118, %fd118, %fd121;
	setp.le.f64 	%p42, %fd122, 0d3FF0000000000000;
	selp.f64 	%fd123, 0d3FF0000000000000, 0d0000000000000000, %p42;
	add.s32 	%r456, %r301, 3200;
	mul.hi.u32 	%r457, %r456, 3;
	sub.s32 	%r458, %r456, %r457;
	shr.u32 	%r459, %r458, 1;
	add.s32 	%r460, %r459, %r457;
	shr.u32 	%r461, %r460, 30;
	mul.lo.s32 	%r462, %r461, 2147483647;
	sub.s32 	%r463, %r456, %r462;
	max.u32 	%r464, %r463, 1;
	mul.hi.u32 	%r465, %r464, 1581746633;
	shr.u32 	%r466, %r465, 14;
	mul.lo.s32 	%r467, %r466, 44488;
	sub.s32 	%r468, %r464, %r467;
	mul.lo.s32 	%r469, %r468, 48271;
	mul.lo.s32 	%r470, %r466, 3399;
	setp.lt.u32 	%p43, %r469, %r470;
	xor.b32  	%r471, %r470, 2147483647;
	neg.s32 	%r472, %r470;
	selp.b32 	%r473, %r471, %r472, %p43;
	add.s32 	%r474, %r473, %r469;
	add.s32 	%r475, %r474, -1;
	cvt.rn.f64.u32 	%fd124, %r475;
	div.rn.f64 	%fd125, %fd124, 0d41DFFFFFFF800000;
	mul.hi.u32 	%r476, %r474, -1131474031;
	shr.u32 	%r477, %r476, 15;
	mul.lo.s32 	%r478, %r477, 44488;
	sub.s32 	%r479, %r474, %r478;
	mul.lo.s32 	%r480, %r479, 48271;
	mul.lo.s32 	%r481, %r477, 3399;
	setp.lt.u32 	%p44, %r480, %r481;
	xor.b32  	%r482, %r481, 2147483647;
	neg.s32 	%r483, %r481;
	selp.b32 	%r484, %r482, %r483, %p44;
	add.s32 	%r485, %r480, %r484;
	add.s32 	%r486, %r485, -1;
	cvt.rn.f64.u32 	%fd126, %r486;
	div.rn.f64 	%fd127, %fd126, 0d41DFFFFFFF800000;
	mul.f64 	%fd128, %fd127, %fd127;
	fma.rn.f64 	%fd129, %fd125, %fd125, %fd128;
	setp.le.f64 	%p45, %fd129, 0d3FF0000000000000;
	selp.f64 	%fd130, 0d3FF0000000000000, 0d0000000000000000, %p45;
	add.s32 	%r487, %r301, 3840;
	mul.hi.u32 	%r488, %r487, 3;
	sub.s32 	%r489, %r487, %r488;
	shr.u32 	%r490, %r489, 1;
	add.s32 	%r491, %r490, %r488;
	shr.u32 	%r492, %r491, 30;
	mul.lo.s32 	%r493, %r492, 2147483647;
	sub.s32 	%r494, %r487, %r493;
	max.u32 	%r495, %r494, 1;
	mul.hi.u32 	%r496, %r495, 1581746633;
	shr.u32 	%r497, %r496, 14;
	mul.lo.s32 	%r498, %r497, 44488;
	sub.s32 	%r499, %r495, %r498;
	mul.lo.s32 	%r500, %r499, 48271;
	mul.lo.s32 	%r501, %r497, 3399;
	setp.lt.u32 	%p46, %r500, %r501;
	xor.b32  	%r502, %r501, 2147483647;
	neg.s32 	%r503, %r501;
	selp.b32 	%r504, %r502, %r503, %p46;
	add.s32 	%r505, %r504, %r500;
	add.s32 	%r506, %r505, -1;
	cvt.rn.f64.u32 	%fd131, %r506;
	div.rn.f64 	%fd132, %fd131, 0d41DFFFFFFF800000;
	mul.hi.u32 	%r507, %r505, -1131474031;
	shr.u32 	%r508, %r507, 15;
	mul.lo.s32 	%r509, %r508, 44488;
	sub.s32 	%r510, %r505, %r509;
	mul.lo.s32 	%r511, %r510, 48271;
	mul.lo.s32 	%r512, %r508, 3399;
	setp.lt.u32 	%p47, %r511, %r512;
	xor.b32  	%r513, %r512, 2147483647;
	neg.s32 	%r514, %r512;
	selp.b32 	%r515, %r513, %r514, %p47;
	add.s32 	%r516, %r511, %r515;
	add.s32 	%r517, %r516, -1;
	cvt.rn.f64.u32 	%fd133, %r517;
	div.rn.f64 	%fd134, %fd133, 0d41DFFFFFFF800000;
	mul.f64 	%fd135, %fd134, %fd134;
	fma.rn.f64 	%fd136, %fd132, %fd132, %fd135;
	setp.le.f64 	%p48, %fd136, 0d3FF0000000000000;
	selp.f64 	%fd137, 0d3FF0000000000000, 0d0000000000000000, %p48;
	add.s32 	%r518, %r301, 4480;
	mul.hi.u32 	%r519, %r518, 3;
	sub.s32 	%r520, %r518, %r519;
	shr.u32 	%r521, %r520, 1;
	add.s32 	%r522, %r521, %r519;
	shr.u32 	%r523, %r522, 30;
	mul.lo.s32 	%r524, %r523, 2147483647;
	sub.s32 	%r525, %r518, %r524;
	max.u32 	%r526, %r525, 1;
	mul.hi.u32 	%r527, %r526, 1581746633;
	shr.u32 	%r528, %r527, 14;
	mul.lo.s32 	%r529, %r528, 44488;
	sub.s32 	%r530, %r526, %r529;
	mul.lo.s32 	%r531, %r530, 48271;
	mul.lo.s32 	%r532, %r528, 3399;
	setp.lt.u32 	%p49, %r531, %r532;
	xor.b32  	%r533, %r532, 2147483647;
	neg.s32 	%r534, %r532;
	selp.b32 	%r535, %r533, %r534, %p49;
	add.s32 	%r536, %r535, %r531;
	add.s32 	%r537, %r536, -1;
	cvt.rn.f64.u32 	%fd138, %r537;
	div.rn.f64 	%fd139, %fd138, 0d41DFFFFFFF800000;
	mul.hi.u32 	%r538, %r536, -1131474031;
	shr.u32 	%r539, %r538, 15;
	mul.lo.s32 	%r540, %r539, 44488;
	sub.s32 	%r541, %r536, %r540;
	mul.lo.s32 	%r542, %r541, 48271;
	mul.lo.s32 	%r543, %r539, 3399;
	setp.lt.u32 	%p50, %r542, %r543;
	xor.b32  	%r544, %r543, 2147483647;
	neg.s32 	%r545, %r543;
	selp.b32 	%r546, %r544, %r545, %p50;
	add.s32 	%r547, %r542, %r546;
	add.s32 	%r548, %r547, -1;
	cvt.rn.f64.u32 	%fd140, %r548;
	div.rn.f64 	%fd141, %fd140, 0d41DFFFFFFF800000;
	mul.f64 	%fd142, %fd141, %fd141;
	fma.rn.f64 	%fd143, %fd139, %fd139, %fd142;
	setp.le.f64 	%p51, %fd143, 0d3FF0000000000000;
	selp.f64 	%fd144, 0d3FF0000000000000, 0d0000000000000000, %p51;
	add.f64 	%fd145, %fd384, %fd95;
	add.f64 	%fd146, %fd145, %fd102;
	add.f64 	%fd147, %fd146, %fd109;
	add.f64 	%fd148, %fd147, %fd116;
	add.f64 	%fd149, %fd148, %fd123;
	add.f64 	%fd150, %fd149, %fd130;
	add.f64 	%fd151, %fd150, %fd137;
	add.f64 	%fd384, %fd151, %fd144;
	sub.s32 	%r549, %r1, %r961;
	setp.lt.u32 	%p52, %r549, %r5;
	add.s32 	%r960, %r960, 1;
	add.s32 	%r959, %r959, %r5;
	add.s32 	%r958, %r958, %r5;
	@%p52 bra 	$L__BB3_29;
	bra.uni 	$L__BB3_20;
$L__BB3_22:
	setp.le.u32 	%p53, %r1, %r961;
	@%p53 bra 	$L__BB3_29;
	sub.s32 	%r37, %r1, %r961;
	setp.ge.s32 	%p54, %r24, %r37;
	@%p54 bra 	$L__BB3_29;
	add.s32 	%r38, %r961, %r3;
	not.b32 	%r550, %r24;
	add.s32 	%r551, %r1, %r550;
	add.s32 	%r552, %r5, %r6;
	sub.s32 	%r553, %r551, %r552;
	mul.lo.s32 	%r554, %r2, %r960;
	mad.lo.s32 	%r39, %r554, -5120, %r553;
	mul.hi.u32 	%r555, %r39, -858993459;
	shr.u32 	%r556, %r555, 9;
	and.b32  	%r557, %r556, 1;
	setp.eq.b32 	%p55, %r557, 1;
	mov.u32 	%r965, %r24;
	@%p55 bra 	$L__BB3_26;
	add.s32 	%r558, %r38, %r24;
	mul.hi.u32 	%r559, %r558, 3;
	sub.s32 	%r560, %r558, %r559;
	shr.u32 	%r561, %r560, 1;
	add.s32 	%r562, %r561, %r559;
	shr.u32 	%r563, %r562, 30;
	mul.lo.s32 	%r564, %r563, 2147483647;
	sub.s32 	%r565, %r558, %r564;
	max.u32 	%r566, %r565, 1;
	mul.hi.u32 	%r567, %r566, 1581746633;
	shr.u32 	%r568, %r567, 14;
	mul.lo.s32 	%r569, %r568, 44488;
	sub.s32 	%r570, %r566, %r569;
	mul.lo.s32 	%r571, %r570, 48271;
	mul.lo.s32 	%r572, %r568, 3399;
	setp.lt.u32 	%p56, %r571, %r572;
	xor.b32  	%r573, %r572, 2147483647;
	neg.s32 	%r574, %r572;
	selp.b32 	%r575, %r573, %r574, %p56;
	add.s32 	%r576, %r575, %r571;
	add.s32 	%r577, %r576, -1;
	cvt.rn.f64.u32 	%fd153, %r577;
	div.rn.f64 	%fd154, %fd153, 0d41DFFFFFFF800000;
	mul.hi.u32 	%r578, %r576, -1131474031;
	shr.u32 	%r579, %r578, 15;
	mul.lo.s32 	%r580, %r579, 44488;
	sub.s32 	%r581, %r576, %r580;
	mul.lo.s32 	%r582, %r581, 48271;
	mul.lo.s32 	%r583, %r579, 3399;
	setp.lt.u32 	%p57, %r582, %r583;
	xor.b32  	%r584, %r583, 2147483647;
	neg.s32 	%r585, %r583;
	selp.b32 	%r586, %r584, %r585, %p57;
	add.s32 	%r587, %r582, %r586;
	add.s32 	%r588, %r587, -1;
	cvt.rn.f64.u32 	%fd155, %r588;
	div.rn.f64 	%fd156, %fd155, 0d41DFFFFFFF800000;
	mul.f64 	%fd157, %fd156, %fd156;
	fma.rn.f64 	%fd158, %fd154, %fd154, %fd157;
	setp.le.f64 	%p58, %fd158, 0d3FF0000000000000;
	selp.f64 	%fd159, 0d3FF0000000000000, 0d0000000000000000, %p58;
	add.f64 	%fd384, %fd384, %fd159;
	add.s32 	%r965, %r24, 640;
$L__BB3_26:
	setp.lt.u32 	%p59, %r39, 640;
	@%p59 bra 	$L__BB3_29;
	add.s32 	%r964, %r965, %r959;
	add.s32 	%r963, %r965, %r958;
$L__BB3_28:
	mul.hi.u32 	%r589, %r964, 3;
	sub.s32 	%r590, %r964, %r589;
	shr.u32 	%r591, %r590, 1;
	add.s32 	%r592, %r591, %r589;
	shr.u32 	%r593, %r592, 30;
	mul.lo.s32 	%r594, %r593, 2147483647;
	sub.s32 	%r595, %r964, %r594;
	mul.hi.u32 	%r596, %r963, 3;
	sub.s32 	%r597, %r963, %r596;
	shr.u32 	%r598, %r597, 1;
	add.s32 	%r599, %r598, %r596;
	shr.u32 	%r600, %r599, 30;
	mul.lo.s32 	%r601, %r600, 2147483647;
	sub.s32 	%r602, %r963, %r601;
	max.u32 	%r603, %r602, 1;
	mul.hi.u32 	%r604, %r603, 1581746633;
	shr.u32 	%r605, %r604, 14;
	mul.lo.s32 	%r606, %r605, 44488;
	sub.s32 	%r607, %r603, %r606;
	mul.lo.s32 	%r608, %r607, 48271;
	mul.lo.s32 	%r609, %r605, 3399;
	setp.lt.u32 	%p60, %r608, %r609;
	xor.b32  	%r610, %r609, 2147483647;
	neg.s32 	%r611, %r609;
	selp.b32 	%r612, %r610, %r611, %p60;
	add.s32 	%r613, %r612, %r608;
	add.s32 	%r614, %r613, -1;
	cvt.rn.f64.u32 	%fd160, %r614;
	div.rn.f64 	%fd161, %fd160, 0d41DFFFFFFF800000;
	mul.hi.u32 	%r615, %r613, -1131474031;
	shr.u32 	%r616, %r615, 15;
	mul.lo.s32 	%r617, %r616, 44488;
	sub.s32 	%r618, %r613, %r617;
	mul.lo.s32 	%r619, %r618, 48271;
	mul.lo.s32 	%r620, %r616, 3399;
	setp.lt.u32 	%p61, %r619, %r620;
	xor.b32  	%r621, %r620, 2147483647;
	neg.s32 	%r622, %r620;
	selp.b32 	%r623, %r621, %r622, %p61;
	add.s32 	%r624, %r619, %r623;
	add.s32 	%r625, %r624, -1;
	cvt.rn.f64.u32 	%fd162, %r625;
	div.rn.f64 	%fd163, %fd162, 0d41DFFFFFFF800000;
	mul.f64 	%fd164, %fd163, %fd163;
	fma.rn.f64 	%fd165, %fd161, %fd161, %fd164;
	setp.le.f64 	%p62, %fd165, 0d3FF0000000000000;
	selp.f64 	%fd166, 0d3FF0000000000000, 0d0000000000000000, %p62;
	add.f64 	%fd167, %fd384, %fd166;
	max.u32 	%r626, %r595, 1;
	mul.hi.u32 	%r627, %r626, 1581746633;
	shr.u32 	%r628, %r627, 14;
	mul.lo.s32 	%r629, %r628, 44488;
	sub.s32 	%r630, %r626, %r629;
	mul.lo.s32 	%r631, %r630, 48271;
	mul.lo.s32 	%r632, %r628, 3399;
	setp.lt.u32 	%p63, %r631, %r632;
	xor.b32  	%r633, %r632, 2147483647;
	neg.s32 	%r634, %r632;
	selp.b32 	%r635, %r633, %r634, %p63;
	add.s32 	%r636, %r635, %r631;
	add.s32 	%r637, %r636, -1;
	cvt.rn.f64.u32 	%fd168, %r637;
	div.rn.f64 	%fd169, %fd168, 0d41DFFFFFFF800000;
	mul.hi.u32 	%r638, %r636, -1131474031;
	shr.u32 	%r639, %r638, 15;
	mul.lo.s32 	%r640, %r639, 44488;
	sub.s32 	%r641, %r636, %r640;
	mul.lo.s32 	%r642, %r641, 48271;
	mul.lo.s32 	%r643, %r639, 3399;
	setp.lt.u32 	%p64, %r642, %r643;
	xor.b32  	%r644, %r643, 2147483647;
	neg.s32 	%r645, %r643;
	selp.b32 	%r646, %r644, %r645, %p64;
	add.s32 	%r647, %r642, %r646;
	add.s32 	%r648, %r647, -1;
	cvt.rn.f64.u32 	%fd170, %r648;
	div.rn.f64 	%fd171, %fd170, 0d41DFFFFFFF800000;
	mul.f64 	%fd172, %fd171, %fd171;
	fma.rn.f64 	%fd173, %fd169, %fd169, %fd172;
	setp.le.f64 	%p65, %fd173, 0d3FF0000000000000;
	selp.f64 	%fd174, 0d3FF0000000000000, 0d0000000000000000, %p65;
	add.f64 	%fd384, %fd167, %fd174;
	add.s32 	%r965, %r965, 1280;
	add.s32 	%r964, %r964, 1280;
	add.s32 	%r963, %r963, 1280;
	setp.lt.s32 	%p66, %r965, %r37;
	@%p66 bra 	$L__BB3_28;
$L__BB3_29:
	// begin inline asm
	mov.u32 %r649, %laneid;
	// end inline asm
	mov.b64 	%rd2, %fd384;
	mov.b64 	{%r651, %r656}, %rd2;
	mov.b32 	%r657, 1;
	mov.b32 	%r698, 31;
	mov.b32 	%r699, -1;
	// begin inline asm
	shfl.sync.down.b32 %r650, %r651, %r657, %r698, %r699;
	// end inline asm
	// begin inline asm
	shfl.sync.down.b32 %r655, %r656, %r657, %r698, %r699;
	// end inline asm
	mov.b64 	%rd3, {%r650, %r655};
	mov.b64 	%fd175, %rd3;
	setp.gt.s32 	%p67, %r649, 30;
	add.f64 	%fd176, %fd384, %fd175;
	selp.f64 	%fd177, %fd384, %fd176, %p67;
	mov.b64 	%rd4, %fd177;
	mov.b64 	{%r661, %r666}, %rd4;
	mov.b32 	%r667, 2;
	// begin inline asm
	shfl.sync.down.b32 %r660, %r661, %r667, %r698, %r699;
	// end inline asm
	// begin inline asm
	shfl.sync.down.b32 %r665, %r666, %r667, %r698, %r699;
	// end inline asm
	mov.b64 	%rd5, {%r660, %r665};
	mov.b64 	%fd178, %rd5;
	setp.gt.s32 	%p68, %r649, 29;
	add.f64 	%fd179, %fd177, %fd178;
	selp.f64 	%fd180, %fd177, %fd179, %p68;
	mov.b64 	%rd6, %fd180;
	mov.b64 	{%r671, %r676}, %rd6;
	mov.b32 	%r677, 4;
	// begin inline asm
	shfl.sync.down.b32 %r670, %r671, %r677, %r698, %r699;
	// end inline asm
	// begin inline asm
	shfl.sync.down.b32 %r675, %r676, %r677, %r698, %r699;
	// end inline asm
	mov.b64 	%rd7, {%r670, %r675};
	mov.b64 	%fd181, %rd7;
	setp.gt.s32 	%p69, %r649, 27;
	add.f64 	%fd182, %fd180, %fd181;
	selp.f64 	%fd183, %fd180, %fd182, %p69;
	mov.b64 	%rd8, %fd183;
	mov.b64 	{%r681, %r686}, %rd8;
	mov.b32 	%r687, 8;
	// begin inline asm
	shfl.sync.down.b32 %r680, %r681, %r687, %r698, %r699;
	// end inline asm
	// begin inline asm
	shfl.sync.down.b32 %r685, %r686, %r687, %r698, %r699;
	// end inline asm
	mov.b64 	%rd9, {%r680, %r685};
	mov.b64 	%fd184, %rd9;
	setp.gt.s32 	%p70, %r649, 23;
	add.f64 	%fd185, %fd183, %fd184;
	selp.f64 	%fd186, %fd183, %fd185, %p70;
	mov.b64 	%rd10, %fd186;
	mov.b64 	{%r691, %r696}, %rd10;
	mov.b32 	%r697, 16;
	// begin inline asm
	shfl.sync.down.b32 %r690, %r691, %r697, %r698, %r699;
	// end inline asm
	// begin inline asm
	shfl.sync.down.b32 %r695, %r696, %r697, %r698, %r699;
	// end inline asm
	mov.b64 	%rd11, {%r690, %r695};
	mov.b64 	%fd187, %rd11;
	setp.gt.s32 	%p71, %r649, 15;
	add.f64 	%fd23, %fd186, %fd187;
	selp.f64 	%fd385, %fd186, %fd23, %p71;
	setp.ne.s32 	%p72, %r649, 0;
	@%p72 bra 	$L__BB3_31;
	shr.u32 	%r700, %r24, 2;
	and.b32  	%r701, %r700, 248;
	mov.u32 	%r702, _ZZN3cub18CUB_300001_SM_10006detail6reduce18DeviceReduceKernelINS2_10policy_hubIdjN4cuda3std3__44plusIdEEE10Policy1000EN6thrust24THRUST_300001_SM_1000_NS17counting_iteratorIiNSD_11use_defaultESF_SF_EEjS9_d12calculate_piEEvT0_PT3_T1_NS0_13GridEvenShareISL_EET2_T4_E12temp_storage;
	add.s32 	%r703, %r702, %r701;
	st.shared.f64 	[%r703+24], %fd23;
$L__BB3_31:
	bar.sync 	0;
	setp.ne.s32 	%p73, %r24, 0;
	@%p73 bra 	$L__BB3_33;
	ld.shared.f64 	%fd188, [_ZZN3cub18CUB_300001_SM_10006detail6reduce18DeviceReduceKernelINS2_10policy_hubIdjN4cuda3std3__44plusIdEEE10Policy1000EN6thrust24THRUST_300001_SM_1000_NS17counting_iteratorIiNSD_11use_defaultESF_SF_EEjS9_d12calculate_piEEvT0_PT3_T1_NS0_13GridEvenShareISL_EET2_T4_E12temp_storage+32];
	add.f64 	%fd189, %fd385, %fd188;
	ld.shared.f64 	%fd190, [_ZZN3cub18CUB_300001_SM_10006detail6reduce18DeviceReduceKernelINS2_10policy_hubIdjN4cuda3std3__44plusIdEEE10Policy1000EN6thrust24THRUST_300001_SM_1000_NS17counting_iteratorIiNSD_11use_defaultESF_SF_EEjS9_d12calculate_piEEvT0_PT3_T1_NS0_13GridEvenShareISL_EET2_T4_E12temp_storage+40];
	add.f64 	%fd191, %fd189, %fd190;
	ld.shared.f64 	%fd192, [_ZZN3cub18CUB_300001_SM_10006detail6reduce18DeviceReduceKernelINS2_10policy_hubIdjN4cuda3std3__44plusIdEEE10Policy1000EN6thrust24THRUST_300001_SM_1000_NS17counting_iteratorIiNSD_11use_defaultESF_SF_EEjS9_d12calculate_piEEvT0_PT3_T1_NS0_13GridEvenShareISL_EET2_T4_E12temp_storage+48];
	add.f64 	%fd193, %fd191, %fd192;
	ld.shared.f64 	%fd194, [_ZZN3cub18CUB_300001_SM_10006detail6reduce18DeviceReduceKernelINS2_10policy_hubIdjN4cuda3std3__44plusIdEEE10Policy1000EN6thrust24THRUST_300001_SM_1000_NS17counting_iteratorIiNSD_11use_defaultESF_SF_EEjS9_d12calculate_piEEvT0_PT3_T1_NS0_13GridEvenShareISL_EET2_T4_E12temp_storage+56];
	add.f64 	%fd195, %fd193, %fd194;
	ld.shared.f64 	%fd196, [_ZZN3cub18CUB_300001_SM_10006detail6reduce18DeviceReduceKernelINS2_10policy_hubIdjN4cuda3std3__44plusIdEEE10Policy1000EN6thrust24THRUST_300001_SM_1000_NS17counting_iteratorIiNSD_11use_defaultESF_SF_EEjS9_d12calculate_piEEvT0_PT3_T1_NS0_13GridEvenShareISL_EET2_T4_E12temp_storage+64];
	add.f64 	%fd197, %fd195, %fd196;
	ld.shared.f64 	%fd198, [_ZZN3cub18CUB_300001_SM_10006detail6reduce18DeviceReduceKernelINS2_10policy_hubIdjN4cuda3std3__44plusIdEEE10Policy1000EN6thrust24THRUST_300001_SM_1000_NS17counting_iteratorIiNSD_11use_defaultESF_SF_EEjS9_d12calculate_piEEvT0_PT3_T1_NS0_13GridEvenShareISL_EET2_T4_E12temp_storage+72];
	add.f64 	%fd199, %fd197, %fd198;
	ld.shared.f64 	%fd200, [_ZZN3cub18CUB_300001_SM_10006detail6reduce18DeviceReduceKernelINS2_10policy_hubIdjN4cuda3std3__44plusIdEEE10Policy1000EN6thrust24THRUST_300001_SM_1000_NS17counting_iteratorIiNSD_11use_defaultESF_SF_EEjS9_d12calculate_piEEvT0_PT3_T1_NS0_13GridEvenShareISL_EET2_T4_E12temp_storage+80];
	add.f64 	%fd201, %fd199, %fd200;
	ld.shared.f64 	%fd202, [_ZZN3cub18CUB_300001_SM_10006detail6reduce18DeviceReduceKernelINS2_10policy_hubIdjN4cuda3std3__44plusIdEEE10Policy1000EN6thrust24THRUST_300001_SM_1000_NS17counting_iteratorIiNSD_11use_defaultESF_SF_EEjS9_d12calculate_piEEvT0_PT3_T1_NS0_13GridEvenShareISL_EET2_T4_E12temp_storage+88];
	add.f64 	%fd203, %fd201, %fd202;
	ld.shared.f64 	%fd204, [_ZZN3cub18CUB_300001_SM_10006detail6reduce18DeviceReduceKernelINS2_10policy_hubIdjN4cuda3std3__44plusIdEEE10Policy1000EN6thrust24THRUST_300001_SM_1000_NS17counting_iteratorIiNSD_11use_defaultESF_SF_EEjS9_d12calculate_piEEvT0_PT3_T1_NS0_13GridEvenShareISL_EET2_T4_E12temp_storage+96];
	add.f64 	%fd205, %fd203, %fd204;
	ld.shared.f64 	%fd206, [_ZZN3cub18CUB_300001_SM_10006detail6reduce18DeviceReduceKernelINS2_10policy_hubIdjN4cuda3std3__44plusIdEEE10Policy1000EN6thrust24THRUST_300001_SM_1000_NS17counting_iteratorIiNSD_11use_defaultESF_SF_EEjS9_d12calculate_piEEvT0_PT3_T1_NS0_13GridEvenShareISL_EET2_T4_E12temp_storage+104];
	add.f64 	%fd207, %fd205, %fd206;
	ld.shared.f64 	%fd208, [_ZZN3cub18CUB_300001_SM_10006detail6reduce18DeviceReduceKernelINS2_10policy_hubIdjN4cuda3std3__44plusIdEEE10Policy1000EN6thrust24THRUST_300001_SM_1000_NS17counting_iteratorIiNSD_11use_defaultESF_SF_EEjS9_d12calculate_piEEvT0_PT3_T1_NS0_13GridEvenShareISL_EET2_T4_E12temp_storage+112];
	add.f64 	%fd209, %fd207, %fd208;
	ld.shared.f64 	%fd210, [_ZZN3cub18CUB_300001_SM_10006detail6reduce18DeviceReduceKernelINS2_10policy_hubIdjN4cuda3std3__44plusIdEEE10Policy1000EN6thrust24THRUST_300001_SM_1000_NS17counting_iteratorIiNSD_11use_defaultESF_SF_EEjS9_d12calculate_piEEvT0_PT3_T1_NS0_13GridEvenShareISL_EET2_T4_E12temp_storage+120];
	add.f64 	%fd211, %fd209, %fd210;
	ld.shared.f64 	%fd212, [_ZZN3cub18CUB_300001_SM_10006detail6reduce18DeviceReduceKernelINS2_10policy_hubIdjN4cuda3std3__44plusIdEEE10Policy1000EN6thrust24THRUST_300001_SM_1000_NS17counting_iteratorIiNSD_11use_defaultESF_SF_EEjS9_d12calculate_piEEvT0_PT3_T1_NS0_13GridEvenShareISL_EET2_T4_E12temp_storage+128];
	add.f64 	%fd213, %fd211, %fd212;
	ld.shared.f64 	%fd214, [_ZZN3cub18CUB_300001_SM_10006detail6reduce18DeviceReduceKernelINS2_10policy_hubIdjN4cuda3std3__44plusIdEEE10Policy1000EN6thrust24THRUST_300001_SM_1000_NS17counting_iteratorIiNSD_11use_defaultESF_SF_EEjS9_d12calculate_piEEvT0_PT3_T1_NS0_13GridEvenShareISL_EET2_T4_E12temp_storage+136];
	add.f64 	%fd215, %fd213, %fd214;
	ld.shared.f64 	%fd216, [_ZZN3cub18CUB_300001_SM_10006detail6reduce18DeviceReduceKernelINS2_10policy_hubIdjN4cuda3std3__44plusIdEEE10Policy1000EN6thrust24THRUST_300001_SM_1000_NS17counting_iteratorIiNSD_11use_defaultESF_SF_EEjS9_d12calculate_piEEvT0_PT3_T1_NS0_13GridEvenShareISL_EET2_T4_E12temp_storage+144];
	add.f64 	%fd217, %fd215, %fd216;
	ld.shared.f64 	%fd218, [_ZZN3cub18CUB_300001_SM_10006detail6reduce18DeviceReduceKernelINS2_10policy_hubIdjN4cuda3std3__44plusIdEEE10Policy1000EN6thrust24THRUST_300001_SM_1000_NS17counting_iteratorIiNSD_11use_defaultESF_SF_EEjS9_d12calculate_piEEvT0_PT3_T1_NS0_13GridEvenShareISL_EET2_T4_E12temp_storage+152];
	add.f64 	%fd219, %fd217, %fd218;
	ld.shared.f64 	%fd220, [_ZZN3cub18CUB_300001_SM_10006detail6reduce18DeviceReduceKernelINS2_10policy_hubIdjN4cuda3std3__44plusIdEEE10Policy1000EN6thrust24THRUST_300001_SM_1000_NS17counting_iteratorIiNSD_11use_defaultESF_SF_EEjS9_d12calculate_piEEvT0_PT3_T1_NS0_13GridEvenShareISL_EET2_T4_E12temp_storage+160];
	add.f64 	%fd221, %fd219, %fd220;
	ld.shared.f64 	%fd222, [_ZZN3cub18CUB_300001_SM_10006detail6reduce18DeviceReduceKernelINS2_10policy_hubIdjN4cuda3std3__44plusIdEEE10Policy1000EN6thrust24THRUST_300001_SM_1000_NS17counting_iteratorIiNSD_11use_defaultESF_SF_EEjS9_d12calculate_piEEvT0_PT3_T1_NS0_13GridEvenShareISL_EET2_T4_E12temp_storage+168];
	add.f64 	%fd223, %fd221, %fd222;
	ld.shared.f64 	%fd224, [_ZZN3cub18CUB_300001_SM_10006detail6reduce18DeviceReduceKernelINS2_10policy_hubIdjN4cuda3std3__44plusIdEEE10Policy1000EN6thrust24THRUST_300001_SM_1000_NS17counting_iteratorIiNSD_11use_defaultESF_SF_EEjS9_d12calculate_piEEvT0_PT3_T1_NS0_13GridEvenShareISL_EET2_T4_E12temp_storage+176];
	add.f64 	%fd385, %fd223, %fd224;
$L__BB3_33:
	mov.u32 	%r952, %tid.x;
	setp.ne.s32 	%p126, %r952, 0;
	@%p126 bra 	$L__BB3_35;
	cvta.to.global.u64 	%rd32, %rd1;
	mul.wide.u32 	%rd33, %r4, 8;
	add.s64 	%rd34, %rd32, %rd33;
	st.global.f64 	[%rd34], %fd385;
$L__BB3_35:
	ret;

}
	// .globl	_ZN3cub18CUB_300001_SM_10006detail6reduce28DeviceReduceSingleTileKernelINS2_10policy_hubIdjN4cuda3std3__44plusIdEEE10Policy1000EPdPfiS9_fdNS7_10__identityEEEvT0_T1_T2_T3_T4_T6_
.visible .entry _ZN3cub18CUB_300001_SM_10006detail6reduce28DeviceReduceSingleTileKernelINS2_10policy_hubIdjN4cuda3std3__44plusIdEEE10Policy1000EPdPfiS9_fdNS7_10__identityEEEvT0_T1_T2_T3_T4_T6_(
	.param .u64 .ptr .align 1 _ZN3cub18CUB_300001_SM_10006detail6reduce28DeviceReduceSingleTileKernelINS2_10policy_hubIdjN4cuda3std3__44plusIdEEE10Policy1000EPdPfiS9_fdNS7_10__identityEEEvT0_T1_T2_T3_T4_T6__param_0,
	.param .u64 .ptr .align 1 _ZN3cub18CUB_300001_SM_10006detail6reduce28DeviceReduceSingleTileKernelINS2_10policy_hubIdjN4cuda3std3__44plusIdEEE10Policy1000EPdPfiS9_fdNS7_10__identityEEEvT0_T1_T2_T3_T4_T6__param_1,
	.param .u32 _ZN3cub18CUB_300001_SM_10006detail6reduce28DeviceReduceSingleTileKernelINS2_10policy_hubIdjN4cuda3std3__44plusIdEEE10Policy1000EPdPfiS9_fdNS7_10__identityEEEvT0_T1_T2_T3_T4_T6__param_2,
	.param .align 1 .b8 _ZN3cub18CUB_300001_SM_10006detail6reduce28DeviceReduceSingleTileKernelINS2_10policy_hubIdjN4cuda3std3__44plusIdEEE10Policy1000EPdPfiS9_fdNS7_10__identityEEEvT0_T1_T2_T3_T4_T6__param_3[1],
	.param .f32 _ZN3cub18CUB_300001_SM_10006detail6reduce28DeviceReduceSingleTileKernelINS2_10policy_hubIdjN4cuda3std3__44plusIdEEE10Policy1000EPdPfiS9_fdNS7_10__identityEEEvT0_T1_T2_T3_T4_T6__param_4,
	.param .align 1 .b8 _ZN3cub18CUB_300001_SM_10006detail6reduce28DeviceReduceSingleTileKernelINS2_10policy_hubIdjN4cuda3std3__44plusIdEEE10Policy1000EPdPfiS9_fdNS7_10__identityEEEvT0_T1_T2_T3_T4_T6__param_5[1]
)
.maxntid 640
.minnctapersm 1
{
	.reg .pred 	%p<62>;
	.reg .b32 	%r<239>;
	.reg .b32 	%f<3>;
	.reg .b64 	%rd<109>;
	.reg .b64 	%fd<264>;
	// demoted variable
	.shared .align 8 .b8 _ZZN3cub18CUB_300001_SM_10006detail6reduce28DeviceReduceSingleTileKernelINS2_10policy_hubIdjN4cuda3std3__44plusIdEEE10Policy1000EPdPfiS9_fdNS7_10__identityEEEvT0_T1_T2_T3_T4_T6_E12temp_storage[192];
	ld.param.u64 	%rd9, [_ZN3cub18CUB_300001_SM_10006detail6reduce28DeviceReduceSingleTileKernelINS2_10policy_hubIdjN4cuda3std3__44plusIdEEE10Policy1000EPdPfiS9_fdNS7_10__identityEEEvT0_T1_T2_T3_T4_T6__param_0];
	ld.param.u64 	%rd10, [_ZN3cub18CUB_300001_SM_10006detail6reduce28DeviceReduceSingleTileKernelINS2_10policy_hubIdjN4cuda3std3__44plusIdEEE10Policy1000EPdPfiS9_fdNS7_10__identityEEEvT0_T1_T2_T3_T4_T6__param_1];
	ld.param.u32 	%r36, [_ZN3cub18CUB_300001_SM_10006detail6reduce28DeviceReduceSingleTileKernelINS2_10policy_hubIdjN4cuda3std3__44plusIdEEE10Policy1000EPdPfiS9_fdNS7_10__identityEEEvT0_T1_T2_T3_T4_T6__param_2];
	ld.param.f32 	%f1, [_ZN3cub18CUB_300001_SM_10006detail6reduce28DeviceReduceSingleTileKernelINS2_10policy_hubIdjN4cuda3std3__44plusIdEEE10Policy1000EPdPfiS9_fdNS7_10__identityEEEvT0_T1_T2_T3_T4_T6__param_4];
	cvta.to.global.u64 	%rd1, %rd10;
	setp.ne.s32 	%p1, %r36, 0;
	@%p1 bra 	$L__BB4_3;
	mov.u32 	%r225, %tid.x;
	setp.ne.s32 	%p61, %r225, 0;
	@%p61 bra 	$L__BB4_39;
	st.global.f32 	[%rd1], %f1;
	bra.uni 	$L__BB4_39;
$L__BB4_3:
	setp.gt.s32 	%p2, %r36, 5119;
	@%p2 bra 	$L__BB4_21;
	mov.u32 	%r1, %tid.x;
	setp.ge.s32 	%p19, %r1, %r36;
	mov.f64 	%fd255, 0d0000000000000000;
	mov.u32 	%r229, %r1;
	@%p19 bra 	$L__BB4_6;
	mul.wide.u32 	%rd74, %r1, 8;
	add.s64 	%rd73, %rd9, %rd74;
	// begin inline asm
	ld.global.nc.u64 %rd72, [%rd73];
	// end inline asm
	mov.b64 	%fd255, %rd72;
	add.s32 	%r229, %r1, 640;
$L__BB4_6:
	setp.ge.s32 	%p20, %r229, %r36;
	@%p20 bra 	$L__BB4_12;
	not.b32 	%r101, %r229;
	add.s32 	%r4, %r36, %r101;
	mul.hi.u32 	%r102, %r4, -858993459;
	shr.u32 	%r103, %r102, 9;
	add.s32 	%r5, %r103, 1;
	and.b32  	%r104, %r103, 3;
	setp.eq.s32 	%p21, %r104, 3;
	@%p21 bra 	$L__BB4_10;
	mul.wide.u32 	%rd75, %r229, 8;
	add.s64 	%rd107, %rd9, %rd75;
	and.b32  	%r105, %r5, 3;
	neg.s32 	%r227, %r105;
$L__BB4_9:
	.pragma "nounroll";
	// begin inline asm
	ld.global.nc.u64 %rd76, [%rd107];
	// end inline asm
	mov.b64 	%fd120, %rd76;
	add.f64 	%fd255, %fd255, %fd120;
	add.s32 	%r229, %r229, 640;
	add.s64 	%rd107, %rd107, 5120;
	add.s32 	%r227, %r227, 1;
	setp.ne.s32 	%p22, %r227, 0;
	@%p22 bra 	$L__BB4_9;
$L__BB4_10:
	setp.lt.u32 	%p23, %r4, 1920;
	@%p23 bra 	$L__BB4_12;
$L__BB4_11:
	mul.wide.s32 	%rd86, %r229, 8;
	add.s64 	%rd79, %rd9, %rd86;
	// begin inline asm
	ld.global.nc.u64 %rd78, [%rd79];
	// end inline asm
	mov.b64 	%fd121, %rd78;
	add.f64 	%fd122, %fd255, %fd121;
	add.s64 	%rd81, %rd79, 5120;
	// begin inline asm
	ld.global.nc.u64 %rd80, [%rd81];
	// end inline asm
	mov.b64 	%fd123, %rd80;
	add.f64 	%fd124, %fd122, %fd123;
	add.s64 	%rd83, %rd79, 10240;
	// begin inline asm
	ld.global.nc.u64 %rd82, [%rd83];
	// end inline asm
	mov.b64 	%fd125, %rd82;
	add.f64 	%fd126, %fd124, %fd125;
	add.s64 	%rd85, %rd79, 15360;
	// begin inline asm
	ld.global.nc.u64 %rd84, [%rd85];
	// end inline asm
	mov.b64 	%fd127, %rd84;
	add.f64 	%fd255, %fd126, %fd127;
	add.s32 	%r229, %r229, 2560;
	setp.lt.s32 	%p24, %r229, %r36;
	@%p24 bra 	$L__BB4_11;
$L__BB4_12:
	setp.lt.s32 	%p25, %r36, 640;
	@%p25 bra 	$L__BB4_17;
	// begin inline asm
	mov.u32 %r169, %laneid;
	// end inline asm
	mov.b64 	%rd97, %fd255;
	mov.b64 	{%r171, %r176}, %rd97;
	mov.b32 	%r177, 1;
	mov.b32 	%r218, 31;
	mov.b32 	%r219, -1;
	// begin inline asm
	shfl.sync.down.b32 %r170, %r171, %r177, %r218, %r219;
	// end inline asm
	// begin inline asm
	shfl.sync.down.b32 %r175, %r176, %r177, %r218, %r219;
	// end inline asm
	mov.b64 	%rd98, {%r170, %r175};
	mov.b64 	%fd198, %rd98;
	setp.gt.s32 	%p53, %r169, 30;
	add.f64 	%fd199, %fd255, %fd198;
	selp.f64 	%fd200, %fd255, %fd199, %p53;
	mov.b64 	%rd99, %fd200;
	mov.b64 	{%r181, %r186}, %rd99;
	mov.b32 	%r187, 2;
	// begin inline asm
	shfl.sync.down.b32 %r180, %r181, %r187, %r218, %r219;
	// end inline asm
	// begin inline asm
	shfl.sync.down.b32 %r185, %r186, %r187, %r218, %r219;
	// end inline asm
	mov.b64 	%rd100, {%r180, %r185};
	mov.b64 	%fd201, %rd100;
	setp.gt.s32 	%p54, %r169, 29;
	add.f64 	%fd202, %fd200, %fd201;
	selp.f64 	%fd203, %fd200, %fd202, %p54;
	mov.b64 	%rd101, %fd203;
	mov.b64 	{%r191, %r196}, %rd101;
	mov.b32 	%r197, 4;
	// begin inline asm
	shfl.sync.down.b32 %r190, %r191, %r197, %r218, %r219;
	// end inline asm
	// begin inline asm
	shfl.sync.down.b32 %r195, %r196, %r197, %r218, %r219;
	// end inline asm
	mov.b64 	%rd102, {%r190, %r195};
	mov.b64 	%fd204, %rd102;
	setp.gt.s32 	%p55, %r169, 27;
	add.f64 	%fd205, %fd203, %fd204;
	selp.f64 	%fd206, %fd203, %fd205, %p55;
	mov.b64 	%rd103, %fd206;
	mov.b64 	{%r201, %r206}, %rd103;
	mov.b32 	%r207, 8;
	// begin inline asm
	shfl.sync.down.b32 %r200, %r201, %r207, %r218, %r219;
	// end inline asm
	// begin inline asm
	shfl.sync.down.b32 %r205, %r206, %r207, %r218, %r219;
	// end inline asm
	mov.b64 	%rd104, {%r200, %r205};
	mov.b64 	%fd207, %rd104;
	setp.gt.s32 	%p56, %r169, 23;
	add.f64 	%fd208, %fd206, %fd207;
	selp.f64 	%fd209, %fd206, %fd208, %p56;
	mov.b64 	%rd105, %fd209;
	mov.b64 	{%r211, %r216}, %rd105;
	mov.b32 	%r217, 16;
	// begin inline asm
	shfl.sync.down.b32 %r210, %r211, %r217, %r218, %r219;
	// end inline asm
	// begin inline asm
	shfl.sync.down.b32 %r215, %r216, %r217, %r218, %r219;
	// end inline asm
	mov.b64 	%rd106, {%r210, %r215};
	mov.b64 	%fd210, %rd106;
	setp.gt.s32 	%p57, %r169, 15;
	add.f64 	%fd10, %fd209, %fd210;
	selp.f64 	%fd263, %fd209, %fd10, %p57;
	setp.ne.s32 	%p58, %r169, 0;
	@%p58 bra 	$L__BB4_15;
	shr.u32 	%r220, %r1, 2;
	and.b32  	%r221, %r220, 248;
	mov.u32 	%r222, _ZZN3cub18CUB_300001_SM_10006detail6reduce28DeviceReduceSingleTileKernelINS2_10policy_hubIdjN4cuda3std3__44plusIdEEE10Policy1000EPdPfiS9_fdNS7_10__identityEEEvT0_T1_T2_T3_T4_T6_E12temp_storage;
	add.s32 	%r223, %r222, %r221;
	st.shared.f64 	[%r223+24], %fd10;
$L__BB4_15:
	bar.sync 	0;
	setp.ne.s32 	%p59, %r1, 0;
	@%p59 bra 	$L__BB4_37;
	ld.shared.f64 	%fd211, [_ZZN3cub18CUB_300001_SM_10006detail6reduce28DeviceReduceSingleTileKernelINS2_10policy_hubIdjN4cuda3std3__44plusIdEEE10Policy1000EPdPfiS9_fdNS7_10__identityEEEvT0_T1_T2_T3_T4_T6_E12temp_storage+32];
	add.f64 	%fd212, %fd263, %fd211;
	ld.shared.f64 	%fd213, [_ZZN3cub18CUB_300001_SM_10006detail6reduce28DeviceReduceSingleTileKernelINS2_10policy_hubIdjN4cuda3std3__44plusIdEEE10Policy1000EPdPfiS9_fdNS7_10__identityEEEvT0_T1_T2_T3_T4_T6_E12temp_storage+40];
	add.f64 	%fd214, %fd212, %fd213;
	ld.shared.f64 	%fd215, [_ZZN3cub18CUB_300001_SM_10006detail6reduce28DeviceReduceSingleTileKernelINS2_10policy_hubIdjN4cuda3std3__44plusIdEEE10Policy1000EPdPfiS9_fdNS7_10__identityEEEvT0_T1_T2_T3_T4_T6_E12temp_storage+48];
	add.f64 	%fd216, %fd214, %fd215;
	ld.shared.f64 	%fd217, [_ZZN3cub18CUB_300001_SM_10006detail6reduce28DeviceReduceSingleTileKernelINS2_10policy_hubIdjN4cuda3std3__44plusIdEEE10Policy1000EPdPfiS9_fdNS7_10__identityEEEvT0_T1_T2_T3_T4_T6_E12temp_storage+56];
	add.f64 	%fd218, %fd216, %fd217;
	ld.shared.f64 	%fd219, [_ZZN3cub18CUB_300001_SM_10006detail6reduce28DeviceReduceSingleTileKernelINS2_10policy_hubIdjN4cuda3std3__44plusIdEEE10Policy1000EPdPfiS9_fdNS7_10__identityEEEvT0_T1_T2_T3_T4_T6_E12temp_storage+64];
	add.f64 	%fd220, %fd218, %fd219;
	ld.shared.f64 	%fd221, [_ZZN3cub18CUB_300001_SM_10006detail6reduce28DeviceReduceSingleTileKernelINS2_10policy_hubIdjN4cuda3std3__44plusIdEEE10Policy1000EPdPfiS9_fdNS7_10__identityEEEvT0_T1_T2_T3_T4_T6_E12temp_storage+72];
	add.f64 	%fd222, %fd220, %fd221;
	ld.shared.f64 	%fd223, [_ZZN3cub18CUB_300001_SM_10006detail6reduce28DeviceReduceSingleTileKernelINS2_10policy_hubIdjN4cuda3std3__44plusIdEEE10Policy1000EPdPfiS9_fdNS7_10__identityEEEvT0_T1_T2_T3_T4_T6_E12temp_storage+80];
	add.f64 	%fd224, %fd222, %fd223;
	ld.shared.f64 	%fd225, [_ZZN3cub18CUB_300001_SM_10006detail6reduce28DeviceReduceSingleTileKernelINS2_10policy_hubIdjN4cuda3std3__44plusIdEEE10Policy1000EPdPfiS9_fdNS7_10__identityEEEvT0_T1_T2_T3_T4_T6_E12temp_storage+88];
	add.f64 	%fd226, %fd224, %fd225;
	ld.shared.f64 	%fd227, [_ZZN3cub18CUB_300001_SM_10006detail6reduce28DeviceReduceSingleTileKernelINS2_10policy_hubIdjN4cuda3std3__44plusIdEEE10Policy1000EPdPfiS9_fdNS7_10__identityEEEvT0_T1_T2_T3_T4_T6_E12temp_storage+96];
	add.f64 	%fd228, %fd226, %fd227;
	ld.shared.f64 	%fd229, [_ZZN3cub18CUB_300001_SM_10006detail6reduce28DeviceReduceSingleTileKernelINS2_10policy_hubIdjN4cuda3std3__44plusIdEEE10Policy1000EPdPfiS9_fdNS7_10__identityEEEvT0_T1_T2_T3_T4_T6_E12temp_storage+104];
	add.f64 	%fd230, %fd228, %fd229;
	ld.shared.f64 	%fd231, [_ZZN3cub18CUB_300001_SM_10006detail6reduce28DeviceReduceSingleTileKernelINS2_10policy_hubIdjN4cuda3std3__44plusIdEEE10Policy1000EPdPfiS9_fdNS7_10__identityEEEvT0_T1_T2_T3_T4_T6_E12temp_storage+112];
	add.f64 	%fd232, %fd230, %fd231;
	ld.shared.f64 	%fd233, [_ZZN3cub18CUB_300001_SM_10006detail6reduce28DeviceReduceSingleTileKernelINS2_10policy_hubIdjN4cuda3std3__44plusIdEEE10Policy1000EPdPfiS9_fdNS7_10__identityEEEvT0_T1_T2_T3_T4_T6_E12temp_storage+120];
	add.f64 	%fd234, %fd232, %fd233;
	ld.shared.f64 	%fd235, [_ZZN3cub18CUB_300001_SM_10006detail6reduce28DeviceReduceSingleTileKernelINS2_10policy_hubIdjN4cuda3std3__44plusIdEEE10Policy1000EPdPfiS9_fdNS7_10__identityEEEvT0_T1_T2_T3_T4_T6_E12temp_storage+128];
	add.f64 	%fd236, %fd234, %fd235;
	ld.shared.f64 	%fd237, [_ZZN3cub18CUB_300001_SM_10006detail6reduce28DeviceReduceSingleTileKernelINS2_10policy_hubIdjN4cuda3std3__44plusIdEEE10Policy1000EPdPfiS9_fdNS7_10__identityEEEvT0_T1_T2_T3_T4_T6_E12temp_storage+136];
	add.f64 	%fd238, %fd236, %fd237;
	ld.shared.f64 	%fd239, [_ZZN3cub18CUB_300001_SM_10006detail6reduce28DeviceReduceSingleTileKernelINS2_10policy_hubIdjN4cuda3std3__44plusIdEEE10Policy1000EPdPfiS9_fdNS7_10__identityEEEvT0_T1_T2_T3_T4_T6_E12temp_storage+144];
	add.f64 	%fd240, %fd238, %fd239;
	ld.shared.f64 	%fd241, [_ZZN3cub18CUB_300001_SM_10006detail6reduce28DeviceReduceSingleTileKernelINS2_10policy_hubIdjN4cuda3std3__44plusIdEEE10Policy1000EPdPfiS9_fdNS7_10__identityEEEvT0_T1_T2_T3_T4_T6_E12temp_storage+152];
	add.f64 	%fd242, %fd240, %fd241;
	ld.shared.f64 	%fd243, [_ZZN3cub18CUB_300001_SM_10006detail6reduce28DeviceReduceSingleTileKernelINS2_10policy_hubIdjN4cuda3std3__44plusIdEEE10Policy1000EPdPfiS9_fdNS7_10__identityEEEvT0_T1_T2_T3_T4_T6_E12temp_storage+160];
	add.f64 	%fd244, %fd242, %fd243;
	ld.shared.f64 	%fd245, [_ZZN3cub18CUB_300001_SM_10006detail6reduce28DeviceReduceSingleTileKernelINS2_10policy_hubIdjN4cuda3std3__44plusIdEEE10Policy1000EPdPfiS9_fdNS7_10__identityEEEvT0_T1_T2_T3_T4_T6_E12temp_storage+168];
	add.f64 	%fd246, %fd244, %fd245;
	ld.shared.f64 	%fd247, [_ZZN3cub18CUB_300001_SM_10006detail6reduce28DeviceReduceSingleTileKernelINS2_10policy_hubIdjN4cuda3std3__44plusIdEEE10Policy1000EPdPfiS9_fdNS7_10__identityEEEvT0_T1_T2_T3_T4_T6_E12temp_storage+176];
	add.f64 	%fd263, %fd246, %fd247;
	bra.uni 	$L__BB4_37;
$L__BB4_17:
	// begin inline asm
	mov.u32 %r106, %laneid;
	// end inline asm
	and.b32  	%r157, %r1, 992;
	add.s32 	%r158, %r157, 32;
	setp.gt.s32 	%p26, %r158, %r36;
	not.b32 	%r159, %r157;
	add.s32 	%r160, %r36, %r159;
	selp.b32 	%r155, %r160, 31, %p26;
	mov.b64 	%rd87, %fd255;
	mov.b64 	{%r108, %r113}, %rd87;
	mov.b32 	%r114, 1;
	mov.b32 	%r156, -1;
	// begin inline asm
	shfl.sync.down.b32 %r107, %r108, %r114, %r155, %r156;
	// end inline asm
	// begin inline asm
	shfl.sync.down.b32 %r112, %r113, %r114, %r155, %r156;
	// end inline asm
	mov.b64 	%rd88, {%r107, %r112};
	mov.b64 	%fd128, %rd88;
	setp.lt.s32 	%p27, %r106, %r155;
	add.f64 	%fd129, %fd255, %fd128;
	selp.f64 	%fd130, %fd129, %fd255, %p27;
	mov.b64 	%rd89, %fd130;
	mov.b64 	{%r118, %r123}, %rd89;
	mov.b32 	%r124, 2;
	// begin inline asm
	shfl.sync.down.b32 %r117, %r118, %r124, %r155, %r156;
	// end inline asm
	// begin inline asm
	shfl.sync.down.b32 %r122, %r123, %r124, %r155, %r156;
	// end inline asm
	mov.b64 	%rd90, {%r117, %r122};
	mov.b64 	%fd131, %rd90;
	add.s32 	%r161, %r106, 2;
	setp.gt.s32 	%p28, %r161, %r155;
	add.f64 	%fd132, %fd130, %fd131;
	selp.f64 	%fd133, %fd130, %fd132, %p28;
	mov.b64 	%rd91, %fd133;
	mov.b64 	{%r128, %r133}, %rd91;
	mov.b32 	%r134, 4;
	// begin inline asm
	shfl.sync.down.b32 %r127, %r128, %r134, %r155, %r156;
	// end inline asm
	// begin inline asm
	shfl.sync.down.b32 %r132, %r133, %r134, %r155, %r156;
	// end inline asm
	mov.b64 	%rd92, {%r127, %r132};
	mov.b64 	%fd134, %rd92;
	add.s32 	%r162, %r106, 4;
	setp.gt.s32 	%p29, %r162, %r155;
	add.f64 	%fd135, %fd133, %fd134;
	selp.f64 	%fd136, %fd133, %fd135, %p29;
	mov.b64 	%rd93, %fd136;
	mov.b64 	{%r138, %r143}, %rd93;
	mov.b32 	%r144, 8;
	// begin inline asm
	shfl.sync.down.b32 %r137, %r138, %r144, %r155, %r156;
	// end inline asm
	// begin inline asm
	shfl.sync.down.b32 %r142, %r143, %r144, %r155, %r156;
	// end inline asm
	mov.b64 	%rd94, {%r137, %r142};
	mov.b64 	%fd137, %rd94;
	add.s32 	%r163, %r106, 8;
	setp.gt.s32 	%p30, %r163, %r155;
	add.f64 	%fd138, %fd136, %fd137;
	selp.f64 	%fd139, %fd136, %fd138, %p30;
	mov.b64 	%rd95, %fd139;
	mov.b64 	{%r148, %r153}, %rd95;
	mov.b32 	%r154, 16;
	// begin inline asm
	shfl.sync.down.b32 %r147, %r148, %r154, %r155, %r156;
	// end inline asm
	// begin inline asm
	shfl.sync.down.b32 %r152, %r153, %r154, %r155, %r156;
	// end inline asm
	mov.b64 	%rd96, {%r147, %r152};
	mov.b64 	%fd140, %rd96;
	add.s32 	%r164, %r106, 16;
	setp.gt.s32 	%p31, %r164, %r155;
	add.f64 	%fd141, %fd139, %fd140;
	selp.f64 	%fd263, %fd139, %fd141, %p31;
	setp.ne.s32 	%p32, %r106, 0;
	@%p32 bra 	$L__BB4_19;
	shr.u32 	%r165, %r1, 2;
	and.b32  	%r166, %r165, 248;
	mov.u32 	%r167, _ZZN3cub18CUB_300001_SM_10006detail6reduce28DeviceReduceSingleTileKernelINS2_10policy_hubIdjN4cuda3std3__44plusIdEEE10Policy1000EPdPfiS9_fdNS7_10__identityEEEvT0_T1_T2_T3_T4_T6_E12temp_storage;
	add.s32 	%r168, %r167, %r166;
	st.shared.f64 	[%r168+24], %fd263;
$L__BB4_19:
	bar.sync 	0;
	setp.ne.s32 	%p33, %r1, 0;
	@%p33 bra 	$L__BB4_37;
	setp.gt.s32 	%p34, %r36, 32;
	ld.shared.f64 	%fd142, [_ZZN3cub18CUB_300001_SM_10006detail6reduce28DeviceReduceSingleTileKernelINS2_10policy_hubIdjN4cuda3std3__44plusIdEEE10Policy1000EPdPfiS9_fdNS7_10__identityEEEvT0_T1_T2_T3_T4_T6_E12temp_storage+32];
	add.f64 	%fd143, %fd263, %fd142;
	selp.f64 	%fd144, %fd143, %fd263, %p34;
	setp.gt.s32 	%p35, %r36, 64;
	ld.shared.f64 	%fd145, [_ZZN3cub18CUB_300001_SM_10006detail6reduce28DeviceReduceSingleTileKernelINS2_10policy_hubIdjN4cuda3std3__44plusIdEEE10Policy1000EPdPfiS9_fdNS7_10__identityEEEvT0_T1_T2_T3_T4_T6_E12temp_storage+40];
	add.f64 	%fd146, %fd145, %fd144;
	selp.f64 	%fd147, %fd146, %fd144, %p35;
	setp.gt.s32 	%p36, %r36, 96;
	ld.shared.f64 	%fd148, [_ZZN3cub18CUB_300001_SM_10006detail6reduce28DeviceReduceSingleTileKernelINS2_10policy_hubIdjN4cuda3std3__44plusIdEEE10Policy1000EPdPfiS9_fdNS7_10__identityEEEvT0_T1_T2_T3_T4_T6_E12temp_storage+48];
	add.f64 	%fd149, %fd148, %fd147;
	selp.f64 	%fd150, %fd149, %fd147, %p36;
	setp.gt.s32 	%p37, %r36, 128;
	ld.shared.f64 	%fd151, [_ZZN3cub18CUB_300001_SM_10006detail6reduce28DeviceReduceSingleTileKernelINS2_10policy_hubIdjN4cuda3std3__44plusIdEEE10Policy1000EPdPfiS9_fdNS7_10__identityEEEvT0_T1_T2_T3_T4_T6_E12temp_storage+56];
	add.f64 	%fd152, %fd151, %fd150;
	selp.f64 	%fd153, %fd152, %fd150, %p37;
	setp.gt.s32 	%p38, %r36, 160;
	ld.shared.f64 	%fd154, [_ZZN3cub18CUB_300001_SM_10006detail6reduce28DeviceReduceSingleTileKernelINS2_10policy_hubIdjN4cuda3std3__44plusIdEEE10Policy1000EPdPfiS9_fdNS7_10__identityEEEvT0_T1_T2_T3_T4_T6_E12temp_storage+64];
	add.f64 	%fd155, %fd154, %fd153;
	selp.f64 	%fd156, %fd155, %fd153, %p38;
	setp.gt.s32 	%p39, %r36, 192;
	ld.shared.f64 	%fd157, [_ZZN3cub18CUB_300001_SM_10006detail6reduce28DeviceReduceSingleTileKernelINS2_10policy_hubIdjN4cuda3std3__44plusIdEEE10Policy1000EPdPfiS9_fdNS7_10__identityEEEvT0_T1_T2_T3_T4_T6_E12temp_storage+72];
	add.f64 	%fd158, %fd157, %fd156;
	selp.f64 	%fd159, %fd158, %fd156, %p39;
	setp.gt.s32 	%p40, %r36, 224;
	ld.shared.f64 	%fd160, [_ZZN3cub18CUB_300001_SM_10006detail6reduce28DeviceReduceSingleTileKernelINS2_10policy_hubIdjN4cuda3std3__44plusIdEEE10Policy1000EPdPfiS9_fdNS7_10__identityEEEvT0_T1_T2_T3_T4_T6_E12temp_storage+80];
	add.f64 	%fd161, %fd160, %fd159;
	selp.f64 	%fd162, %fd161, %fd159, %p40;
	setp.gt.s32 	%p41, %r36, 256;
	ld.shared.f64 	%fd163, [_ZZN3cub18CUB_300001_SM_10006detail6reduce28DeviceReduceSingleTileKernelINS2_10policy_hubIdjN4cuda3std3__44plusIdEEE10Policy1000EPdPfiS9_fdNS7_10__identityEEEvT0_T1_T2_T3_T4_T6_E12temp_storage+88];
	add.f64 	%fd164, %fd163, %fd162;
	selp.f64 	%fd165, %fd164, %fd162, %p41;
	setp.gt.s32 	%p42, %r36, 288;
	ld.shared.f64 	%fd166, [_ZZN3cub18CUB_300001_SM_10006detail6reduce28DeviceReduceSingleTileKernelINS2_10policy_hubIdjN4cuda3std3__44plusIdEEE10Policy1000EPdPfiS9_fdNS7_10__identityEEEvT0_T1_T2_T3_T4_T6_E12temp_storage+96];
	add.f64 	%fd167, %fd166, %fd165;
	selp.f64 	%fd168, %fd167, %fd165, %p42;
	setp.gt.s32 	%p43, %r36, 320;
	ld.shared.f64 	%fd169, [_ZZN3cub18CUB_300001_SM_10006detail6reduce28DeviceReduceSingleTileKernelINS2_10policy_hubIdjN4cuda3std3__44plusIdEEE10Policy1000EPdPfiS9_fdNS7_10__identityEEEvT0_T1_T2_T3_T4_T6_E12temp_storage+104];
	add.f64 	%fd170, %fd169, %fd168;
	selp.f64 	%fd171, %fd170, %fd168, %p43;
	setp.gt.s32 	%p44, %r36, 352;
	ld.shared.f64 	%fd172, [_ZZN3cub18CUB_300001_SM_10006detail6reduce28DeviceReduceSingleTileKernelINS2_10policy_hubIdjN4cuda3std3__44plusIdEEE10Policy1000EPdPfiS9_fdNS7_10__identityEEEvT0_T1_T2_T3_T4_T6_E12temp_storage+112];
	add.f64 	%fd173, %fd172, %fd171;
	selp.f64 	%fd174, %fd173, %fd171, %p44;
	setp.gt.s32 	%p45, %r36, 384;
	ld.shared.f64 	%fd175, [_ZZN3cub18CUB_300001_SM_10006detail6reduce28DeviceReduceSingleTileKernelINS2_10policy_hubIdjN4cuda3std3__44plusIdEEE10Policy1000EPdPfiS9_fdNS7_10__identityEEEvT0_T1_T2_T3_T4_T6_E12temp_storage+120];
	add.f64 	%fd176, %fd175, %fd174;
	selp.f64 	%fd177, %fd176, %fd174, %p45;
	setp.gt.s32 	%p46, %r36, 416;
	ld.shared.f64 	%fd178, [_ZZN3cub18CUB_300001_SM_10006detail6reduce28DeviceReduceSingleTileKernelINS2_10policy_hubIdjN4cuda3std3__44plusIdEEE10Policy1000EPdPfiS9_fdNS7_10__identityEEEvT0_T1_T2_T3_T4_T6_E12temp_storage+128];
	add.f64 	%fd179, %fd178, %fd177;
	selp.f64 	%fd180, %fd179, %fd177, %p46;
	setp.gt.s32 	%p47, %r36, 448;
	ld.shared.f64 	%fd181, [_ZZN3cub18CUB_300001_SM_10006detail6reduce28DeviceReduceSingleTileKernelINS2_10policy_hubIdjN4cuda3std3__44plusIdEEE10Policy1000EPdPfiS9_fdNS7_10__identityEEEvT0_T1_T2_T3_T4_T6_E12temp_storage+136];
	add.f64 	%fd182, %fd181, %fd180;
	selp.f64 	%fd183, %fd182, %fd180, %p47;
	setp.gt.s32 	%p48, %r36, 480;
	ld.shared.f64 	%fd184, [_ZZN3cub18CUB_300001_SM_10006detail6reduce28DeviceReduceSingleTileKernelINS2_10policy_hubIdjN4cuda3std3__44plusIdEEE10Policy1000EPdPfiS9_fdNS7_10__identityEEEvT0_T1_T2_T3_T4_T6_E12temp_storage+144];
	add.f64 	%fd185, %fd184, %fd183;
	selp.f64 	%fd186, %fd185, %fd183, %p48;
	setp.gt.s32 	%p49, %r36, 512;
	ld.shared.f64 	%fd187, [_ZZN3cub18CUB_300001_SM_10006detail6reduce28DeviceReduceSingleTileKernelINS2_10policy_hubIdjN4cuda3std3__44plusIdEEE10Policy1000EPdPfiS9_fdNS7_10__identityEEEvT0_T1_T2_T3_T4_T6_E12temp_storage+152];
	add.f64 	%fd188, %fd187, %fd186;
	selp.f64 	%fd189, %fd188, %fd186, %p49;
	setp.gt.s32 	%p50, %r36, 544;
	ld.shared.f64 	%fd190, [_ZZN3cub18CUB_300001_SM_10006detail6reduce28DeviceReduceSingleTileKernelINS2_10policy_hubIdjN4cuda3std3__44plusIdEEE10Policy1000EPdPfiS9_fdNS7_10__identityEEEvT0_T1_T2_T3_T4_T6_E12temp_storage+160];
	add.f64 	%fd191, %fd190, %fd189;
	selp.f64 	%fd192, %fd191, %fd189, %p50;
	setp.gt.s32 	%p51, %r36, 576;
	ld.shared.f64 	%fd193, [_ZZN3cub18CUB_300001_SM_10006detail6reduce28DeviceReduceSingleTileKernelINS2_10policy_hubIdjN4cuda3std3__44plusIdEEE10Policy1000EPdPfiS9_fdNS7_10__identityEEEvT0_T1_T2_T3_T4_T6_E12temp_storage+168];
	add.f64 	%fd194, %fd193, %fd192;
	selp.f64 	%fd195, %fd194, %fd192, %p51;
	setp.gt.s32 	%p52, %r36, 608;
	ld.shared.f64 	%fd196, [_ZZN3cub18CUB_300001_SM_10006detail6reduce28DeviceReduceSingleTileKernelINS2_10policy_hubIdjN4cuda3std3__44plusIdEEE10Policy1000EPdPfiS9_fdNS7_10__identityEEEvT0_T1_T2_T3_T4_T6_E12temp_storage+176];
	add.f64 	%fd197, %fd196, %fd195;
	selp.f64 	%fd263, %fd197, %fd195, %p52;
	bra.uni 	$L__BB4_37;
$L__BB4_21:
	mov.u32 	%r14, %tid.x;
	mul.wide.u32 	%rd27, %r14, 8;
	add.s64 	%rd12, %rd9, %rd27;
	// begin inline asm
	ld.global.nc.u64 %rd11, [%rd12];
	// end inline asm
	mov.b64 	%fd30, %rd11;
	add.s64 	%rd14, %rd12, 5120;
	// begin inline asm
	ld.global.nc.u64 %rd13, [%rd14];
	// end inline asm
	mov.b64 	%fd31, %rd13;
	add.s64 	%rd16, %rd12, 10240;
	// begin inline asm
	ld.global.nc.u64 %rd15, [%rd16];
	// end inline asm
	mov.b64 	%fd32, %rd15;
	add.s64 	%rd18, %rd12, 15360;
	// begin inline asm
	ld.global.nc.u64 %rd17, [%rd18];
	// end inline asm
	mov.b64 	%fd33, %rd17;
	add.s64 	%rd20, %rd12, 20480;
	// begin inline asm
	ld.global.nc.u64 %rd19, [%rd20];
	// end inline asm
	mov.b64 	%fd34, %rd19;
	add.s64 	%rd22, %rd12, 25600;
	// begin inline asm
	ld.global.nc.u64 %rd21, [%rd22];
	// end inline asm
	mov.b64 	%fd35, %rd21;
	add.s64 	%rd24, %rd12, 30720;
	// begin inline asm
	ld.global.nc.u64 %rd23, [%rd24];
	// end inline asm
	mov.b64 	%fd36, %rd23;
	add.s64 	%rd26, %rd12, 35840;
	// begin inline asm
	ld.global.nc.u64 %rd25, [%rd26];
	// end inline asm
	mov.b64 	%fd37, %rd25;
	add.f64 	%fd38, %fd30, %fd31;
	add.f64 	%fd39, %fd38, %fd32;
	add.f64 	%fd40, %fd39, %fd33;
	add.f64 	%fd41, %fd40, %fd34;
	add.f64 	%fd42, %fd41, %fd35;
	add.f64 	%fd43, %fd42, %fd36;
	add.f64 	%fd262, %fd43, %fd37;
	setp.lt.u32 	%p3, %r36, 10240;
	mov.b32 	%r232, 5120;
	@%p3 bra 	$L__BB4_25;
	add.s32 	%r15, %r36, -5120;
	mov.b32 	%r232, 5120;
$L__BB4_23:
	mul.wide.s32 	%rd44, %r232, 8;
	add.s64 	%rd29, %rd12, %rd44;
	// begin inline asm
	ld.global.nc.u64 %rd28, [%rd29];
	// end inline asm
	mov.b64 	%fd44, %rd28;
	add.s64 	%rd31, %rd29, 5120;
	// begin inline asm
	ld.global.nc.u64 %rd30, [%rd31];
	// end inline asm
	mov.b64 	%fd45, %rd30;
	add.s64 	%rd33, %rd29, 10240;
	// begin inline asm
	ld.global.nc.u64 %rd32, [%rd33];
	// end inline asm
	mov.b64 	%fd46, %rd32;
	add.s64 	%rd35, %rd29, 15360;
	// begin inline asm
	ld.global.nc.u64 %rd34, [%rd35];
	// end inline asm
	mov.b64 	%fd47, %rd34;
	add.s64 	%rd37, %rd29, 20480;
	// begin inline asm
	ld.global.nc.u64 %rd36, [%rd37];
	// end inline asm
	mov.b64 	%fd48, %rd36;
	add.s64 	%rd39, %rd29, 25600;
	// begin inline asm
	ld.global.nc.u64 %rd38, [%rd39];
	// end inline asm
	mov.b64 	%fd49, %rd38;
	add.s64 	%rd41, %rd29, 30720;
	// begin inline asm
	ld.global.nc.u64 %rd40, [%rd41];
	// end inline asm
	mov.b64 	%fd50, %rd40;
	add.s64 	%rd43, %rd29, 35840;
	// begin inline asm
	ld.global.nc.u64 %rd42, [%rd43];
	// end inline asm
	mov.b64 	%fd51, %rd42;
	add.f64 	%fd52, %fd262, %fd44;
	add.f64 	%fd53, %fd52, %fd45;
	add.f64 	%fd54, %fd53, %fd46;
	add.f64 	%fd55, %fd54, %fd47;
	add.f64 	%fd56, %fd55, %fd48;
	add.f64 	%fd57, %fd56, %fd49;
	add.f64 	%fd58, %fd57, %fd50;
	add.f64 	%fd262, %fd58, %fd51;
	sub.s32 	%r39, %r36, %r232;
	setp.lt.s32 	%p4, %r39, 5120;
	@%p4 bra 	$L__BB4_33;
	add.s32 	%r232, %r232, 5120;
	setp.le.s32 	%p5, %r232, %r15;
	@%p5 bra 	$L__BB4_23;
$L__BB4_25:
	setp.le.s32 	%p6, %r36, %r232;
	@%p6 bra 	$L__BB4_33;
	sub.s32 	%r19, %r36, %r232;
	setp.ge.s32 	%p7, %r14, %r19;
	@%p7 bra 	$L__BB4_33;
	not.b32 	%r40, %r14;
	add.s32 	%r41, %r36, %r40;
	sub.s32 	%r20, %r41, %r232;
	mul.hi.u32 	%r42, %r20, -858993459;
	shr.u32 	%r43, %r42, 9;
	add.s32 	%r21, %r43, 1;
	and.b32  	%r44, %r43, 3;
	setp.eq.s32 	%p8, %r44, 3;
	mov.u32 	%r236, %r14;
	@%p8 bra 	$L__BB4_30;
	add.s32 	%r234, %r14, %r232;
	and.b32  	%r45, %r21, 3;
	neg.s32 	%r233, %r45;
	mov.u32 	%r236, %r14;
$L__BB4_29:
	.pragma "nounroll";
	mul.wide.u32 	%rd47, %r234, 8;
	add.s64 	%rd46, %rd9, %rd47;
	// begin inline asm
	ld.global.nc.u64 %rd45, [%rd46];
	// end inline asm
	mov.b64 	%fd60, %rd45;
	add.f64 	%fd262, %fd262, %fd60;
	add.s32 	%r236, %r236, 640;
	add.s32 	%r234, %r234, 640;
	add.s32 	%r233, %r233, 1;
	setp.ne.s32 	%p9, %r233, 0;
	@%p9 bra 	$L__BB4_29;
$L__BB4_30:
	setp.lt.u32 	%p10, %r20, 1920;
	@%p10 bra 	$L__BB4_33;
	cvt.u64.u32 	%rd48, %r236;
	cvt.u64.u32 	%rd49, %r232;
	add.s64 	%rd50, %rd48, %rd49;
	shl.b64 	%rd51, %rd50, 3;
	add.s64 	%rd52, %rd51, %rd9;
	add.s64 	%rd108, %rd52, 10240;
	add.s32 	%r237, %r236, %r232;
$L__BB4_32:
	mul.wide.u32 	%rd61, %r237, 8;
	add.s64 	%rd54, %rd9, %rd61;
	// begin inline asm
	ld.global.nc.u64 %rd53, [%rd54];
	// end inline asm
	mov.b64 	%fd61, %rd53;
	add.f64 	%fd62, %fd262, %fd61;
	add.s64 	%rd56, %rd108, -5120;
	// begin inline asm
	ld.global.nc.u64 %rd55, [%rd56];
	// end inline asm
	mov.b64 	%fd63, %rd55;
	add.f64 	%fd64, %fd62, %fd63;
	// begin inline asm
	ld.global.nc.u64 %rd57, [%rd108];
	// end inline asm
	mov.b64 	%fd65, %rd57;
	add.f64 	%fd66, %fd64, %fd65;
	add.s64 	%rd60, %rd108, 5120;
	// begin inline asm
	ld.global.nc.u64 %rd59, [%rd60];
	// end inline asm
	mov.b64 	%fd67, %rd59;
	add.f64 	%fd262, %fd66, %fd67;
	add.s32 	%r236, %r236, 2560;
	add.s64 	%rd108, %rd108, 20480;
	add.s32 	%r237, %r237, 2560;
	setp.lt.s32 	%p11, %r236, %r19;
	@%p11 bra 	$L__BB4_32;
$L__BB4_33:
	// begin inline asm
	mov.u32 %r46, %laneid;
	// end inline asm
	mov.b64 	%rd62, %fd262;
	mov.b64 	{%r48, %r53}, %rd62;
	mov.b32 	%r54, 1;
	mov.b32 	%r95, 31;
	mov.b32 	%r96, -1;
	// begin inline asm
	shfl.sync.down.b32 %r47, %r48, %r54, %r95, %r96;
	// end inline asm
	// begin inline asm
	shfl.sync.down.b32 %r52, %r53, %r54, %r95, %r96;
	// end inline asm
	mov.b64 	%rd63, {%r47, %r52};
	mov.b64 	%fd68, %rd63;
	setp.gt.s32 	%p12, %r46, 30;
	add.f64 	%fd69, %fd262, %fd68;
	selp.f64 	%fd70, %fd262, %fd69, %p12;
	mov.b64 	%rd64, %fd70;
	mov.b64 	{%r58, %r63}, %rd64;
	mov.b32 	%r64, 2;
	// begin inline asm
	shfl.sync.down.b32 %r57, %r58, %r64, %r95, %r96;
	// end inline asm
	// begin inline asm
	shfl.sync.down.b32 %r62, %r63, %r64, %r95, %r96;
	// end inline asm
	mov.b64 	%rd65, {%r57, %r62};
	mov.b64 	%fd71, %rd65;
	setp.gt.s32 	%p13, %r46, 29;
	add.f64 	%fd72, %fd70, %fd71;
	selp.f64 	%fd73, %fd70, %fd72, %p13;
	mov.b64 	%rd66, %fd73;
	mov.b64 	{%r68, %r73}, %rd66;
	mov.b32 	%r74, 4;
	// begin inline asm
	shfl.sync.down.b32 %r67, %r68, %r74, %r95, %r96;
	// end inline asm
	// begin inline asm
	shfl.sync.down.b32 %r72, %r73, %r74, %r95, %r96;
	// end inline asm
	mov.b64 	%rd67, {%r67, %r72};
	mov.b64 	%fd74, %rd67;
	setp.gt.s32 	%p14, %r46, 27;
	add.f64 	%fd75, %fd73, %fd74;
	selp.f64 	%fd76, %fd73, %fd75, %p14;
	mov.b64 	%rd68, %fd76;
	mov.b64 	{%r78, %r83}, %rd68;
	mov.b32 	%r84, 8;
	// begin inline asm
	shfl.sync.down.b32 %r77, %r78, %r84, %r95, %r96;
	// end inline asm
	// begin inline asm
	shfl.sync.down.b32 %r82, %r83, %r84, %r95, %r96;
	// end inline asm
	mov.b64 	%rd69, {%r77, %r82};
	mov.b64 	%fd77, %rd69;
	setp.gt.s32 	%p15, %r46, 23;
	add.f64 	%fd78, %fd76, %fd77;
	selp.f64 	%fd79, %fd76, %fd78, %p15;
	mov.b64 	%rd70, %fd79;
	mov.b64 	{%r88, %r93}, %rd70;
	mov.b32 	%r94, 16;
	// begin inline asm
	shfl.sync.down.b32 %r87, %r88, %r94, %r95, %r96;
	// end inline asm
	// begin inline asm
	shfl.sync.down.b32 %r92, %r93, %r94, %r95, %r96;
	// end inline asm
	mov.b64 	%rd71, {%r87, %r92};
	mov.b64 	%fd80, %rd71;
	setp.gt.s32 	%p16, %r46, 15;
	add.f64 	%fd26, %fd79, %fd80;
	selp.f64 	%fd263, %fd79, %fd26, %p16;
	setp.ne.s32 	%p17, %r46, 0;
	@%p17 bra 	$L__BB4_35;
	shr.u32 	%r97, %r14, 2;
	and.b32  	%r98, %r97, 248;
	mov.u32 	%r99, _ZZN3cub18CUB_300001_SM_10006detail6reduce28DeviceReduceSingleTileKernelINS2_10policy_hubIdjN4cuda3std3__44plusIdEEE10Policy1000EPdPfiS9_fdNS7_10__identityEEEvT0_T1_T2_T3_T4_T6_E12temp_storage;
	add.s32 	%r100, %r99, %r98;
	st.shared.f64 	[%r100+24], %fd26;
$L__BB4_35:
	bar.sync 	0;
	setp.ne.s32 	%p18, %r14, 0;
	@%p18 bra 	$L__BB4_37;
	ld.shared.f64 	%fd81, [_ZZN3cub18CUB_300001_SM_10006detail6reduce28DeviceReduceSingleTileKernelINS2_10policy_hubIdjN4cuda3std3__44plusIdEEE10Policy1000EPdPfiS9_fdNS7_10__identityEEEvT0_T1_T2_T3_T4_T6_E12temp_storage+32];
	add.f64 	%fd82, %fd263, %fd81;
	ld.shared.f64 	%fd83, [_ZZN3cub18CUB_300001_SM_10006detail6reduce28DeviceReduceSingleTileKernelINS2_10policy_hubIdjN4cuda3std3__44plusIdEEE10Policy1000EPdPfiS9_fdNS7_10__identityEEEvT0_T1_T2_T3_T4_T6_E12temp_storage+40];
	add.f64 	%fd84, %fd82, %fd83;
	ld.shared.f64 	%fd85, [_ZZN3cub18CUB_300001_SM_10006detail6reduce28DeviceReduceSingleTileKernelINS2_10policy_hubIdjN4cuda3std3__44plusIdEEE10Policy1000EPdPfiS9_fdNS7_10__identityEEEvT0_T1_T2_T3_T4_T6_E12temp_storage+48];
	add.f64 	%fd86, %fd84, %fd85;
	ld.shared.f64 	%fd87, [_ZZN3cub18CUB_300001_SM_10006detail6reduce28DeviceReduceSingleTileKernelINS2_10policy_hubIdjN4cuda3std3__44plusIdEEE10Policy1000EPdPfiS9_fdNS7_10__identityEEEvT0_T1_T2_T3_T4_T6_E12temp_storage+56];
	add.f64 	%fd88, %fd86, %fd87;
	ld.shared.f64 	%fd89, [_ZZN3cub18CUB_300001_SM_10006detail6reduce28DeviceReduceSingleTileKernelINS2_10policy_hubIdjN4cuda3std3__44plusIdEEE10Policy1000EPdPfiS9_fdNS7_10__identityEEEvT0_T1_T2_T3_T4_T6_E12temp_storage+64];
	add.f64 	%fd90, %fd88, %fd89;
	ld.shared.f64 	%fd91, [_ZZN3cub18CUB_300001_SM_10006detail6reduce28DeviceReduceSingleTileKernelINS2_10policy_hubIdjN4cuda3std3__44plusIdEEE10Policy1000EPdPfiS9_fdNS7_10__identityEEEvT0_T1_T2_T3_T4_T6_E12temp_storage+72];
	add.f64 	%fd92, %fd90, %fd91;
	ld.shared.f64 	%fd93, [_ZZN3cub18CUB_300001_SM_10006detail6reduce28DeviceReduceSingleTileKernelINS2_10policy_hubIdjN4cuda3std3__44plusIdEEE10Policy1000EPdPfiS9_fdNS7_10__identityEEEvT0_T1_T2_T3_T4_T6_E12temp_storage+80];
	add.f64 	%fd94, %fd92, %fd93;
	ld.shared.f64 	%fd95, [_ZZN3cub18CUB_300001_SM_10006detail6reduce28DeviceReduceSingleTileKernelINS2_10policy_hubIdjN4cuda3std3__44plusIdEEE10Policy1000EPdPfiS9_fdNS7_10__identityEEEvT0_T1_T2_T3_T4_T6_E12temp_storage+88];
	add.f64 	%fd96, %fd94, %fd95;
	ld.shared.f64 	%fd97, [_ZZN3cub18CUB_300001_SM_10006detail6reduce28DeviceReduceSingleTileKernelINS2_10policy_hubIdjN4cuda3std3__44plusIdEEE10Policy1000EPdPfiS9_fdNS7_10__identityEEEvT0_T1_T2_T3_T4_T6_E12temp_storage+96];
	add.f64 	%fd98, %fd96, %fd97;
	ld.shared.f64 	%fd99, [_ZZN3cub18CUB_300001_SM_10006detail6reduce28DeviceReduceSingleTileKernelINS2_10policy_hubIdjN4cuda3std3__44plusIdEEE10Policy1000EPdPfiS9_fdNS7_10__identityEEEvT0_T1_T2_T3_T4_T6_E12temp_storage+104];
	add.f64 	%fd100, %fd98, %fd99;
	ld.shared.f64 	%fd101, [_ZZN3cub18CUB_300001_SM_10006detail6reduce28DeviceReduceSingleTileKernelINS2_10policy_hubIdjN4cuda3std3__44plusIdEEE10Policy1000EPdPfiS9_fdNS7_10__identityEEEvT0_T1_T2_T3_T4_T6_E12temp_storage+112];
	add.f64 	%fd102, %fd100, %fd101;
	ld.shared.f64 	%fd103, [_ZZN3cub18CUB_300001_SM_10006detail6reduce28DeviceReduceSingleTileKernelINS2_10policy_hubIdjN4cuda3std3__44plusIdEEE10Policy1000EPdPfiS9_fdNS7_10__identityEEEvT0_T1_T2_T3_T4_T6_E12temp_storage+120];
	add.f64 	%fd104, %fd102, %fd103;
	ld.shared.f64 	%fd105, [_ZZN3cub18CUB_300001_SM_10006detail6reduce28DeviceReduceSingleTileKernelINS2_10policy_hubIdjN4cuda3std3__44plusIdEEE10Policy1000EPdPfiS9_fdNS7_10__identityEEEvT0_T1_T2_T3_T4_T6_E12temp_storage+128];
	add.f64 	%fd106, %fd104, %fd105;
	ld.shared.f64 	%fd107, [_ZZN3cub18CUB_300001_SM_10006detail6reduce28DeviceReduceSingleTileKernelINS2_10policy_hubIdjN4cuda3std3__44plusIdEEE10Policy1000EPdPfiS9_fdNS7_10__identityEEEvT0_T1_T2_T3_T4_T6_E12temp_storage+136];
	add.f64 	%fd108, %fd106, %fd107;
	ld.shared.f64 	%fd109, [_ZZN3cub18CUB_300001_SM_10006detail6reduce28DeviceReduceSingleTileKernelINS2_10policy_hubIdjN4cuda3std3__44plusIdEEE10Policy1000EPdPfiS9_fdNS7_10__identityEEEvT0_T1_T2_T3_T4_T6_E12temp_storage+144];
	add.f64 	%fd110, %fd108, %fd109;
	ld.shared.f64 	%fd111, [_ZZN3cub18CUB_300001_SM_10006detail6reduce28DeviceReduceSingleTileKernelINS2_10policy_hubIdjN4cuda3std3__44plusIdEEE10Policy1000EPdPfiS9_fdNS7_10__identityEEEvT0_T1_T2_T3_T4_T6_E12temp_storage+152];
	add.f64 	%fd112, %fd110, %fd111;
	ld.shared.f64 	%fd113, [_ZZN3cub18CUB_300001_SM_10006detail6reduce28DeviceReduceSingleTileKernelINS2_10policy_hubIdjN4cuda3std3__44plusIdEEE10Policy1000EPdPfiS9_fdNS7_10__identityEEEvT0_T1_T2_T3_T4_T6_E12temp_storage+160];
	add.f64 	%fd114, %fd112, %fd113;
	ld.shared.f64 	%fd115, [_ZZN3cub18CUB_300001_SM_10006detail6reduce28DeviceReduceSingleTileKernelINS2_10policy_hubIdjN4cuda3std3__44plusIdEEE10Policy1000EPdPfiS9_fdNS7_10__identityEEEvT0_T1_T2_T3_T4_T6_E12temp_storage+168];
	add.f64 	%fd116, %fd114, %fd115;
	ld.shared.f64 	%fd117, [_ZZN3cub18CUB_300001_SM_10006detail6reduce28DeviceReduceSingleTileKernelINS2_10policy_hubIdjN4cuda3std3__44plusIdEEE10Policy1000EPdPfiS9_fdNS7_10__identityEEEvT0_T1_T2_T3_T4_T6_E12temp_storage+176];
	add.f64 	%fd263, %fd116, %fd117;
$L__BB4_37:
	mov.u32 	%r224, %tid.x;
	setp.ne.s32 	%p60, %r224, 0;
	@%p60 bra 	$L__BB4_39;
	cvt.f64.f32 	%fd248, %f1;
	add.f64 	%fd249, %fd263, %fd248;
	cvt.rn.f32.f64 	%f2, %fd249;
	st.global.f32 	[%rd1], %f2;
$L__BB4_39:
	ret;

}
	// .globl	_ZN3cub18CUB_300001_SM_10006detail6reduce28DeviceReduceSingleTileKernelINS2_10policy_hubIdyN4cuda3std3__44plusIdEEE10Policy1000EN6thrust24THRUST_300001_SM_1000_NS17counting_iteratorIiNSD_11use_defaultESF_SF_EEPfyS9_fd12calculate_piEEvT0_T1_T2_T3_T4_T6_
.visible .entry _ZN3cub18CUB_300001_SM_10006detail6reduce28DeviceReduceSingleTileKernelINS2_10policy_hubIdyN4cuda3std3__44plusIdEEE10Policy1000EN6thrust24THRUST_300001_SM_1000_NS17counting_iteratorIiNSD_11use_defaultESF_SF_EEPfyS9_fd12calculate_piEEvT0_T1_T2_T3_T4_T6_(
	.param .align 4 .b8 _ZN3cub18CUB_300001_SM_10006detail6reduce28DeviceReduceSingleTileKernelINS2_10policy_hubIdyN4cuda3std3__44plusIdEEE10Policy1000EN6thrust24THRUST_300001_SM_1000_NS17counting_iteratorIiNSD_11use_defaultESF_SF_EEPfyS9_fd12calculate_piEEvT0_T1_T2_T3_T4_T6__param_0[4],
	.param .u64 .ptr .align 1 _ZN3cub18CUB_300001_SM_10006detail6reduce28DeviceReduceSingleTileKernelINS2_10policy_hubIdyN4cuda3std3__44plusIdEEE10Policy1000EN6thrust24THRUST_300001_SM_1000_NS17counting_iteratorIiNSD_11use_defaultESF_SF_EEPfyS9_fd12calculate_piEEvT0_T1_T2_T3_T4_T6__param_1,
	.param .u64 _ZN3cub18CUB_300001_SM_10006detail6reduce28DeviceReduceSingleTileKernelINS2_10policy_hubIdyN4cuda3std3__44plusIdEEE10Policy1000EN6thrust24THRUST_300001_SM_1000_NS17counting_iteratorIiNSD_11use_defaultESF_SF_EEPfyS9_fd12calculate_piEEvT0_T1_T2_T3_T4_T6__param_2,
	.param .align 1 .b8 _ZN3cub18CUB_300001_SM_10006detail6reduce28DeviceReduceSingleTileKernelINS2_10policy_hubIdyN4cuda3std3__44plusIdEEE10Policy1000EN6thrust24THRUST_300001_SM_1000_NS17counting_iteratorIiNSD_11use_defaultESF_SF_EEPfyS9_fd12calculate_piEEvT0_T1_T2_T3_T4_T6__param_3[1],
	.param .f32 _ZN3cub18CUB_300001_SM_10006detail6reduce28DeviceReduceSingleTileKernelINS2_10policy_hubIdyN4cuda3std3__44plusIdEEE10Policy1000EN6thrust24THRUST_300001_SM_1000_NS17counting_iteratorIiNSD_11use_defaultESF_SF_EEPfyS9_fd12calculate_piEEvT0_T1_T2_T3_T4_T6__param_4,
	.param .align 1 .b8 _ZN3cub18CUB_300001_SM_10006detail6reduce28DeviceReduceSingleTileKernelINS2_10policy_hubIdyN4cuda3std3__44plusIdEEE10Policy1000EN6thrust24THRUST_300001_SM_1000_NS17counting_iteratorIiNSD_11use_defaultESF_SF_EEPfyS9_fd12calculate_piEEvT0_T1_T2_T3_T4_T6__param_5[1]
)
.maxntid 512
.minnctapersm 1
{
	.reg .pred 	%p<119>;
	.reg .b32 	%r<877>;
	.reg .b32 	%f<3>;
	.reg .b64 	%rd<43>;
	.reg .b64 	%fd<346>;
	// demoted variable
	.shared .align 8 .b8 _ZZN3cub18CUB_300001_SM_10006detail6reduce28DeviceReduceSingleTileKernelINS2_10policy_hubIdyN4cuda3std3__44plusIdEEE10Policy1000EN6thrust24THRUST_300001_SM_1000_NS17counting_iteratorIiNSD_11use_defaultESF_SF_EEPfyS9_fd12calculate_piEEvT0_T1_T2_T3_T4_T6_E12temp_storage[152];
	ld.param.u32 	%r36, [_ZN3cub18CUB_300001_SM_10006detail6reduce28DeviceReduceSingleTileKernelINS2_10policy_hubIdyN4cuda3std3__44plusIdEEE10Policy1000EN6thrust24THRUST_300001_SM_1000_NS17counting_iteratorIiNSD_11use_defaultESF_SF_EEPfyS9_fd12calculate_piEEvT0_T1_T2_T3_T4_T6__param_0];
	ld.param.u64 	%rd7, [_ZN3cub18CUB_300001_SM_10006detail6reduce28DeviceReduceSingleTileKernelINS2_10policy_hubIdyN4cuda3std3__44plusIdEEE10Policy1000EN6thrust24THRUST_300001_SM_1000_NS17counting_iteratorIiNSD_11use_defaultESF_SF_EEPfyS9_fd12calculate_piEEvT0_T1_T2_T3_T4_T6__param_1];
	ld.param.u64 	%rd6, [_ZN3cub18CUB_300001_SM_10006detail6reduce28DeviceReduceSingleTileKernelINS2_10policy_hubIdyN4cuda3std3__44plusIdEEE10Policy1000EN6thrust24THRUST_300001_SM_1000_NS17counting_iteratorIiNSD_11use_defaultESF_SF_EEPfyS9_fd12calculate_piEEvT0_T1_T2_T3_T4_T6__param_2];
	ld.param.f32 	%f1, [_ZN3cub18CUB_300001_SM_10006detail6reduce28DeviceReduceSingleTileKernelINS2_10policy_hubIdyN4cuda3std3__44plusIdEEE10Policy1000EN6thrust24THRUST_300001_SM_1000_NS17counting_iteratorIiNSD_11use_defaultESF_SF_EEPfyS9_fd12calculate_piEEvT0_T1_T2_T3_T4_T6__param_4];
	cvta.to.global.u64 	%rd1, %rd7;
	setp.ne.s64 	%p1, %rd6, 0;
	@%p1 bra 	$L__BB5_3;
	mov.u32 	%r867, %tid.x;
	setp.ne.s32 	%p118, %r867, 0;
	@%p118 bra 	$L__BB5_38;
	st.global.f32 	[%rd1], %f1;
	bra.uni 	$L__BB5_38;
$L__BB5_3:
	setp.gt.u64 	%p2, %rd6, 3583;
	@%p2 bra 	$L__BB5_21;
	cvt.u32.u64 	%r2, %rd6;
	mov.u32 	%r3, %tid.x;
	setp.ge.u32 	%p69, %r3, %r2;
	mov.f64 	%fd338, 0d0000000000000000;
	mov.u32 	%r869, %r3;
	@%p69 bra 	$L__BB5_6;
	add.s32 	%r623, %r36, %r3;
	mul.hi.u32 	%r624, %r623, 3;
	sub.s32 	%r625, %r623, %r624;
	shr.u32 	%r626, %r625, 1;
	add.s32 	%r627, %r626, %r624;
	shr.u32 	%r628, %r627, 30;
	mul.lo.s32 	%r629, %r628, 2147483647;
	sub.s32 	%r630, %r623, %r629;
	max.u32 	%r631, %r630, 1;
	mul.hi.u32 	%r632, %r631, 1581746633;
	shr.u32 	%r633, %r632, 14;
	mul.lo.s32 	%r634, %r633, 44488;
	sub.s32 	%r635, %r631, %r634;
	mul.lo.s32 	%r636, %r635, 48271;
	mul.lo.s32 	%r637, %r633, 3399;
	setp.lt.u32 	%p70, %r636, %r637;
	xor.b32  	%r638, %r637, 2147483647;
	neg.s32 	%r639, %r637;
	selp.b32 	%r640, %r638, %r639, %p70;
	add.s32 	%r641, %r640, %r636;
	add.s32 	%r642, %r641, -1;
	cvt.rn.f64.u32 	%fd203, %r642;
	div.rn.f64 	%fd204, %fd203, 0d41DFFFFFFF800000;
	mul.hi.u32 	%r643, %r641, -1131474031;
	shr.u32 	%r644, %r643, 15;
	mul.lo.s32 	%r645, %r644, 44488;
	sub.s32 	%r646, %r641, %r645;
	mul.lo.s32 	%r647, %r646, 48271;
	mul.lo.s32 	%r648, %r644, 3399;
	setp.lt.u32 	%p71, %r647, %r648;
	xor.b32  	%r649, %r648, 2147483647;
	neg.s32 	%r650, %r648;
	selp.b32 	%r651, %r649, %r650, %p71;
	add.s32 	%r652, %r647, %r651;
	add.s32 	%r653, %r652, -1;
	cvt.rn.f64.u32 	%fd205, %r653;
	div.rn.f64 	%fd206, %fd205, 0d41DFFFFFFF800000;
	mul.f64 	%fd207, %fd206, %fd206;
	fma.rn.f64 	%fd208, %fd204, %fd204, %fd207;
	setp.le.f64 	%p72, %fd208, 0d3FF0000000000000;
	selp.f64 	%fd338, 0d3FF0000000000000, 0d0000000000000000, %p72;
	add.s32 	%r869, %r3, 512;
$L__BB5_6:
	setp.ge.u32 	%p73, %r869, %r2;
	@%p73 bra 	$L__BB5_12;
	not.b32 	%r654, %r869;
	add.s32 	%r6, %r654, %r2;
	and.b32  	%r655, %r6, 512;
	setp.ne.s32 	%p74, %r655, 0;
	@%p74 bra 	$L__BB5_9;
	add.s32 	%r656, %r869, %r36;
	mul.hi.u32 	%r657, %r656, 3;
	sub.s32 	%r658, %r656, %r657;
	shr.u32 	%r659, %r658, 1;
	add.s32 	%r660, %r659, %r657;
	shr.u32 	%r661, %r660, 30;
	mul.lo.s32 	%r662, %r661, 2147483647;
	sub.s32 	%r663, %r656, %r662;
	max.u32 	%r664, %r663, 1;
	mul.hi.u32 	%r665, %r664, 1581746633;
	shr.u32 	%r666, %r665, 14;
	mul.lo.s32 	%r667, %r666, 44488;
	sub.s32 	%r668, %r664, %r667;
	mul.lo.s32 	%r669, %r668, 48271;
	mul.lo.s32 	%r670, %r666, 3399;
	setp.lt.u32 	%p75, %r669, %r670;
	xor.b32  	%r671, %r670, 2147483647;
	neg.s32 	%r672, %r670;
	selp.b32 	%r673, %r671, %r672, %p75;
	add.s32 	%r674, %r673, %r669;
	add.s32 	%r675, %r674, -1;
	cvt.rn.f64.u32 	%fd210, %r675;
	div.rn.f64 	%fd211, %fd210, 0d41DFFFFFFF800000;
	mul.hi.u32 	%r676, %r674, -1131474031;
	shr.u32 	%r677, %r676, 15;
	mul.lo.s32 	%r678, %r677, 44488;
	sub.s32 	%r679, %r674, %r678;
	mul.lo.s32 	%r680, %r679, 48271;
	mul.lo.s32 	%r681, %r677, 3399;
	setp.lt.u32 	%p76, %r680, %r681;
	xor.b32  	%r682, %r681, 2147483647;
	neg.s32 	%r683, %r681;
	selp.b32 	%r684, %r682, %r683, %p76;
	add.s32 	%r685, %r680, %r684;
	add.s32 	%r686, %r685, -1;
	cvt.rn.f64.u32 	%fd212, %r686;
	div.rn.f64 	%fd213, %fd212, 0d41DFFFFFFF800000;
	mul.f64 	%fd214, %fd213, %fd213;
	fma.rn.f64 	%fd215, %fd211, %fd211, %fd214;
	setp.le.f64 	%p77, %fd215, 0d3FF0000000000000;
	selp.f64 	%fd216, 0d3FF0000000000000, 0d0000000000000000, %p77;
	add.f64 	%fd338, %fd338, %fd216;
	add.s32 	%r869, %r869, 512;
$L__BB5_9:
	setp.lt.u32 	%p78, %r6, 512;
	@%p78 bra 	$L__BB5_12;
	add.s32 	%r872, %r869, 512;
	add.s32 	%r870, %r36, %r869;
	add.s32 	%r871, %r870, 512;
$L__BB5_11:
	mul.hi.u32 	%r687, %r871, 3;
	sub.s32 	%r688, %r871, %r687;
	shr.u32 	%r689, %r688, 1;
	add.s32 	%r690, %r689, %r687;
	shr.u32 	%r691, %r690, 30;
	mul.hi.u32 	%r692, %r870, 3;
	sub.s32 	%r693, %r870, %r692;
	shr.u32 	%r694, %r693, 1;
	add.s32 	%r695, %r694, %r692;
	shr.u32 	%r696, %r695, 30;
	add.s32 	%r697, %r36, %r872;
	mad.lo.s32 	%r698, %r696, -2147483647, %r697;
	add.s32 	%r699, %r698, -512;
	max.u32 	%r700, %r699, 1;
	mul.hi.u32 	%r701, %r700, -1131474031;
	shr.u32 	%r702, %r701, 15;
	mul.lo.s32 	%r703, %r702, 44488;
	sub.s32 	%r704, %r700, %r703;
	mul.lo.s32 	%r705, %r704, 48271;
	mul.lo.s32 	%r706, %r702, 3399;
	setp.lt.u32 	%p79, %r705, %r706;
	xor.b32  	%r707, %r706, 2147483647;
	neg.s32 	%r708, %r706;
	selp.b32 	%r709, %r707, %r708, %p79;
	add.s32 	%r710, %r709, %r705;
	add.s32 	%r711, %r710, -1;
	cvt.rn.f64.u32 	%fd217, %r711;
	div.rn.f64 	%fd218, %fd217, 0d41DFFFFFFF800000;
	mul.hi.u32 	%r712, %r710, -1131474031;
	shr.u32 	%r713, %r712, 15;
	mul.lo.s32 	%r714, %r713, 44488;
	sub.s32 	%r715, %r710, %r714;
	mul.lo.s32 	%r716, %r715, 48271;
	mul.lo.s32 	%r717, %r713, 3399;
	setp.lt.u32 	%p80, %r716, %r717;
	xor.b32  	%r718, %r717, 2147483647;
	neg.s32 	%r719, %r717;
	selp.b32 	%r720, %r718, %r719, %p80;
	add.s32 	%r721, %r716, %r720;
	add.s32 	%r722, %r721, -1;
	cvt.rn.f64.u32 	%fd219, %r722;
	div.rn.f64 	%fd220, %fd219, 0d41DFFFFFFF800000;
	mul.f64 	%fd221, %fd220, %fd220;
	fma.rn.f64 	%fd222, %fd218, %fd218, %fd221;
	setp.le.f64 	%p81, %fd222, 0d3FF0000000000000;
	selp.f64 	%fd223, 0d3FF0000000000000, 0d0000000000000000, %p81;
	add.f64 	%fd224, %fd338, %fd223;
	mad.lo.s32 	%r723, %r691, -2147483647, %r697;
	max.u32 	%r724, %r723, 1;
	mul.hi.u32 	%r725, %r724, -1131474031;
	shr.u32 	%r726, %r725, 15;
	mul.lo.s32 	%r727, %r726, 44488;
	sub.s32 	%r728, %r724, %r727;
	mul.lo.s32 	%r729, %r728, 48271;
	mul.lo.s32 	%r730, %r726, 3399;
	setp.lt.u32 	%p82, %r729, %r730;
	xor.b32  	%r731, %r730, 2147483647;
	neg.s32 	%r732, %r730;
	selp.b32 	%r733, %r731, %r732, %p82;
	add.s32 	%r734, %r733, %r729;
	add.s32 	%r735, %r734, -1;
	cvt.rn.f64.u32 	%fd225, %r735;
	div.rn.f64 	%fd226, %fd225, 0d41DFFFFFFF800000;
	mul.hi.u32 	%r736, %r734, -1131474031;
	shr.u32 	%r737, %r736, 15;
	mul.lo.s32 	%r738, %r737, 44488;
	sub.s32 	%r739, %r734, %r738;
	mul.lo.s32 	%r740, %r739, 48271;
	mul.lo.s32 	%r741, %r737, 3399;
	setp.lt.u32 	%p83, %r740, %r741;
	xor.b32  	%r742, %r741, 2147483647;
	neg.s32 	%r743, %r741;
	selp.b32 	%r744, %r742, %r743, %p83;
	add.s32 	%r745, %r740, %r744;
	add.s32 	%r746, %r745, -1;
	cvt.rn.f64.u32 	%fd227, %r746;
	div.rn.f64 	%fd228, %fd227, 0d41DFFFFFFF800000;
	mul.f64 	%fd229, %fd228, %fd228;
	fma.rn.f64 	%fd230, %fd226, %fd226, %fd229;
	setp.le.f64 	%p84, %fd230, 0d3FF0000000000000;
	selp.f64 	%fd231, 0d3FF0000000000000, 0d0000000000000000, %p84;
	add.f64 	%fd338, %fd224, %fd231;
	add.s32 	%r15, %r872, 1024;
	add.s32 	%r747, %r872, 512;
	add.s32 	%r871, %r871, 1024;
	add.s32 	%r870, %r870, 1024;
	setp.lt.s32 	%p85, %r747, %r2;
	mov.u32 	%r872, %r15;
	@%p85 bra 	$L__BB5_11;
$L__BB5_12:
	setp.lt.u64 	%p86, %rd6, 512;
	@%p86 bra 	$L__BB5_17;
	// begin inline asm
	mov.u32 %r811, %laneid;
	// end inline asm
	mov.b64 	%rd31, %fd338;
	mov.b64 	{%r813, %r818}, %rd31;
	mov.b32 	%r819, 1;
	mov.b32 	%r860, 31;
	mov.b32 	%r861, -1;
	// begin inline asm
	shfl.sync.down.b32 %r812, %r813, %r819, %r860, %r861;
	// end inline asm
	// begin inline asm
	shfl.sync.down.b32 %r817, %r818, %r819, %r860, %r861;
	// end inline asm
	mov.b64 	%rd32, {%r812, %r817};
	mov.b64 	%fd290, %rd32;
	setp.gt.s32 	%p110, %r811, 30;
	add.f64 	%fd291, %fd338, %fd290;
	selp.f64 	%fd292, %fd338, %fd291, %p110;
	mov.b64 	%rd33, %fd292;
	mov.b64 	{%r823, %r828}, %rd33;
	mov.b32 	%r829, 2;
	// begin inline asm
	shfl.sync.down.b32 %r822, %r823, %r829, %r860, %r861;
	// end inline asm
	// begin inline asm
	shfl.sync.down.b32 %r827, %r828, %r829, %r860, %r861;
	// end inline asm
	mov.b64 	%rd34, {%r822, %r827};
	mov.b64 	%fd293, %rd34;
	setp.gt.s32 	%p111, %r811, 29;
	add.f64 	%fd294, %fd292, %fd293;
	selp.f64 	%fd295, %fd292, %fd294, %p111;
	mov.b64 	%rd35, %fd295;
	mov.b64 	{%r833, %r838}, %rd35;
	mov.b32 	%r839, 4;
	// begin inline asm
	shfl.sync.down.b32 %r832, %r833, %r839, %r860, %r861;
	// end inline asm
	// begin inline asm
	shfl.sync.down.b32 %r837, %r838, %r839, %r860, %r861;
	// end inline asm
	mov.b64 	%rd36, {%r832, %r837};
	mov.b64 	%fd296, %rd36;
	setp.gt.s32 	%p112, %r811, 27;
	add.f64 	%fd297, %fd295, %fd296;
	selp.f64 	%fd298, %fd295, %fd297, %p112;
	mov.b64 	%rd37, %fd298;
	mov.b64 	{%r843, %r848}, %rd37;
	mov.b32 	%r849, 8;
	// begin inline asm
	shfl.sync.down.b32 %r842, %r843, %r849, %r860, %r861;
	// end inline asm
	// begin inline asm
	shfl.sync.down.b32 %r847, %r848, %r849, %r860, %r861;
	// end inline asm
	mov.b64 	%rd38, {%r842, %r847};
	mov.b64 	%fd299, %rd38;
	setp.gt.s32 	%p113, %r811, 23;
	add.f64 	%fd300, %fd298, %fd299;
	selp.f64 	%fd301, %fd298, %fd300, %p113;
	mov.b64 	%rd39, %fd301;
	mov.b64 	{%r853, %r858}, %rd39;
	mov.b32 	%r859, 16;
	// begin inline asm
	shfl.sync.down.b32 %r852, %r853, %r859, %r860, %r861;
	// end inline asm
	// begin inline asm
	shfl.sync.down.b32 %r857, %r858, %r859, %r860, %r861;
	// end inline asm
	mov.b64 	%rd40, {%r852, %r857};
	mov.b64 	%fd302, %rd40;
	setp.gt.s32 	%p114, %r811, 15;
	add.f64 	%fd9, %fd301, %fd302;
	selp.f64 	%fd345, %fd301, %fd9, %p114;
	setp.ne.s32 	%p115, %r811, 0;
	@%p115 bra 	$L__BB5_15;
	shr.u32 	%r862, %r3, 2;
	and.b32  	%r863, %r862, 248;
	mov.u32 	%r864, _ZZN3cub18CUB_300001_SM_10006detail6reduce28DeviceReduceSingleTileKernelINS2_10policy_hubIdyN4cuda3std3__44plusIdEEE10Policy1000EN6thrust24THRUST_300001_SM_1000_NS17counting_iteratorIiNSD_11use_defaultESF_SF_EEPfyS9_fd12calculate_piEEvT0_T1_T2_T3_T4_T6_E12temp_storage;
	add.s32 	%r865, %r864, %r863;
	st.shared.f64 	[%r865+16], %fd9;
$L__BB5_15:
	bar.sync 	0;
	setp.ne.s32 	%p116, %r3, 0;
	@%p116 bra 	$L__BB5_36;
	ld.shared.f64 	%fd303, [_ZZN3cub18CUB_300001_SM_10006detail6reduce28DeviceReduceSingleTileKernelINS2_10policy_hubIdyN4cuda3std3__44plusIdEEE10Policy1000EN6thrust24THRUST_300001_SM_1000_NS17counting_iteratorIiNSD_11use_defaultESF_SF_EEPfyS9_fd12calculate_piEEvT0_T1_T2_T3_T4_T6_E12temp_storage+24];
	add.f64 	%fd304, %fd345, %fd303;
	ld.shared.f64 	%fd305, [_ZZN3cub18CUB_300001_SM_10006detail6reduce28DeviceReduceSingleTileKernelINS2_10policy_hubIdyN4cuda3std3__44plusIdEEE10Policy1000EN6thrust24THRUST_300001_SM_1000_NS17counting_iteratorIiNSD_11use_defaultESF_SF_EEPfyS9_fd12calculate_piEEvT0_T1_T2_T3_T4_T6_E12temp_storage+32];
	add.f64 	%fd306, %fd304, %fd305;
	ld.shared.f64 	%fd307, [_ZZN3cub18CUB_300001_SM_10006detail6reduce28DeviceReduceSingleTileKernelINS2_10policy_hubIdyN4cuda3std3__44plusIdEEE10Policy1000EN6thrust24THRUST_300001_SM_1000_NS17counting_iteratorIiNSD_11use_defaultESF_SF_EEPfyS9_fd12calculate_piEEvT0_T1_T2_T3_T4_T6_E12temp_storage+40];
	add.f64 	%fd308, %fd306, %fd307;
	ld.shared.f64 	%fd309, [_ZZN3cub18CUB_300001_SM_10006detail6reduce28DeviceReduceSingleTileKernelINS2_10policy_hubIdyN4cuda3std3__44plusIdEEE10Policy1000EN6thrust24THRUST_300001_SM_1000_NS17counting_iteratorIiNSD_11use_defaultESF_SF_EEPfyS9_fd12calculate_piEEvT0_T1_T2_T3_T4_T6_E12temp_storage+48];
	add.f64 	%fd310, %fd308, %fd309;
	ld.shared.f64 	%fd311, [_ZZN3cub18CUB_300001_SM_10006detail6reduce28DeviceReduceSingleTileKernelINS2_10policy_hubIdyN4cuda3std3__44plusIdEEE10Policy1000EN6thrust24THRUST_300001_SM_1000_NS17counting_iteratorIiNSD_11use_defaultESF_SF_EEPfyS9_fd12calculate_piEEvT0_T1_T2_T3_T4_T6_E12temp_storage+56];
	add.f64 	%fd312, %fd310, %fd311;
	ld.shared.f64 	%fd313, [_ZZN3cub18CUB_300001_SM_10006detail6reduce28DeviceReduceSingleTileKernelINS2_10policy_hubIdyN4cuda3std3__44plusIdEEE10Policy1000EN6thrust24THRUST_300001_SM_1000_NS17counting_iteratorIiNSD_11use_defaultESF_SF_EEPfyS9_fd12calculate_piEEvT0_T1_T2_T3_T4_T6_E12temp_storage+64];
	add.f64 	%fd314, %fd312, %fd313;
	ld.shared.f64 	%fd315, [_ZZN3cub18CUB_300001_SM_10006detail6reduce28DeviceReduceSingleTileKernelINS2_10policy_hubIdyN4cuda3std3__44plusIdEEE10Policy1000EN6thrust24THRUST_300001_SM_1000_NS17counting_iteratorIiNSD_11use_defaultESF_SF_EEPfyS9_fd12calculate_piEEvT0_T1_T2_T3_T4_T6_E12temp_storage+72];
	add.f64 	%fd316, %fd314, %fd315;
	ld.shared.f64 	%fd317, [_ZZN3cub18CUB_300001_SM_10006detail6reduce28DeviceReduceSingleTileKernelINS2_10policy_hubIdyN4cuda3std3__44plusIdEEE10Policy1000EN6thrust24THRUST_300001_SM_1000_NS17counting_iteratorIiNSD_11use_defaultESF_SF_EEPfyS9_fd12calculate_piEEvT0_T1_T2_T3_T4_T6_E12temp_storage+80];
	add.f64 	%fd318, %fd316, %fd317;
	ld.shared.f64 	%fd319, [_ZZN3cub18CUB_300001_SM_10006detail6reduce28DeviceReduceSingleTileKernelINS2_10policy_hubIdyN4cuda3std3__44plusIdEEE10Policy1000EN6thrust24THRUST_300001_SM_1000_NS17counting_iteratorIiNSD_11use_defaultESF_SF_EEPfyS9_fd12calculate_piEEvT0_T1_T2_T3_T4_T6_E12temp_storage+88];
	add.f64 	%fd320, %fd318, %fd319;
	ld.shared.f64 	%fd321, [_ZZN3cub18CUB_300001_SM_10006detail6reduce28DeviceReduceSingleTileKernelINS2_10policy_hubIdyN4cuda3std3__44plusIdEEE10Policy1000EN6thrust24THRUST_300001_SM_1000_NS17counting_iteratorIiNSD_11use_defaultESF_SF_EEPfyS9_fd12calculate_piEEvT0_T1_T2_T3_T4_T6_E12temp_storage+96];
	add.f64 	%fd322, %fd320, %fd321;
	ld.shared.f64 	%fd323, [_ZZN3cub18CUB_300001_SM_10006detail6reduce28DeviceReduceSingleTileKernelINS2_10policy_hubIdyN4cuda3std3__44plusIdEEE10Policy1000EN6thrust24THRUST_300001_SM_1000_NS17counting_iteratorIiNSD_11use_defaultESF_SF_EEPfyS9_fd12calculate_piEEvT0_T1_T2_T3_T4_T6_E12temp_storage+104];
	add.f64 	%fd324, %fd322, %fd323;
	ld.shared.f64 	%fd325, [_ZZN3cub18CUB_300001_SM_10006detail6reduce28DeviceReduceSingleTileKernelINS2_10policy_hubIdyN4cuda3std3__44plusIdEEE10Policy1000EN6thrust24THRUST_300001_SM_1000_NS17counting_iteratorIiNSD_11use_defaultESF_SF_EEPfyS9_fd12calculate_piEEvT0_T1_T2_T3_T4_T6_E12temp_storage+112];
	add.f64 	%fd326, %fd324, %fd325;
	ld.shared.f64 	%fd327, [_ZZN3cub18CUB_300001_SM_10006detail6reduce28DeviceReduceSingleTileKernelINS2_10policy_hubIdyN4cuda3std3__44plusIdEEE10Policy1000EN6thrust24THRUST_300001_SM_1000_NS17counting_iteratorIiNSD_11use_defaultESF_SF_EEPfyS9_fd12calculate_piEEvT0_T1_T2_T3_T4_T6_E12temp_storage+120];
	add.f64 	%fd328, %fd326, %fd327;
	ld.shared.f64 	%fd329, [_ZZN3cub18CUB_300001_SM_10006detail6reduce28DeviceReduceSingleTileKernelINS2_10policy_hubIdyN4cuda3std3__44plusIdEEE10Policy1000EN6thrust24THRUST_300001_SM_1000_NS17counting_iteratorIiNSD_11use_defaultESF_SF_EEPfyS9_fd12calculate_piEEvT0_T1_T2_T3_T4_T6_E12temp_storage+128];
	add.f64 	%fd330, %fd328, %fd329;
	ld.shared.f64 	%fd331, [_ZZN3cub18CUB_300001_SM_10006detail6reduce28DeviceReduceSingleTileKernelINS2_10policy_hubIdyN4cuda3std3__44plusIdEEE10Policy1000EN6thrust24THRUST_300001_SM_1000_NS17counting_iteratorIiNSD_11use_defaultESF_SF_EEPfyS9_fd12calculate_piEEvT0_T1_T2_T3_T4_T6_E12temp_storage+136];
	add.f64 	%fd345, %fd330, %fd331;
	bra.uni 	$L__BB5_36;
$L__BB5_17:
	// begin inline asm
	mov.u32 %r748, %laneid;
	// end inline asm
	and.b32  	%r799, %r3, 992;
	add.s32 	%r800, %r799, 32;
	setp.gt.u32 	%p87, %r800, %r2;
	not.b32 	%r801, %r799;
	add.s32 	%r802, %r2, %r801;
	selp.b32 	%r797, %r802, 31, %p87;
	mov.b64 	%rd21, %fd338;
	mov.b64 	{%r750, %r755}, %rd21;
	mov.b32 	%r756, 1;
	mov.b32 	%r798, -1;
	// begin inline asm
	shfl.sync.down.b32 %r749, %r750, %r756, %r797, %r798;
	// end inline asm
	// begin inline asm
	shfl.sync.down.b32 %r754, %r755, %r756, %r797, %r798;
	// end inline asm
	mov.b64 	%rd22, {%r749, %r754};
	mov.b64 	%fd232, %rd22;
	setp.lt.s32 	%p88, %r748, %r797;
	add.f64 	%fd233, %fd338, %fd232;
	selp.f64 	%fd234, %fd233, %fd338, %p88;
	mov.b64 	%rd23, %fd234;
	mov.b64 	{%r760, %r765}, %rd23;
	mov.b32 	%r766, 2;
	// begin inline asm
	shfl.sync.down.b32 %r759, %r760, %r766, %r797, %r798;
	// end inline asm
	// begin inline asm
	shfl.sync.down.b32 %r764, %r765, %r766, %r797, %r798;
	// end inline asm
	mov.b64 	%rd24, {%r759, %r764};
	mov.b64 	%fd235, %rd24;
	add.s32 	%r803, %r748, 2;
	setp.gt.s32 	%p89, %r803, %r797;
	add.f64 	%fd236, %fd234, %fd235;
	selp.f64 	%fd237, %fd234, %fd236, %p89;
	mov.b64 	%rd25, %fd237;
	mov.b64 	{%r770, %r775}, %rd25;
	mov.b32 	%r776, 4;
	// begin inline asm
	shfl.sync.down.b32 %r769, %r770, %r776, %r797, %r798;
	// end inline asm
	// begin inline asm
	shfl.sync.down.b32 %r774, %r775, %r776, %r797, %r798;
	// end inline asm
	mov.b64 	%rd26, {%r769, %r774};
	mov.b64 	%fd238, %rd26;
	add.s32 	%r804, %r748, 4;
	setp.gt.s32 	%p90, %r804, %r797;
	add.f64 	%fd239, %fd237, %fd238;
	selp.f64 	%fd240, %fd237, %fd239, %p90;
	mov.b64 	%rd27, %fd240;
	mov.b64 	{%r780, %r785}, %rd27;
	mov.b32 	%r786, 8;
	// begin inline asm
	shfl.sync.down.b32 %r779, %r780, %r786, %r797, %r798;
	// end inline asm
	// begin inline asm
	shfl.sync.down.b32 %r784, %r785, %r786, %r797, %r798;
	// end inline asm
	mov.b64 	%rd28, {%r779, %r784};
	mov.b64 	%fd241, %rd28;
	add.s32 	%r805, %r748, 8;
	setp.gt.s32 	%p91, %r805, %r797;
	add.f64 	%fd242, %fd240, %fd241;
	selp.f64 	%fd243, %fd240, %fd242, %p91;
	mov.b64 	%rd29, %fd243;
	mov.b64 	{%r790, %r795}, %rd29;
	mov.b32 	%r796, 16;
	// begin inline asm
	shfl.sync.down.b32 %r789, %r790, %r796, %r797, %r798;
	// end inline asm
	// begin inline asm
	shfl.sync.down.b32 %r794, %r795, %r796, %r797, %r798;
	// end inline asm
	mov.b64 	%rd30, {%r789, %r794};
	mov.b64 	%fd244, %rd30;
	add.s32 	%r806, %r748, 16;
	setp.gt.s32 	%p92, %r806, %r797;
	add.f64 	%fd245, %fd243, %fd244;
	selp.f64 	%fd345, %fd243, %fd245, %p92;
	setp.ne.s32 	%p93, %r748, 0;
	@%p93 bra 	$L__BB5_19;
	shr.u32 	%r807, %r3, 2;
	and.b32  	%r808, %r807, 248;
	mov.u32 	%r809, _ZZN3cub18CUB_300001_SM_10006detail6reduce28DeviceReduceSingleTileKernelINS2_10policy_hubIdyN4cuda3std3__44plusIdEEE10Policy1000EN6thrust24THRUST_300001_SM_1000_NS17counting_iteratorIiNSD_11use_defaultESF_SF_EEPfyS9_fd12calculate_piEEvT0_T1_T2_T3_T4_T6_E12temp_storage;
	add.s32 	%r810, %r809, %r808;
	st.shared.f64 	[%r810+16], %fd345;
$L__BB5_19:
	bar.sync 	0;
	setp.ne.s32 	%p94, %r3, 0;
	@%p94 bra 	$L__BB5_36;
	setp.gt.u64 	%p95, %rd6, 32;
	ld.shared.f64 	%fd246, [_ZZN3cub18CUB_300001_SM_10006detail6reduce28DeviceReduceSingleTileKernelINS2_10policy_hubIdyN4cuda3std3__44plusIdEEE10Policy1000EN6thrust24THRUST_300001_SM_1000_NS17counting_iteratorIiNSD_11use_defaultESF_SF_EEPfyS9_fd12calculate_piEEvT0_T1_T2_T3_T4_T6_E12temp_storage+24];
	add.f64 	%fd247, %fd345, %fd246;
	selp.f64 	%fd248, %fd247, %fd345, %p95;
	setp.gt.u64 	%p96, %rd6, 64;
	ld.shared.f64 	%fd249, [_ZZN3cub18CUB_300001_SM_10006detail6reduce28DeviceReduceSingleTileKernelINS2_10policy_hubIdyN4cuda3std3__44plusIdEEE10Policy1000EN6thrust24THRUST_300001_SM_1000_NS17counting_iteratorIiNSD_11use_defaultESF_SF_EEPfyS9_fd12calculate_piEEvT0_T1_T2_T3_T4_T6_E12temp_storage+32];
	add.f64 	%fd250, %fd249, %fd248;
	selp.f64 	%fd251, %fd250, %fd248, %p96;
	setp.gt.u64 	%p97, %rd6, 96;
	ld.shared.f64 	%fd252, [_ZZN3cub18CUB_300001_SM_10006detail6reduce28DeviceReduceSingleTileKernelINS2_10policy_hubIdyN4cuda3std3__44plusIdEEE10Policy1000EN6thrust24THRUST_300001_SM_1000_NS17counting_iteratorIiNSD_11use_defaultESF_SF_EEPfyS9_fd12calculate_piEEvT0_T1_T2_T3_T4_T6_E12temp_storage+40];
	add.f64 	%fd253, %fd252, %fd251;
	selp.f64 	%fd254, %fd253, %fd251, %p97;
	setp.gt.u64 	%p98, %rd6, 128;
	ld.shared.f64 	%fd255, [_ZZN3cub18CUB_300001_SM_10006detail6reduce28DeviceReduceSingleTileKernelINS2_10policy_hubIdyN4cuda3std3__44plusIdEEE10Policy1000EN6thrust24THRUST_300001_SM_1000_NS17counting_iteratorIiNSD_11use_defaultESF_SF_EEPfyS9_fd12calculate_piEEvT0_T1_T2_T3_T4_T6_E12temp_storage+48];
	add.f64 	%fd256, %fd255, %fd254;
	selp.f64 	%fd257, %fd256, %fd254, %p98;
	setp.gt.u64 	%p99, %rd6, 160;
	ld.shared.f64 	%fd258, [_ZZN3cub18CUB_300001_SM_10006detail6reduce28DeviceReduceSingleTileKernelINS2_10policy_hubIdyN4cuda3std3__44plusIdEEE10Policy1000EN6thrust24THRUST_300001_SM_1000_NS17counting_iteratorIiNSD_11use_defaultESF_SF_EEPfyS9_fd12calculate_piEEvT0_T1_T2_T3_T4_T6_E12temp_storage+56];
	add.f64 	%fd259, %fd258, %fd257;
	selp.f64 	%fd260, %fd259, %fd257, %p99;
	setp.gt.u64 	%p100, %rd6, 192;
	ld.shared.f64 	%fd261, [_ZZN3cub18CUB_300001_SM_10006detail6reduce28DeviceReduceSingleTileKernelINS2_10policy_hubIdyN4cuda3std3__44plusIdEEE10Policy1000EN6thrust24THRUST_300001_SM_1000_NS17counting_iteratorIiNSD_11use_defaultESF_SF_EEPfyS9_fd12calculate_piEEvT0_T1_T2_T3_T4_T6_E12temp_storage+64];
	add.f64 	%fd262, %fd261, %fd260;
	selp.f64 	%fd263, %fd262, %fd260, %p100;
	setp.gt.u64 	%p101, %rd6, 224;
	ld.shared.f64 	%fd264, [_ZZN3cub18CUB_300001_SM_10006detail6reduce28DeviceReduceSingleTileKernelINS2_10policy_hubIdyN4cuda3std3__44plusIdEEE10Policy1000EN6thrust24THRUST_300001_SM_1000_NS17counting_iteratorIiNSD_11use_defaultESF_SF_EEPfyS9_fd12calculate_piEEvT0_T1_T2_T3_T4_T6_E12temp_storage+72];
	add.f64 	%fd265, %fd264, %fd263;
	selp.f64 	%fd266, %fd265, %fd263, %p101;
	setp.gt.u64 	%p102, %rd6, 256;
	ld.shared.f64 	%fd267, [_ZZN3cub18CUB_300001_SM_10006detail6reduce28DeviceReduceSingleTileKernelINS2_10policy_hubIdyN4cuda3std3__44plusIdEEE10Policy1000EN6thrust24THRUST_300001_SM_1000_NS17counting_iteratorIiNSD_11use_defaultESF_SF_EEPfyS9_fd12calculate_piEEvT0_T1_T2_T3_T4_T6_E12temp_storage+80];
	add.f64 	%fd268, %fd267, %fd266;
	selp.f64 	%fd269, %fd268, %fd266, %p102;
	setp.gt.u64 	%p103, %rd6, 288;
	ld.shared.f64 	%fd270, [_ZZN3cub18CUB_300001_SM_10006detail6reduce28DeviceReduceSingleTileKernelINS2_10policy_hubIdyN4cuda3std3__44plusIdEEE10Policy1000EN6thrust24THRUST_300001_SM_1000_NS17counting_iteratorIiNSD_11use_defaultESF_SF_EEPfyS9_fd12calculate_piEEvT0_T1_T2_T3_T4_T6_E12temp_storage+88];
	add.f64 	%fd271, %fd270, %fd269;
	selp.f64 	%fd272, %fd271, %fd269, %p103;
	setp.gt.u64 	%p104, %rd6, 320;
	ld.shared.f64 	%fd273, [_ZZN3cub18CUB_300001_SM_10006detail6reduce28DeviceReduceSingleTileKernelINS2_10policy_hubIdyN4cuda3std3__44plusIdEEE10Policy1000EN6thrust24THRUST_300001_SM_1000_NS17counting_iteratorIiNSD_11use_defaultESF_SF_EEPfyS9_fd12calculate_piEEvT0_T1_T2_T3_T4_T6_E12temp_storage+96];
	add.f64 	%fd274, %fd273, %fd272;
	selp.f64 	%fd275, %fd274, %fd272, %p104;
	setp.gt.u64 	%p105, %rd6, 352;
	ld.shared.f64 	%fd276, [_ZZN3cub18CUB_300001_SM_10006detail6reduce28DeviceReduceSingleTileKernelINS2_10policy_hubIdyN4cuda3std3__44plusIdEEE10Policy1000EN6thrust24THRUST_300001_SM_1000_NS17counting_iteratorIiNSD_11use_defaultESF_SF_EEPfyS9_fd12calculate_piEEvT0_T1_T2_T3_T4_T6_E12temp_storage+104];
	add.f64 	%fd277, %fd276, %fd275;
	selp.f64 	%fd278, %fd277, %fd275, %p105;
	setp.gt.u64 	%p106, %rd6, 384;
	ld.shared.f64 	%fd279, [_ZZN3cub18CUB_300001_SM_10006detail6reduce28DeviceReduceSingleTileKernelINS2_10policy_hubIdyN4cuda3std3__44plusIdEEE10Policy1000EN6thrust24THRUST_300001_SM_1000_NS17counting_iteratorIiNSD_11use_defaultESF_SF_EEPfyS9_fd12calculate_piEEvT0_T1_T2_T3_T4_T6_E12temp_storage+112];
	add.f64 	%fd280, %fd279, %fd278;
	selp.f64 	%fd281, %fd280, %fd278, %p106;
	setp.gt.u64 	%p107, %rd6, 416;
	ld.shared.f64 	%fd282, [_ZZN3cub18CUB_300001_SM_10006detail6reduce28DeviceReduceSingleTileKernelINS2_10policy_hubIdyN4cuda3std3__44plusIdEEE10Policy1000EN6thrust24THRUST_300001_SM_1000_NS17counting_iteratorIiNSD_11use_defaultESF_SF_EEPfyS9_fd12calculate_piEEvT0_T1_T2_T3_T4_T6_E12temp_storage+120];
	add.f64 	%fd283, %fd282, %fd281;
	selp.f64 	%fd284, %fd283, %fd281, %p107;
	setp.gt.u64 	%p108, %rd6, 448;
	ld.shared.f64 	%fd285, [_ZZN3cub18CUB_300001_SM_10006detail6reduce28DeviceReduceSingleTileKernelINS2_10policy_hubIdyN4cuda3std3__44plusIdEEE10Policy1000EN6thrust24THRUST_300001_SM_1000_NS17counting_iteratorIiNSD_11use_defaultESF_SF_EEPfyS9_fd12calculate_piEEvT0_T1_T2_T3_T4_T6_E12temp_storage+128];
	add.f64 	%fd286, %fd285, %fd284;
	selp.f64 	%fd287, %fd286, %fd284, %p108;
	setp.gt.u64 	%p109, %rd6, 480;
	ld.shared.f64 	%fd288, [_ZZN3cub18CUB_300001_SM_10006detail6reduce28DeviceReduceSingleTileKernelINS2_10policy_hubIdyN4cuda3std3__44plusIdEEE10Policy1000EN6thrust24THRUST_300001_SM_1000_NS17counting_iteratorIiNSD_11use_defaultESF_SF_EEPfyS9_fd12calculate_piEEvT0_T1_T2_T3_T4_T6_E12temp_storage+136];
	add.f64 	%fd289, %fd288, %fd287;
	selp.f64 	%fd345, %fd289, %fd287, %p109;
	bra.uni 	$L__BB5_36;
$L__BB5_21:
	mov.u32 	%r18, %tid.x;
	add.s32 	%r19, %r36, %r18;
	mul.hi.u32 	%r37, %r19, 3;
	sub.s32 	%r38, %r19, %r37;
	shr.u32 	%r39, %r38, 1;
	add.s32 	%r40, %r39, %r37;
	shr.u32 	%r41, %r40, 30;
	mul.lo.s32 	%r42, %r41, 2147483647;
	sub.s32 	%r43, %r19, %r42;
	max.u32 	%r44, %r43, 1;
	mul.hi.u32 	%r45, %r44, 1581746633;
	shr.u32 	%r46, %r45, 14;
	mul.lo.s32 	%r47, %r46, 44488;
	sub.s32 	%r48, %r44, %r47;
	mul.lo.s32 	%r49, %r48, 48271;
	mul.lo.s32 	%r50, %r46, 3399;
	setp.lt.u32 	%p3, %r49, %r50;
	xor.b32  	%r51, %r50, 2147483647;
	neg.s32 	%r52, %r50;
	selp.b32 	%r53, %r51, %r52, %p3;
	add.s32 	%r54, %r53, %r49;
	add.s32 	%r55, %r54, -1;
	cvt.rn.f64.u32 	%fd28, %r55;
	div.rn.f64 	%fd29, %fd28, 0d41DFFFFFFF800000;
	mul.hi.u32 	%r56, %r54, -1131474031;
	shr.u32 	%r57, %r56, 15;
	mul.lo.s32 	%r58, %r57, 44488;
	sub.s32 	%r59, %r54, %r58;
	mul.lo.s32 	%r60, %r59, 48271;
	mul.lo.s32 	%r61, %r57, 3399;
	setp.lt.u32 	%p4, %r60, %r61;
	xor.b32  	%r62, %r61, 2147483647;
	neg.s32 	%r63, %r61;
	selp.b32 	%r64, %r62, %r63, %p4;
	add.s32 	%r65, %r60, %r64;
	add.s32 	%r66, %r65, -1;
	cvt.rn.f64.u32 	%fd30, %r66;
	div.rn.f64 	%fd31, %fd30, 0d41DFFFFFFF800000;
	mul.f64 	%fd32, %fd31, %fd31;
	fma.rn.f64 	%fd33, %fd29, %fd29, %fd32;
	setp.le.f64 	%p5, %fd33, 0d3FF0000000000000;
	selp.f64 	%fd34, 0d3FF0000000000000, 0d0000000000000000, %p5;
	add.s32 	%r20, %r19, 512;
	mul.hi.u32 	%r67, %r20, 3;
	sub.s32 	%r68, %r20, %r67;
	shr.u32 	%r69, %r68, 1;
	add.s32 	%r70, %r69, %r67;
	shr.u32 	%r71, %r70, 30;
	mul.lo.s32 	%r72, %r71, 2147483647;
	sub.s32 	%r73, %r20, %r72;
	max.u32 	%r74, %r73, 1;
	mul.hi.u32 	%r75, %r74, 1581746633;
	shr.u32 	%r76, %r75, 14;
	mul.lo.s32 	%r77, %r76, 44488;
	sub.s32 	%r78, %r74, %r77;
	mul.lo.s32 	%r79, %r78, 48271;
	mul.lo.s32 	%r80, %r76, 3399;
	setp.lt.u32 	%p6, %r79, %r80;
	xor.b32  	%r81, %r80, 2147483647;
	neg.s32 	%r82, %r80;
	selp.b32 	%r83, %r81, %r82, %p6;
	add.s32 	%r84, %r83, %r79;
	add.s32 	%r85, %r84, -1;
	cvt.rn.f64.u32 	%fd35, %r85;
	div.rn.f64 	%fd36, %fd35, 0d41DFFFFFFF800000;
	mul.hi.u32 	%r86, %r84, -1131474031;
	shr.u32 	%r87, %r86, 15;
	mul.lo.s32 	%r88, %r87, 44488;
	sub.s32 	%r89, %r84, %r88;
	mul.lo.s32 	%r90, %r89, 48271;
	mul.lo.s32 	%r91, %r87, 3399;
	setp.lt.u32 	%p7, %r90, %r91;
	xor.b32  	%r92, %r91, 2147483647;
	neg.s32 	%r93, %r91;
	selp.b32 	%r94, %r92, %r93, %p7;
	add.s32 	%r95, %r90, %r94;
	add.s32 	%r96, %r95, -1;
	cvt.rn.f64.u32 	%fd37, %r96;
	div.rn.f64 	%fd38, %fd37, 0d41DFFFFFFF800000;
	mul.f64 	%fd39, %fd38, %fd38;
	fma.rn.f64 	%fd40, %fd36, %fd36, %fd39;
	setp.le.f64 	%p8, %fd40, 0d3FF0000000000000;
	selp.f64 	%fd41, 0d3FF0000000000000, 0d0000000000000000, %p8;
	add.s32 	%r97, %r19, 1024;
	mul.hi.u32 	%r98, %r97, 3;
	sub.s32 	%r99, %r97, %r98;
	shr.u32 	%r100, %r99, 1;
	add.s32 	%r101, %r100, %r98;
	shr.u32 	%r102, %r101, 30;
	mul.lo.s32 	%r103, %r102, 2147483647;
	sub.s32 	%r104, %r97, %r103;
	max.u32 	%r105, %r104, 1;
	mul.hi.u32 	%r106, %r105, 1581746633;
	shr.u32 	%r107, %r106, 14;
	mul.lo.s32 	%r108, %r107, 44488;
	sub.s32 	%r109, %r105, %r108;
	mul.lo.s32 	%r110, %r109, 48271;
	mul.lo.s32 	%r111, %r107, 3399;
	setp.lt.u32 	%p9, %r110, %r111;
	xor.b32  	%r112, %r111, 2147483647;
	neg.s32 	%r113, %r111;
	selp.b32 	%r114, %r112, %r113, %p9;
	add.s32 	%r115, %r114, %r110;
	add.s32 	%r116, %r115, -1;
	cvt.rn.f64.u32 	%fd42, %r116;
	div.rn.f64 	%fd43, %fd42, 0d41DFFFFFFF800000;
	mul.hi.u32 	%r117, %r115, -1131474031;
	shr.u32 	%r118, %r117, 15;
	mul.lo.s32 	%r119, %r118, 44488;
	sub.s32 	%r120, %r115, %r119;
	mul.lo.s32 	%r121, %r120, 48271;
	mul.lo.s32 	%r122, %r118, 3399;
	setp.lt.u32 	%p10, %r121, %r122;
	xor.b32  	%r123, %r122, 2147483647;
	neg.s32 	%r124, %r122;
	selp.b32 	%r125, %r123, %r124, %p10;
	add.s32 	%r126, %r121, %r125;
	add.s32 	%r127, %r126, -1;
	cvt.rn.f64.u32 	%fd44, %r127;
	div.rn.f64 	%fd45, %fd44, 0d41DFFFFFFF800000;
	mul.f64 	%fd46, %fd45, %fd45;
	fma.rn.f64 	%fd47, %fd43, %fd43, %fd46;
	setp.le.f64 	%p11, %fd47, 0d3FF0000000000000;
	selp.f64 	%fd48, 0d3FF0000000000000, 0d0000000000000000, %p11;
	add.s32 	%r128, %r19, 1536;
	mul.hi.u32 	%r129, %r128, 3;
	sub.s32 	%r130, %r128, %r129;
	shr.u32 	%r131, %r130, 1;
	add.s32 	%r132, %r131, %r129;
	shr.u32 	%r133, %r132, 30;
	mul.lo.s32 	%r134, %r133, 2147483647;
	sub.s32 	%r135, %r128, %r134;
	max.u32 	%r136, %r135, 1;
	mul.hi.u32 	%r137, %r136, 1581746633;
	shr.u32 	%r138, %r137, 14;
	mul.lo.s32 	%r139, %r138, 44488;
	sub.s32 	%r140, %r136, %r139;
	mul.lo.s32 	%r141, %r140, 48271;
	mul.lo.s32 	%r142, %r138, 3399;
	setp.lt.u32 	%p12, %r141, %r142;
	xor.b32  	%r143, %r142, 2147483647;
	neg.s32 	%r144, %r142;
	selp.b32 	%r145, %r143, %r144, %p12;
	add.s32 	%r146, %r145, %r141;
	add.s32 	%r147, %r146, -1;
	cvt.rn.f64.u32 	%fd49, %r147;
	div.rn.f64 	%fd50, %fd49, 0d41DFFFFFFF800000;
	mul.hi.u32 	%r148, %r146, -1131474031;
	shr.u32 	%r149, %r148, 15;
	mul.lo.s32 	%r150, %r149, 44488;
	sub.s32 	%r151, %r146, %r150;
	mul.lo.s32 	%r152, %r151, 48271;
	mul.lo.s32 	%r153, %r149, 3399;
	setp.lt.u32 	%p13, %r152, %r153;
	xor.b32  	%r154, %r153, 2147483647;
	neg.s32 	%r155, %r153;
	selp.b32 	%r156, %r154, %r155, %p13;
	add.s32 	%r157, %r152, %r156;
	add.s32 	%r158, %r157, -1;
	cvt.rn.f64.u32 	%fd51, %r158;
	div.rn.f64 	%fd52, %fd51, 0d41DFFFFFFF800000;
	mul.f64 	%fd53, %fd52, %fd52;
	fma.rn.f64 	%fd54, %fd50, %fd50, %fd53;
	setp.le.f64 	%p14, %fd54, 0d3FF0000000000000;
	selp.f64 	%fd55, 0d3FF0000000000000, 0d0000000000000000, %p14;
	add.s32 	%r159, %r19, 2048;
	mul.hi.u32 	%r160, %r159, 3;
	sub.s32 	%r161, %r159, %r160;
	shr.u32 	%r162, %r161, 1;
	add.s32 	%r163, %r162, %r160;
	shr.u32 	%r164, %r163, 30;
	mul.lo.s32 	%r165, %r164, 2147483647;
	sub.s32 	%r166, %r159, %r165;
	max.u32 	%r167, %r166, 1;
	mul.hi.u32 	%r168, %r167, 1581746633;
	shr.u32 	%r169, %r168, 14;
	mul.lo.s32 	%r170, %r169, 44488;
	sub.s32 	%r171, %r167, %r170;
	mul.lo.s32 	%r172, %r171, 48271;
	mul.lo.s32 	%r173, %r169, 3399;
	setp.lt.u32 	%p15, %r172, %r173;
	xor.b32  	%r174, %r173, 2147483647;
	neg.s32 	%r175, %r173;
	selp.b32 	%r176, %r174, %r175, %p15;
	add.s32 	%r177, %r176, %r172;
	add.s32 	%r178, %r177, -1;
	cvt.rn.f64.u32 	%fd56, %r178;
	div.rn.f64 	%fd57, %fd56, 0d41DFFFFFFF800000;
	mul.hi.u32 	%r179, %r177, -1131474031;
	shr.u32 	%r180, %r179, 15;
	mul.lo.s32 	%r181, %r180, 44488;
	sub.s32 	%r182, %r177, %r181;
	mul.lo.s32 	%r183, %r182, 48271;
	mul.lo.s32 	%r184, %r180, 3399;
	setp.lt.u32 	%p16, %r183, %r184;
	xor.b32  	%r185, %r184, 2147483647;
	neg.s32 	%r186, %r184;
	selp.b32 	%r187, %r185, %r186, %p16;
	add.s32 	%r188, %r183, %r187;
	add.s32 	%r189, %r188, -1;
	cvt.rn.f64.u32 	%fd58, %r189;
	div.rn.f64 	%fd59, %fd58, 0d41DFFFFFFF800000;
	mul.f64 	%fd60, %fd59, %fd59;
	fma.rn.f64 	%fd61, %fd57, %fd57, %fd60;
	setp.le.f64 	%p17, %fd61, 0d3FF0000000000000;
	selp.f64 	%fd62, 0d3FF0000000000000, 0d0000000000000000, %p17;
	add.s32 	%r190, %r19, 2560;
	mul.hi.u32 	%r191, %r190, 3;
	sub.s32 	%r192, %r190, %r191;
	shr.u32 	%r193, %r192, 1;
	add.s32 	%r194, %r193, %r191;
	shr.u32 	%r195, %r194, 30;
	mul.lo.s32 	%r196, %r195, 2147483647;
	sub.s32 	%r197, %r190, %r196;
	max.u32 	%r198, %r197, 1;
	mul.hi.u32 	%r199, %r198, 1581746633;
	shr.u32 	%r200, %r199, 14;
	mul.lo.s32 	%r201, %r200, 44488;
	sub.s32 	%r202, %r198, %r201;
	mul.lo.s32 	%r203, %r202, 48271;
	mul.lo.s32 	%r204, %r200, 3399;
	setp.lt.u32 	%p18, %r203, %r204;
	xor.b32  	%r205, %r204, 2147483647;
	neg.s32 	%r206, %r204;
	selp.b32 	%r207, %r205, %r206, %p18;
	add.s32 	%r208, %r207, %r203;
	add.s32 	%r209, %r208, -1;
	cvt.rn.f64.u32 	%fd63, %r209;
	div.rn.f64 	%fd64, %fd63, 0d41DFFFFFFF800000;
	mul.hi.u32 	%r210, %r208, -1131474031;
	shr.u32 	%r211, %r210, 15;
	mul.lo.s32 	%r212, %r211, 44488;
	sub.s32 	%r213, %r208, %r212;
	mul.lo.s32 	%r214, %r213, 48271;
	mul.lo.s32 	%r215, %r211, 3399;
	setp.lt.u32 	%p19, %r214, %r215;
	xor.b32  	%r216, %r215, 2147483647;
	neg.s32 	%r217, %r215;
	selp.b32 	%r218, %r216, %r217, %p19;
	add.s32 	%r219, %r214, %r218;
	add.s32 	%r220, %r219, -1;
	cvt.rn.f64.u32 	%fd65, %r220;
	div.rn.f64 	%fd66, %fd65, 0d41DFFFFFFF800000;
	mul.f64 	%fd67, %fd66, %fd66;
	fma.rn.f64 	%fd68, %fd64, %fd64, %fd67;
	setp.le.f64 	%p20, %fd68, 0d3FF0000000000000;
	selp.f64 	%fd69, 0d3FF0000000000000, 0d0000000000000000, %p20;
	add.s32 	%r221, %r19, 3072;
	mul.hi.u32 	%r222, %r221, 3;
	sub.s32 	%r223, %r221, %r222;
	shr.u32 	%r224, %r223, 1;
	add.s32 	%r225, %r224, %r222;
	shr.u32 	%r226, %r225, 30;
	mul.lo.s32 	%r227, %r226, 2147483647;
	sub.s32 	%r228, %r221, %r227;
	max.u32 	%r229, %r228, 1;
	mul.hi.u32 	%r230, %r229, 1581746633;
	shr.u32 	%r231, %r230, 14;
	mul.lo.s32 	%r232, %r231, 44488;
	sub.s32 	%r233, %r229, %r232;
	mul.lo.s32 	%r234, %r233, 48271;
	mul.lo.s32 	%r235, %r231, 3399;
	setp.lt.u32 	%p21, %r234, %r235;
	xor.b32  	%r236, %r235, 2147483647;
	neg.s32 	%r237, %r235;
	selp.b32 	%r238, %r236, %r237, %p21;
	add.s32 	%r239, %r238, %r234;
	add.s32 	%r240, %r239, -1;
	cvt.rn.f64.u32 	%fd70, %r240;
	div.rn.f64 	%fd71, %fd70, 0d41DFFFFFFF800000;
	mul.hi.u32 	%r241, %r239, -1131474031;
	shr.u32 	%r242, %r241, 15;
	mul.lo.s32 	%r243, %r242, 44488;
	sub.s32 	%r244, %r239, %r243;
	mul.lo.s32 	%r245, %r244, 48271;
	mul.lo.s32 	%r246, %r242, 3399;
	setp.lt.u32 	%p22, %r245, %r246;
	xor.b32  	%r247, %r246, 2147483647;
	neg.s32 	%r248, %r246;
	selp.b32 	%r249, %r247, %r248, %p22;
	add.s32 	%r250, %r245, %r249;
	add.s32 	%r251, %r250, -1;
	cvt.rn.f64.u32 	%fd72, %r251;
	div.rn.f64 	%fd73, %fd72, 0d41DFFFFFFF800000;
	mul.f64 	%fd74, %fd73, %fd73;
	fma.rn.f64 	%fd75, %fd71, %fd71, %fd74;
	setp.le.f64 	%p23, %fd75, 0d3FF0000000000000;
	selp.f64 	%fd76, 0d3FF0000000000000, 0d0000000000000000, %p23;
	add.f64 	%fd77, %fd34, %fd41;
	add.f64 	%fd78, %fd77, %fd48;
	add.f64 	%fd79, %fd78, %fd55;
	add.f64 	%fd80, %fd79, %fd62;
	add.f64 	%fd81, %fd80, %fd69;
	add.f64 	%fd344, %fd81, %fd76;
	add.s64 	%rd2, %rd6, -3584;
	setp.lt.u64 	%p24, %rd2, 3584;
	mov.b64 	%rd42, 3584;
	@%p24 bra 	$L__BB5_25;
	mov.b64 	%rd42, 3584;
$L__BB5_23:
	cvt.u32.u64 	%r252, %rd42;
	add.s32 	%r253, %r19, %r252;
	mul.hi.u32 	%r254, %r253, 3;
	sub.s32 	%r255, %r253, %r254;
	shr.u32 	%r256, %r255, 1;
	add.s32 	%r257, %r256, %r254;
	shr.u32 	%r258, %r257, 30;
	mul.lo.s32 	%r259, %r258, 2147483647;
	sub.s32 	%r260, %r253, %r259;
	max.u32 	%r261, %r260, 1;
	mul.hi.u32 	%r262, %r261, 1581746633;
	shr.u32 	%r263, %r262, 14;
	mul.lo.s32 	%r264, %r263, 44488;
	sub.s32 	%r265, %r261, %r264;
	mul.lo.s32 	%r266, %r265, 48271;
	mul.lo.s32 	%r267, %r263, 3399;
	setp.lt.u32 	%p25, %r266, %r267;
	xor.b32  	%r268, %r267, 2147483647;
	neg.s32 	%r269, %r267;
	selp.b32 	%r270, %r268, %r269, %p25;
	add.s32 	%r271, %r270, %r266;
	add.s32 	%r272, %r271, -1;
	cvt.rn.f64.u32 	%fd82, %r272;
	div.rn.f64 	%fd83, %fd82, 0d41DFFFFFFF800000;
	mul.hi.u32 	%r273, %r271, -1131474031;
	shr.u32 	%r274, %r273, 15;
	mul.lo.s32 	%r275, %r274, 44488;
	sub.s32 	%r276, %r271, %r275;
	mul.lo.s32 	%r277, %r276, 48271;
	mul.lo.s32 	%r278, %r274, 3399;
	setp.lt.u32 	%p26, %r277, %r278;
	xor.b32  	%r279, %r278, 2147483647;
	neg.s32 	%r280, %r278;
	selp.b32 	%r281, %r279, %r280, %p26;
	add.s32 	%r282, %r277, %r281;
	add.s32 	%r283, %r282, -1;
	cvt.rn.f64.u32 	%fd84, %r283;
	div.rn.f64 	%fd85, %fd84, 0d41DFFFFFFF800000;
	mul.f64 	%fd86, %fd85, %fd85;
	fma.rn.f64 	%fd87, %fd83, %fd83, %fd86;
	setp.le.f64 	%p27, %fd87, 0d3FF0000000000000;
	selp.f64 	%fd88, 0d3FF0000000000000, 0d0000000000000000, %p27;
	add.s32 	%r284, %r20, %r252;
	mul.hi.u32 	%r285, %r284, 3;
	sub.s32 	%r286, %r284, %r285;
	shr.u32 	%r287, %r286, 1;
	add.s32 	%r288, %r287, %r285;
	shr.u32 	%r289, %r288, 30;
	mul.lo.s32 	%r290, %r289, 2147483647;
	sub.s32 	%r291, %r284, %r290;
	max.u32 	%r292, %r291, 1;
	mul.hi.u32 	%r293, %r292, 1581746633;
	shr.u32 	%r294, %r293, 14;
	mul.lo.s32 	%r295, %r294, 44488;
	sub.s32 	%r296, %r292, %r295;
	mul.lo.s32 	%r297, %r296, 48271;
	mul.lo.s32 	%r298, %r294, 3399;
	setp.lt.u32 	%p28, %r297, %r298;
	xor.b32  	%r299, %r298, 2147483647;
	neg.s32 	%r300, %r298;
	selp.b32 	%r301, %r299, %r300, %p28;
	add.s32 	%r302, %r301, %r297;
	add.s32 	%r303, %r302, -1;
	cvt.rn.f64.u32 	%fd89, %r303;
	div.rn.f64 	%fd90, %fd89, 0d41DFFFFFFF800000;
	mul.hi.u32 	%r304, %r302, -1131474031;
	shr.u32 	%r305, %r304, 15;
	mul.lo.s32 	%r306, %r305, 44488;
	sub.s32 	%r307, %r302, %r306;
	mul.lo.s32 	%r308, %r307, 48271;
	mul.lo.s32 	%r309, %r305, 3399;
	setp.lt.u32 	%p29, %r308, %r309;
	xor.b32  	%r310, %r309, 2147483647;
	neg.s32 	%r311, %r309;
	selp.b32 	%r312, %r310, %r311, %p29;
	add.s32 	%r313, %r308, %r312;
	add.s32 	%r314, %r313, -1;
	cvt.rn.f64.u32 	%fd91, %r314;
	div.rn.f64 	%fd92, %fd91, 0d41DFFFFFFF800000;
	mul.f64 	%fd93, %fd92, %fd92;
	fma.rn.f64 	%fd94, %fd90, %fd90, %fd93;
	setp.le.f64 	%p30, %fd94, 0d3FF0000000000000;
	selp.f64 	%fd95, 0d3FF0000000000000, 0d0000000000000000, %p30;
	add.s32 	%r315, %r284, 512;
	mul.hi.u32 	%r316, %r315, 3;
	sub.s32 	%r317, %r315, %r316;
	shr.u32 	%r318, %r317, 1;
	add.s32 	%r319, %r318, %r316;
	shr.u32 	%r320, %r319, 30;
	mul.lo.s32 	%r321, %r320, 2147483647;
	sub.s32 	%r322, %r315, %r321;
	max.u32 	%r323, %r322, 1;
	mul.hi.u32 	%r324, %r323, 1581746633;
	shr.u32 	%r325, %r324, 14;
	mul.lo.s32 	%r326, %r325, 44488;
	sub.s32 	%r327, %r323, %r326;
	mul.lo.s32 	%r328, %r327, 48271;
	mul.lo.s32 	%r329, %r325, 3399;
	setp.lt.u32 	%p31, %r328, %r329;
	xor.b32  	%r330, %r329, 2147483647;
	neg.s32 	%r331, %r329;
	selp.b32 	%r332, %r330, %r331, %p31;
	add.s32 	%r333, %r332, %r328;
	add.s32 	%r334, %r333, -1;
	cvt.rn.f64.u32 	%fd96, %r334;
	div.rn.f64 	%fd97, %fd96, 0d41DFFFFFFF800000;
	mul.hi.u32 	%r335, %r333, -1131474031;
	shr.u32 	%r336, %r335, 15;
	mul.lo.s32 	%r337, %r336, 44488;
	sub.s32 	%r338, %r333, %r337;
	mul.lo.s32 	%r339, %r338, 48271;
	mul.lo.s32 	%r340, %r336, 3399;
	setp.lt.u32 	%p32, %r339, %r340;
	xor.b32  	%r341, %r340, 2147483647;
	neg.s32 	%r342, %r340;
	selp.b32 	%r343, %r341, %r342, %p32;
	add.s32 	%r344, %r339, %r343;
	add.s32 	%r345, %r344, -1;
	cvt.rn.f64.u32 	%fd98, %r345;
	div.rn.f64 	%fd99, %fd98, 0d41DFFFFFFF800000;
	mul.f64 	%fd100, %fd99, %fd99;
	fma.rn.f64 	%fd101, %fd97, %fd97, %fd100;
	setp.le.f64 	%p33, %fd101, 0d3FF0000000000000;
	selp.f64 	%fd102, 0d3FF0000000000000, 0d0000000000000000, %p33;
	add.s32 	%r346, %r284, 1024;
	mul.hi.u32 	%r347, %r346, 3;
	sub.s32 	%r348, %r346, %r347;
	shr.u32 	%r349, %r348, 1;
	add.s32 	%r350, %r349, %r347;
	shr.u32 	%r351, %r350, 30;
	mul.lo.s32 	%r352, %r351, 2147483647;
	sub.s32 	%r353, %r346, %r352;
	max.u32 	%r354, %r353, 1;
	mul.hi.u32 	%r355, %r354, 1581746633;
	shr.u32 	%r356, %r355, 14;
	mul.lo.s32 	%r357, %r356, 44488;
	sub.s32 	%r358, %r354, %r357;
	mul.lo.s32 	%r359, %r358, 48271;
	mul.lo.s32 	%r360, %r356, 3399;
	setp.lt.u32 	%p34, %r359, %r360;
	xor.b32  	%r361, %r360, 2147483647;
	neg.s32 	%r362, %r360;
	selp.b32 	%r363, %r361, %r362, %p34;
	add.s32 	%r364, %r363, %r359;
	add.s32 	%r365, %r364, -1;
	cvt.rn.f64.u32 	%fd103, %r365;
	div.rn.f64 	%fd104, %fd103, 0d41DFFFFFFF800000;
	mul.hi.u32 	%r366, %r364, -1131474031;
	shr.u32 	%r367, %r366, 15;
	mul.lo.s32 	%r368, %r367, 44488;
	sub.s32 	%r369, %r364, %r368;
	mul.lo.s32 	%r370, %r369, 48271;
	mul.lo.s32 	%r371, %r367, 3399;
	setp.lt.u32 	%p35, %r370, %r371;
	xor.b32  	%r372, %r371, 2147483647;
	neg.s32 	%r373, %r371;
	selp.b32 	%r374, %r372, %r373, %p35;
	add.s32 	%r375, %r370, %r374;
	add.s32 	%r376, %r375, -1;
	cvt.rn.f64.u32 	%fd105, %r376;
	div.rn.f64 	%fd106, %fd105, 0d41DFFFFFFF800000;
	mul.f64 	%fd107, %fd106, %fd106;
	fma.rn.f64 	%fd108, %fd104, %fd104, %fd107;
	setp.le.f64 	%p36, %fd108, 0d3FF0000000000000;
	selp.f64 	%fd109, 0d3FF0000000000000, 0d0000000000000000, %p36;
	add.s32 	%r377, %r284, 1536;
	mul.hi.u32 	%r378, %r377, 3;
	sub.s32 	%r379, %r377, %r378;
	shr.u32 	%r380, %r379, 1;
	add.s32 	%r381, %r380, %r378;
	shr.u32 	%r382, %r381, 30;
	mul.lo.s32 	%r383, %r382, 2147483647;
	sub.s32 	%r384, %r377, %r383;
	max.u32 	%r385, %r384, 1;
	mul.hi.u32 	%r386, %r385, 1581746633;
	shr.u32 	%r387, %r386, 14;
	mul.lo.s32 	%r388, %r387, 44488;
	sub.s32 	%r389, %r385, %r388;
	mul.lo.s32 	%r390, %r389, 48271;
	mul.lo.s32 	%r391, %r387, 3399;
	setp.lt.u32 	%p37, %r390, %r391;
	xor.b32  	%r392, %r391, 2147483647;
	neg.s32 	%r393, %r391;
	selp.b32 	%r394, %r392, %r393, %p37;
	add.s32 	%r395, %r394, %r390;
	add.s32 	%r396, %r395, -1;
	cvt.rn.f64.u32 	%fd110, %r396;
	div.rn.f64 	%fd111, %fd110, 0d41DFFFFFFF800000;
	mul.hi.u32 	%r397, %r395, -1131474031;
	shr.u32 	%r398, %r397, 15;
	mul.lo.s32 	%r399, %r398, 44488;
	sub.s32 	%r400, %r395, %r399;
	mul.lo.s32 	%r401, %r400, 48271;
	mul.lo.s32 	%r402, %r398, 3399;
	setp.lt.u32 	%p38, %r401, %r402;
	xor.b32  	%r403, %r402, 2147483647;
	neg.s32 	%r404, %r402;
	selp.b32 	%r405, %r403, %r404, %p38;
	add.s32 	%r406, %r401, %r405;
	add.s32 	%r407, %r406, -1;
	cvt.rn.f64.u32 	%fd112, %r407;
	div.rn.f64 	%fd113, %fd112, 0d41DFFFFFFF800000;
	mul.f64 	%fd114, %fd113, %fd113;
	fma.rn.f64 	%fd115, %fd111, %fd111, %fd114;
	setp.le.f64 	%p39, %fd115, 0d3FF0000000000000;
	selp.f64 	%fd116, 0d3FF0000000000000, 0d0000000000000000, %p39;
	add.s32 	%r408, %r284, 2048;
	mul.hi.u32 	%r409, %r408, 3;
	sub.s32 	%r410, %r408, %r409;
	shr.u32 	%r411, %r410, 1;
	add.s32 	%r412, %r411, %r409;
	shr.u32 	%r413, %r412, 30;
	mul.lo.s32 	%r414, %r413, 2147483647;
	sub.s32 	%r415, %r408, %r414;
	max.u32 	%r416, %r415, 1;
	mul.hi.u32 	%r417, %r416, 1581746633;
	shr.u32 	%r418, %r417, 14;
	mul.lo.s32 	%r419, %r418, 44488;
	sub.s32 	%r420, %r416, %r419;
	mul.lo.s32 	%r421, %r420, 48271;
	mul.lo.s32 	%r422, %r418, 3399;
	setp.lt.u32 	%p40, %r421, %r422;
	xor.b32  	%r423, %r422, 2147483647;
	neg.s32 	%r424, %r422;
	selp.b32 	%r425, %r423, %r424, %p40;
	add.s32 	%r426, %r425, %r421;
	add.s32 	%r427, %r426, -1;
	cvt.rn.f64.u32 	%fd117, %r427;
	div.rn.f64 	%fd118, %fd117, 0d41DFFFFFFF800000;
	mul.hi.u32 	%r428, %r426, -1131474031;
	shr.u32 	%r429, %r428, 15;
	mul.lo.s32 	%r430, %r429, 44488;
	sub.s32 	%r431, %r426, %r430;
	mul.lo.s32 	%r432, %r431, 48271;
	mul.lo.s32 	%r433, %r429, 3399;
	setp.lt.u32 	%p41, %r432, %r433;
	xor.b32  	%r434, %r433, 2147483647;
	neg.s32 	%r435, %r433;
	selp.b32 	%r436, %r434, %r435, %p41;
	add.s32 	%r437, %r432, %r436;
	add.s32 	%r438, %r437, -1;
	cvt.rn.f64.u32 	%fd119, %r438;
	div.rn.f64 	%fd120, %fd119, 0d41DFFFFFFF800000;
	mul.f64 	%fd121, %fd120, %fd120;
	fma.rn.f64 	%fd122, %fd118, %fd118, %fd121;
	setp.le.f64 	%p42, %fd122, 0d3FF0000000000000;
	selp.f64 	%fd123, 0d3FF0000000000000, 0d0000000000000000, %p42;
	add.s32 	%r439, %r284, 2560;
	mul.hi.u32 	%r440, %r439, 3;
	sub.s32 	%r441, %r439, %r440;
	shr.u32 	%r442, %r441, 1;
	add.s32 	%r443, %r442, %r440;
	shr.u32 	%r444, %r443, 30;
	mul.lo.s32 	%r445, %r444, 2147483647;
	sub.s32 	%r446, %r439, %r445;
	max.u32 	%r447, %r446, 1;
	mul.hi.u32 	%r448, %r447, 1581746633;
	shr.u32 	%r449, %r448, 14;
	mul.lo.s32 	%r450, %r449, 44488;
	sub.s32 	%r451, %r447, %r450;
	mul.lo.s32 	%r452, %r451, 48271;
	mul.lo.s32 	%r453, %r449, 3399;
	setp.lt.u32 	%p43, %r452, %r453;
	xor.b32  	%r454, %r453, 2147483647;
	neg.s32 	%r455, %r453;
	selp.b32 	%r456, %r454, %r455, %p43;
	add.s32 	%r457, %r456, %r452;
	add.s32 	%r458, %r457, -1;
	cvt.rn.f64.u32 	%fd124, %r458;
	div.rn.f64 	%fd125, %fd124, 0d41DFFFFFFF800000;
	mul.hi.u32 	%r459, %r457, -1131474031;
	shr.u32 	%r460, %r459, 15;
	mul.lo.s32 	%r461, %r460, 44488;
	sub.s32 	%r462, %r457, %r461;
	mul.lo.s32 	%r463, %r462, 48271;
	mul.lo.s32 	%r464, %r460, 3399;
	setp.lt.u32 	%p44, %r463, %r464;
	xor.b32  	%r465, %r464, 2147483647;
	neg.s32 	%r466, %r464;
	selp.b32 	%r467, %r465, %r466, %p44;
	add.s32 	%r468, %r463, %r467;
	add.s32 	%r469, %r468, -1;
	cvt.rn.f64.u32 	%fd126, %r469;
	div.rn.f64 	%fd127, %fd126, 0d41DFFFFFFF800000;
	mul.f64 	%fd128, %fd127, %fd127;
	fma.rn.f64 	%fd129, %fd125, %fd125, %fd128;
	setp.le.f64 	%p45, %fd129, 0d3FF0000000000000;
	selp.f64 	%fd130, 0d3FF0000000000000, 0d0000000000000000, %p45;
	add.f64 	%fd131, %fd344, %fd88;
	add.f64 	%fd132, %fd131, %fd95;
	add.f64 	%fd133, %fd132, %fd102;
	add.f64 	%fd134, %fd133, %fd109;
	add.f64 	%fd135, %fd134, %fd116;
	add.f64 	%fd136, %fd135, %fd123;
	add.f64 	%fd344, %fd136, %fd130;
	sub.s64 	%rd10, %rd6, %rd42;
	setp.lt.u64 	%p46, %rd10, 3584;
	@%p46 bra 	$L__BB5_32;
	add.s64 	%rd42, %rd42, 3584;
	setp.le.u64 	%p47, %rd42, %rd2;
	@%p47 bra 	$L__BB5_23;
$L__BB5_25:
	setp.le.u64 	%p48, %rd6, %rd42;
	@%p48 bra 	$L__BB5_32;
	cvt.u32.u64 	%r470, %rd42;
	cvt.u32.u64 	%r471, %rd6;
	sub.s32 	%r21, %r471, %r470;
	setp.ge.s32 	%p49, %r18, %r21;
	@%p49 bra 	$L__BB5_32;
	not.b32 	%r473, %r18;
	add.s32 	%r474, %r473, %r471;
	sub.s32 	%r23, %r474, %r470;
	and.b32  	%r475, %r23, 512;
	setp.ne.s32 	%p50, %r475, 0;
	mov.u32 	%r873, %r18;
	@%p50 bra 	$L__BB5_29;
	add.s32 	%r476, %r19, %r470;
	mul.hi.u32 	%r477, %r476, 3;
	sub.s32 	%r478, %r476, %r477;
	shr.u32 	%r479, %r478, 1;
	add.s32 	%r480, %r479, %r477;
	shr.u32 	%r481, %r480, 30;
	mul.lo.s32 	%r482, %r481, 2147483647;
	sub.s32 	%r483, %r476, %r482;
	max.u32 	%r484, %r483, 1;
	mul.hi.u32 	%r485, %r484, 1581746633;
	shr.u32 	%r486, %r485, 14;
	mul.lo.s32 	%r487, %r486, 44488;
	sub.s32 	%r488, %r484, %r487;
	mul.lo.s32 	%r489, %r488, 48271;
	mul.lo.s32 	%r490, %r486, 3399;
	setp.lt.u32 	%p51, %r489, %r490;
	xor.b32  	%r491, %r490, 2147483647;
	neg.s32 	%r492, %r490;
	selp.b32 	%r493, %r491, %r492, %p51;
	add.s32 	%r494, %r493, %r489;
	add.s32 	%r495, %r494, -1;
	cvt.rn.f64.u32 	%fd138, %r495;
	div.rn.f64 	%fd139, %fd138, 0d41DFFFFFFF800000;
	mul.hi.u32 	%r496, %r494, -1131474031;
	shr.u32 	%r497, %r496, 15;
	mul.lo.s32 	%r498, %r497, 44488;
	sub.s32 	%r499, %r494, %r498;
	mul.lo.s32 	%r500, %r499, 48271;
	mul.lo.s32 	%r501, %r497, 3399;
	setp.lt.u32 	%p52, %r500, %r501;
	xor.b32  	%r502, %r501, 2147483647;
	neg.s32 	%r503, %r501;
	selp.b32 	%r504, %r502, %r503, %p52;
	add.s32 	%r505, %r500, %r504;
	add.s32 	%r506, %r505, -1;
	cvt.rn.f64.u32 	%fd140, %r506;
	div.rn.f64 	%fd141, %fd140, 0d41DFFFFFFF800000;
	mul.f64 	%fd142, %fd141, %fd141;
	fma.rn.f64 	%fd143, %fd139, %fd139, %fd142;
	setp.le.f64 	%p53, %fd143, 0d3FF0000000000000;
	selp.f64 	%fd144, 0d3FF0000000000000, 0d0000000000000000, %p53;
	add.f64 	%fd344, %fd344, %fd144;
	add.s32 	%r873, %r18, 512;
$L__BB5_29:
	setp.lt.u32 	%p54, %r23, 512;
	@%p54 bra 	$L__BB5_32;
	add.s32 	%r876, %r873, 512;
	add.s32 	%r27, %r36, %r470;
	add.s32 	%r874, %r27, %r873;
	add.s32 	%r875, %r874, 512;
$L__BB5_31:
	mul.hi.u32 	%r507, %r875, 3;
	sub.s32 	%r508, %r875, %r507;
	shr.u32 	%r509, %r508, 1;
	add.s32 	%r510, %r509, %r507;
	shr.u32 	%r511, %r510, 30;
	mul.hi.u32 	%r512, %r874, 3;
	sub.s32 	%r513, %r874, %r512;
	shr.u32 	%r514, %r513, 1;
	add.s32 	%r515, %r514, %r512;
	shr.u32 	%r516, %r515, 30;
	add.s32 	%r517, %r27, %r876;
	mad.lo.s32 	%r518, %r516, -2147483647, %r517;
	add.s32 	%r519, %r518, -512;
	max.u32 	%r520, %r519, 1;
	mul.hi.u32 	%r521, %r520, -1131474031;
	shr.u32 	%r522, %r521, 15;
	mul.lo.s32 	%r523, %r522, 44488;
	sub.s32 	%r524, %r520, %r523;
	mul.lo.s32 	%r525, %r524, 48271;
	mul.lo.s32 	%r526, %r522, 3399;
	setp.lt.u32 	%p55, %r525, %r526;
	xor.b32  	%r527, %r526, 2147483647;
	neg.s32 	%r528, %r526;
	selp.b32 	%r529, %r527, %r528, %p55;
	add.s32 	%r530, %r529, %r525;
	add.s32 	%r531, %r530, -1;
	cvt.rn.f64.u32 	%fd145, %r531;
	div.rn.f64 	%fd146, %fd145, 0d41DFFFFFFF800000;
	mul.hi.u32 	%r532, %r530, -1131474031;
	shr.u32 	%r533, %r532, 15;
	mul.lo.s32 	%r534, %r533, 44488;
	sub.s32 	%r535, %r530, %r534;
	mul.lo.s32 	%r536, %r535, 48271;
	mul.lo.s32 	%r537, %r533, 3399;
	setp.lt.u32 	%p56, %r536, %r537;
	xor.b32  	%r538, %r537, 2147483647;
	neg.s32 	%r539, %r537;
	selp.b32 	%r540, %r538, %r539, %p56;
	add.s32 	%r541, %r536, %r540;
	add.s32 	%r542, %r541, -1;
	cvt.rn.f64.u32 	%fd147, %r542;
	div.rn.f64 	%fd148, %fd147, 0d41DFFFFFFF800000;
	mul.f64 	%fd149, %fd148, %fd148;
	fma.rn.f64 	%fd150, %fd146, %fd146, %fd149;
	setp.le.f64 	%p57, %fd150, 0d3FF0000000000000;
	selp.f64 	%fd151, 0d3FF0000000000000, 0d0000000000000000, %p57;
	add.f64 	%fd152, %fd344, %fd151;
	mad.lo.s32 	%r543, %r511, -2147483647, %r517;
	max.u32 	%r544, %r543, 1;
	mul.hi.u32 	%r545, %r544, -1131474031;
	shr.u32 	%r546, %r545, 15;
	mul.lo.s32 	%r547, %r546, 44488;
	sub.s32 	%r548, %r544, %r547;
	mul.lo.s32 	%r549, %r548, 48271;
	mul.lo.s32 	%r550, %r546, 3399;
	setp.lt.u32 	%p58, %r549, %r550;
	xor.b32  	%r551, %r550, 2147483647;
	neg.s32 	%r552, %r550;
	selp.b32 	%r553, %r551, %r552, %p58;
	add.s32 	%r554, %r553, %r549;
	add.s32 	%r555, %r554, -1;
	cvt.rn.f64.u32 	%fd153, %r555;
	div.rn.f64 	%fd154, %fd153, 0d41DFFFFFFF800000;
	mul.hi.u32 	%r556, %r554, -1131474031;
	shr.u32 	%r557, %r556, 15;
	mul.lo.s32 	%r558, %r557, 44488;
	sub.s32 	%r559, %r554, %r558;
	mul.lo.s32 	%r560, %r559, 48271;
	mul.lo.s32 	%r561, %r557, 3399;
	setp.lt.u32 	%p59, %r560, %r561;
	xor.b32  	%r562, %r561, 2147483647;
	neg.s32 	%r563, %r561;
	selp.b32 	%r564, %r562, %r563, %p59;
	add.s32 	%r565, %r560, %r564;
	add.s32 	%r566, %r565, -1;
	cvt.rn.f64.u32 	%fd155, %r566;
	div.rn.f64 	%fd156, %fd155, 0d41DFFFFFFF800000;
	mul.f64 	%fd157, %fd156, %fd156;
	fma.rn.f64 	%fd158, %fd154, %fd154, %fd157;
	setp.le.f64 	%p60, %fd158, 0d3FF0000000000000;
	selp.f64 	%fd159, 0d3FF0000000000000, 0d0000000000000000, %p60;
	add.f64 	%fd344, %fd152, %fd159;
	add.s32 	%r33, %r876, 1024;
	add.s32 	%r567, %r876, 512;
	add.s32 	%r875, %r875, 1024;
	add.s32 	%r874, %r874, 1024;
	setp.lt.s32 	%p61, %r567, %r21;
	mov.u32 	%r876, %r33;
	@%p61 bra 	$L__BB5_31;
$L__BB5_32:
	// begin inline asm
	mov.u32 %r568, %laneid;
	// end inline asm
	mov.b64 	%rd11, %fd344;
	mov.b64 	{%r570, %r575}, %rd11;
	mov.b32 	%r576, 1;
	mov.b32 	%r617, 31;
	mov.b32 	%r618, -1;
	// begin inline asm
	shfl.sync.down.b32 %r569, %r570, %r576, %r617, %r618;
	// end inline asm
	// begin inline asm
	shfl.sync.down.b32 %r574, %r575, %r576, %r617, %r618;
	// end inline asm
	mov.b64 	%rd12, {%r569, %r574};
	mov.b64 	%fd160, %rd12;
	setp.gt.s32 	%p62, %r568, 30;
	add.f64 	%fd161, %fd344, %fd160;
	selp.f64 	%fd162, %fd344, %fd161, %p62;
	mov.b64 	%rd13, %fd162;
	mov.b64 	{%r580, %r585}, %rd13;
	mov.b32 	%r586, 2;
	// begin inline asm
	shfl.sync.down.b32 %r579, %r580, %r586, %r617, %r618;
	// end inline asm
	// begin inline asm
	shfl.sync.down.b32 %r584, %r585, %r586, %r617, %r618;
	// end inline asm
	mov.b64 	%rd14, {%r579, %r584};
	mov.b64 	%fd163, %rd14;
	setp.gt.s32 	%p63, %r568, 29;
	add.f64 	%fd164, %fd162, %fd163;
	selp.f64 	%fd165, %fd162, %fd164, %p63;
	mov.b64 	%rd15, %fd165;
	mov.b64 	{%r590, %r595}, %rd15;
	mov.b32 	%r596, 4;
	// begin inline asm
	shfl.sync.down.b32 %r589, %r590, %r596, %r617, %r618;
	// end inline asm
	// begin inline asm
	shfl.sync.down.b32 %r594, %r595, %r596, %r617, %r618;
	// end inline asm
	mov.b64 	%rd16, {%r589, %r594};
	mov.b64 	%fd166, %rd16;
	setp.gt.s32 	%p64, %r568, 27;
	add.f64 	%fd167, %fd165, %fd166;
	selp.f64 	%fd168, %fd165, %fd167, %p64;
	mov.b64 	%rd17, %fd168;
	mov.b64 	{%r600, %r605}, %rd17;
	mov.b32 	%r606, 8;
	// begin inline asm
	shfl.sync.down.b32 %r599, %r600, %r606, %r617, %r618;
	// end inline asm
	// begin inline asm
	shfl.sync.down.b32 %r604, %r605, %r606, %r617, %r618;
	// end inline asm
	mov.b64 	%rd18, {%r599, %r604};
	mov.b64 	%fd169, %rd18;
	setp.gt.s32 	%p65, %r568, 23;
	add.f64 	%fd170, %fd168, %fd169;
	selp.f64 	%fd171, %fd168, %fd170, %p65;
	mov.b64 	%rd19, %fd171;
	mov.b64 	{%r610, %r615}, %rd19;
	mov.b32 	%r616, 16;
	// begin inline asm
	shfl.sync.down.b32 %r609, %r610, %r616, %r617, %r618;
	// end inline asm
	// begin inline asm
	shfl.sync.down.b32 %r614, %r615, %r616, %r617, %r618;
	// end inline asm
	mov.b64 	%rd20, {%r609, %r614};
	mov.b64 	%fd172, %rd20;
	setp.gt.s32 	%p66, %r568, 15;
	add.f64 	%fd24, %fd171, %fd172;
	selp.f64 	%fd345, %fd171, %fd24, %p66;
	setp.ne.s32 	%p67, %r568, 0;
	@%p67 bra 	$L__BB5_34;
	shr.u32 	%r619, %r18, 2;
	and.b32  	%r620, %r619, 248;
	mov.u32 	%r621, _ZZN3cub18CUB_300001_SM_10006detail6reduce28DeviceReduceSingleTileKernelINS2_10policy_hubIdyN4cuda3std3__44plusIdEEE10Policy1000EN6thrust24THRUST_300001_SM_1000_NS17counting_iteratorIiNSD_11use_defaultESF_SF_EEPfyS9_fd12calculate_piEEvT0_T1_T2_T3_T4_T6_E12temp_storage;
	add.s32 	%r622, %r621, %r620;
	st.shared.f64 	[%r622+16], %fd24;
$L__BB5_34:
	bar.sync 	0;
	setp.ne.s32 	%p68, %r18, 0;
	@%p68 bra 	$L__BB5_36;
	ld.shared.f64 	%fd173, [_ZZN3cub18CUB_300001_SM_10006detail6reduce28DeviceReduceSingleTileKernelINS2_10policy_hubIdyN4cuda3std3__44plusIdEEE10Policy1000EN6thrust24THRUST_300001_SM_1000_NS17counting_iteratorIiNSD_11use_defaultESF_SF_EEPfyS9_fd12calculate_piEEvT0_T1_T2_T3_T4_T6_E12temp_storage+24];
	add.f64 	%fd174, %fd345, %fd173;
	ld.shared.f64 	%fd175, [_ZZN3cub18CUB_300001_SM_10006detail6reduce28DeviceReduceSingleTileKernelINS2_10policy_hubIdyN4cuda3std3__44plusIdEEE10Policy1000EN6thrust24THRUST_300001_SM_1000_NS17counting_iteratorIiNSD_11use_defaultESF_SF_EEPfyS9_fd12calculate_piEEvT0_T1_T2_T3_T4_T6_E12temp_storage+32];
	add.f64 	%fd176, %fd174, %fd175;
	ld.shared.f64 	%fd177, [_ZZN3cub18CUB_300001_SM_10006detail6reduce28DeviceReduceSingleTileKernelINS2_10policy_hubIdyN4cuda3std3__44plusIdEEE10Policy1000EN6thrust24THRUST_300001_SM_1000_NS17counting_iteratorIiNSD_11use_defaultESF_SF_EEPfyS9_fd12calculate_piEEvT0_T1_T2_T3_T4_T6_E12temp_storage+40];
	add.f64 	%fd178, %fd176, %fd177;
	ld.shared.f64 	%fd179, [_ZZN3cub18CUB_300001_SM_10006detail6reduce28DeviceReduceSingleTileKernelINS2_10policy_hubIdyN4cuda3std3__44plusIdEEE10Policy1000EN6thrust24THRUST_300001_SM_1000_NS17counting_iteratorIiNSD_11use_defaultESF_SF_EEPfyS9_fd12calculate_piEEvT0_T1_T2_T3_T4_T6_E12temp_storage+48];
	add.f64 	%fd180, %fd178, %fd179;
	ld.shared.f64 	%fd181, [_ZZN3cub18CUB_300001_SM_10006detail6reduce28DeviceReduceSingleTileKernelINS2_10policy_hubIdyN4cuda3std3__44plusIdEEE10Policy1000EN6thrust24THRUST_300001_SM_1000_NS17counting_iteratorIiNSD_11use_defaultESF_SF_EEPfyS9_fd12calculate_piEEvT0_T1_T2_T3_T4_T6_E12temp_storage+56];
	add.f64 	%fd182, %fd180, %fd181;
	ld.shared.f64 	%fd183, [_ZZN3cub18CUB_300001_SM_10006detail6reduce28DeviceReduceSingleTileKernelINS2_10policy_hubIdyN4cuda3std3__44plusIdEEE10Policy1000EN6thrust24THRUST_300001_SM_1000_NS17counting_iteratorIiNSD_11use_defaultESF_SF_EEPfyS9_fd12calculate_piEEvT0_T1_T2_T3_T4_T6_E12temp_storage+64];
	add.f64 	%fd184, %fd182, %fd183;
	ld.shared.f64 	%fd185, [_ZZN3cub18CUB_300001_SM_10006detail6reduce28DeviceReduceSingleTileKernelINS2_10policy_hubIdyN4cuda3std3__44plusIdEEE10Policy1000EN6thrust24THRUST_300001_SM_1000_NS17counting_iteratorIiNSD_11use_defaultESF_SF_EEPfyS9_fd12calculate_piEEvT0_T1_T2_T3_T4_T6_E12temp_storage+72];
	add.f64 	%fd186, %fd184, %fd185;
	ld.shared.f64 	%fd187, [_ZZN3cub18CUB_300001_SM_10006detail6reduce28DeviceReduceSingleTileKernelINS2_10policy_hubIdyN4cuda3std3__44plusIdEEE10Policy1000EN6thrust24THRUST_300001_SM_1000_NS17counting_iteratorIiNSD_11use_defaultESF_SF_EEPfyS9_fd12calculate_piEEvT0_T1_T2_T3_T4_T6_E12temp_storage+80];
	add.f64 	%fd188, %fd186, %fd187;
	ld.shared.f64 	%fd189, [_ZZN3cub18CUB_300001_SM_10006detail6reduce28DeviceReduceSingleTileKernelINS2_10policy_hubIdyN4cuda3std3__44plusIdEEE10Policy1000EN6thrust24THRUST_300001_SM_1000_NS17counting_iteratorIiNSD_11use_defaultESF_SF_EEPfyS9_fd12calculate_piEEvT0_T1_T2_T3_T4_T6_E12temp_storage+88];
	add.f64 	%fd190, %fd188, %fd189;
	ld.shared.f64 	%fd191, [_ZZN3cub18CUB_300001_SM_10006detail6reduce28DeviceReduceSingleTileKernelINS2_10policy_hubIdyN4cuda3std3__44plusIdEEE10Policy1000EN6thrust24THRUST_300001_SM_1000_NS17counting_iteratorIiNSD_11use_defaultESF_SF_EEPfyS9_fd12calculate_piEEvT0_T1_T2_T3_T4_T6_E12temp_storage+96];
	add.f64 	%fd192, %fd190, %fd191;
	ld.shared.f64 	%fd193, [_ZZN3cub18CUB_300001_SM_10006detail6reduce28DeviceReduceSingleTileKernelINS2_10policy_hubIdyN4cuda3std3__44plusIdEEE10Policy1000EN6thrust24THRUST_300001_SM_1000_NS17counting_iteratorIiNSD_11use_defaultESF_SF_EEPfyS9_fd12calculate_piEEvT0_T1_T2_T3_T4_T6_E12temp_storage+104];
	add.f64 	%fd194, %fd192, %fd193;
	ld.shared.f64 	%fd195, [_ZZN3cub18CUB_300001_SM_10006detail6reduce28DeviceReduceSingleTileKernelINS2_10policy_hubIdyN4cuda3std3__44plusIdEEE10Policy1000EN6thrust24THRUST_300001_SM_1000_NS17counting_iteratorIiNSD_11use_defaultESF_SF_EEPfyS9_fd12calculate_piEEvT0_T1_T2_T3_T4_T6_E12temp_storage+112];
	add.f64 	%fd196, %fd194, %fd195;
	ld.shared.f64 	%fd197, [_ZZN3cub18CUB_300001_SM_10006detail6reduce28DeviceReduceSingleTileKernelINS2_10policy_hubIdyN4cuda3std3__44plusIdEEE10Policy1000EN6thrust24THRUST_300001_SM_1000_NS17counting_iteratorIiNSD_11use_defaultESF_SF_EEPfyS9_fd12calculate_piEEvT0_T1_T2_T3_T4_T6_E12temp_storage+120];
	add.f64 	%fd198, %fd196, %fd197;
	ld.shared.f64 	%fd199, [_ZZN3cub18CUB_300001_SM_10006detail6reduce28DeviceReduceSingleTileKernelINS2_10policy_hubIdyN4cuda3std3__44plusIdEEE10Policy1000EN6thrust24THRUST_300001_SM_1000_NS17counting_iteratorIiNSD_11use_defaultESF_SF_EEPfyS9_fd12calculate_piEEvT0_T1_T2_T3_T4_T6_E12temp_storage+128];
	add.f64 	%fd200, %fd198, %fd199;
	ld.shared.f64 	%fd201, [_ZZN3cub18CUB_300001_SM_10006detail6reduce28DeviceReduceSingleTileKernelINS2_10policy_hubIdyN4cuda3std3__44plusIdEEE10Policy1000EN6thrust24THRUST_300001_SM_1000_NS17counting_iteratorIiNSD_11use_defaultESF_SF_EEPfyS9_fd12calculate_piEEvT0_T1_T2_T3_T4_T6_E12temp_storage+136];
	add.f64 	%fd345, %fd200, %fd201;
$L__BB5_36:
	mov.u32 	%r866, %tid.x;
	setp.ne.s32 	%p117, %r866, 0;
	@%p117 bra 	$L__BB5_38;
	cvt.f64.f32 	%fd332, %f1;
	add.f64 	%fd333, %fd345, %fd332;
	cvt.rn.f32.f64 	%f2, %fd333;
	st.global.f32 	[%rd1], %f2;
$L__BB5_38:
	ret;

}
	// .globl	_ZN3cub18CUB_300001_SM_10006detail6reduce18DeviceReduceKernelINS2_10policy_hubIdyN4cuda3std3__44plusIdEEE10Policy1000EN6thrust24THRUST_300001_SM_1000_NS17counting_iteratorIiNSD_11use_defaultESF_SF_EEyS9_d12calculate_piEEvT0_PT3_T1_NS0_13GridEvenShareISL_EET2_T4_
.visible .entry _ZN3cub18CUB_300001_SM_10006detail6reduce18DeviceReduceKernelINS2_10policy_hubIdyN4cuda3std3__44plusIdEEE10Policy1000EN6thrust24THRUST_300001_SM_1000_NS17counting_iteratorIiNSD_11use_defaultESF_SF_EEyS9_d12calculate_piEEvT0_PT3_T1_NS0_13GridEvenShareISL_EET2_T4_(
	.param .align 4 .b8 _ZN3cub18CUB_300001_SM_10006detail6reduce18DeviceReduceKernelINS2_10policy_hubIdyN4cuda3std3__44plusIdEEE10Policy1000EN6thrust24THRUST_300001_SM_1000_NS17counting_iteratorIiNSD_11use_defaultESF_SF_EEyS9_d12calculate_piEEvT0_PT3_T1_NS0_13GridEvenShareISL_EET2_T4__param_0[4],
	.param .u64 .ptr .align 1 _ZN3cub18CUB_300001_SM_10006detail6reduce18DeviceReduceKernelINS2_10policy_hubIdyN4cuda3std3__44plusIdEEE10Policy1000EN6thrust24THRUST_300001_SM_1000_NS17counting_iteratorIiNSD_11use_defaultESF_SF_EEyS9_d12calculate_piEEvT0_PT3_T1_NS0_13GridEvenShareISL_EET2_T4__param_1,
	.param .u64 _ZN3cub18CUB_300001_SM_10006detail6reduce18DeviceReduceKernelINS2_10policy_hubIdyN4cuda3std3__44plusIdEEE10Policy1000EN6thrust24THRUST_300001_SM_1000_NS17counting_iteratorIiNSD_11use_defaultESF_SF_EEyS9_d12calculate_piEEvT0_PT3_T1_NS0_13GridEvenShareISL_EET2_T4__param_2,
	.param .align 8 .b8 _ZN3cub18CUB_300001_SM_10006detail6reduce18DeviceReduceKernelINS2_10policy_hubIdyN4cuda3std3__44plusIdEEE10Policy1000EN6thrust24THRUST_300001_SM_1000_NS17counting_iteratorIiNSD_11use_defaultESF_SF_EEyS9_d12calculate_piEEvT0_PT3_T1_NS0_13GridEvenShareISL_EET2_T4__param_3[72],
	.param .align 1 .b8 _ZN3cub18CUB_300001_SM_10006detail6reduce18DeviceReduceKernelINS2_10policy_hubIdyN4cuda3std3__44plusIdEEE10Policy1000EN6thrust24THRUST_300001_SM_1000_NS17counting_iteratorIiNSD_11use_defaultESF_SF_EEyS9_d12calculate_piEEvT0_PT3_T1_NS0_13GridEvenShareISL_EET2_T4__param_4[1],
	.param .align 1 .b8 _ZN3cub18CUB_300001_SM_10006detail6reduce18DeviceReduceKernelINS2_10policy_hubIdyN4cuda3std3__44plusIdEEE10Policy1000EN6thrust24THRUST_300001_SM_1000_NS17counting_iteratorIiNSD_11use_defaultESF_SF_EEyS9_d12calculate_piEEvT0_PT3_T1_NS0_13GridEvenShareISL_EET2_T4__param_5[1]
)
.maxntid 512
{
	.reg .pred 	%p<117>;
	.reg .b32 	%r<910>;
	.reg .b64 	%rd<44>;
	.reg .b64 	%fd<342>;
	// demoted variable
	.shared .align 8 .b8 _ZZN3cub18CUB_300001_SM_10006detail6reduce18DeviceReduceKernelINS2_10policy_hubIdyN4cuda3std3__44plusIdEEE10Policy1000EN6thrust24THRUST_300001_SM_1000_NS17counting_iteratorIiNSD_11use_defaultESF_SF_EEyS9_d12calculate_piEEvT0_PT3_T1_NS0_13GridEvenShareISL_EET2_T4_E12temp_storage[152];
	ld.param.u32 	%r2, [_ZN3cub18CUB_300001_SM_10006detail6reduce18DeviceReduceKernelINS2_10policy_hubIdyN4cuda3std3__44plusIdEEE10Policy1000EN6thrust24THRUST_300001_SM_1000_NS17counting_iteratorIiNSD_11use_defaultESF_SF_EEyS9_d12calculate_piEEvT0_PT3_T1_NS0_13GridEvenShareISL_EET2_T4__param_0];
	ld.param.u64 	%rd1, [_ZN3cub18CUB_300001_SM_10006detail6reduce18DeviceReduceKernelINS2_10policy_hubIdyN4cuda3std3__44plusIdEEE10Policy1000EN6thrust24THRUST_300001_SM_1000_NS17counting_iteratorIiNSD_11use_defaultESF_SF_EEyS9_d12calculate_piEEvT0_PT3_T1_NS0_13GridEvenShareISL_EET2_T4__param_3+32];
	ld.param.u32 	%r1, [_ZN3cub18CUB_300001_SM_10006detail6reduce18DeviceReduceKernelINS2_10policy_hubIdyN4cuda3std3__44plusIdEEE10Policy1000EN6thrust24THRUST_300001_SM_1000_NS17counting_iteratorIiNSD_11use_defaultESF_SF_EEyS9_d12calculate_piEEvT0_PT3_T1_NS0_13GridEvenShareISL_EET2_T4__param_3+40];
	ld.param.u64 	%rd8, [_ZN3cub18CUB_300001_SM_10006detail6reduce18DeviceReduceKernelINS2_10policy_hubIdyN4cuda3std3__44plusIdEEE10Policy1000EN6thrust24THRUST_300001_SM_1000_NS17counting_iteratorIiNSD_11use_defaultESF_SF_EEyS9_d12calculate_piEEvT0_PT3_T1_NS0_13GridEvenShareISL_EET2_T4__param_1];
	mov.u32 	%r3, %ctaid.x;
	mul.lo.s32 	%r45, %r1, 3584;
	cvt.s64.s32 	%rd2, %r45;
	mul.lo.s32 	%r46, %r3, 3584;
	cvt.u64.u32 	%rd3, %r46;
	sub.s64 	%rd4, %rd1, %rd3;
	setp.gt.u64 	%p1, %rd4, 3583;
	@%p1 bra 	$L__BB6_18;
	cvt.u32.u64 	%r647, %rd3;
	cvt.u32.u64 	%r4, %rd1;
	sub.s32 	%r5, %r4, %r647;
	mov.u32 	%r6, %tid.x;
	setp.ge.s32 	%p68, %r6, %r5;
	mov.f64 	%fd335, 0d0000000000000000;
	mov.u32 	%r899, %r6;
	@%p68 bra 	$L__BB6_3;
	add.s32 	%r649, %r647, %r6;
	add.s32 	%r650, %r649, %r2;
	mul.hi.u32 	%r651, %r650, 3;
	sub.s32 	%r652, %r650, %r651;
	shr.u32 	%r653, %r652, 1;
	add.s32 	%r654, %r653, %r651;
	shr.u32 	%r655, %r654, 30;
	mul.lo.s32 	%r656, %r655, 2147483647;
	sub.s32 	%r657, %r650, %r656;
	max.u32 	%r658, %r657, 1;
	mul.hi.u32 	%r659, %r658, 1581746633;
	shr.u32 	%r660, %r659, 14;
	mul.lo.s32 	%r661, %r660, 44488;
	sub.s32 	%r662, %r658, %r661;
	mul.lo.s32 	%r663, %r662, 48271;
	mul.lo.s32 	%r664, %r660, 3399;
	setp.lt.u32 	%p69, %r663, %r664;
	xor.b32  	%r665, %r664, 2147483647;
	neg.s32 	%r666, %r664;
	selp.b32 	%r667, %r665, %r666, %p69;
	add.s32 	%r668, %r667, %r663;
	add.s32 	%r669, %r668, -1;
	cvt.rn.f64.u32 	%fd202, %r669;
	div.rn.f64 	%fd203, %fd202, 0d41DFFFFFFF800000;
	mul.hi.u32 	%r670, %r668, -1131474031;
	shr.u32 	%r671, %r670, 15;
	mul.lo.s32 	%r672, %r671, 44488;
	sub.s32 	%r673, %r668, %r672;
	mul.lo.s32 	%r674, %r673, 48271;
	mul.lo.s32 	%r675, %r671, 3399;
	setp.lt.u32 	%p70, %r674, %r675;
	xor.b32  	%r676, %r675, 2147483647;
	neg.s32 	%r677, %r675;
	selp.b32 	%r678, %r676, %r677, %p70;
	add.s32 	%r679, %r674, %r678;
	add.s32 	%r680, %r679, -1;
	cvt.rn.f64.u32 	%fd204, %r680;
	div.rn.f64 	%fd205, %fd204, 0d41DFFFFFFF800000;
	mul.f64 	%fd206, %fd205, %fd205;
	fma.rn.f64 	%fd207, %fd203, %fd203, %fd206;
	setp.le.f64 	%p71, %fd207, 0d3FF0000000000000;
	selp.f64 	%fd335, 0d3FF0000000000000, 0d0000000000000000, %p71;
	add.s32 	%r899, %r6, 512;
$L__BB6_3:
	setp.ge.s32 	%p72, %r899, %r5;
	@%p72 bra 	$L__BB6_9;
	add.s32 	%r9, %r2, %r647;
	not.b32 	%r682, %r899;
	add.s32 	%r683, %r682, %r4;
	sub.s32 	%r10, %r683, %r647;
	and.b32  	%r684, %r10, 512;
	setp.ne.s32 	%p73, %r684, 0;
	@%p73 bra 	$L__BB6_6;
	add.s32 	%r685, %r9, %r899;
	mul.hi.u32 	%r686, %r685, 3;
	sub.s32 	%r687, %r685, %r686;
	shr.u32 	%r688, %r687, 1;
	add.s32 	%r689, %r688, %r686;
	shr.u32 	%r690, %r689, 30;
	mul.lo.s32 	%r691, %r690, 2147483647;
	sub.s32 	%r692, %r685, %r691;
	max.u32 	%r693, %r692, 1;
	mul.hi.u32 	%r694, %r693, 1581746633;
	shr.u32 	%r695, %r694, 14;
	mul.lo.s32 	%r696, %r695, 44488;
	sub.s32 	%r697, %r693, %r696;
	mul.lo.s32 	%r698, %r697, 48271;
	mul.lo.s32 	%r699, %r695, 3399;
	setp.lt.u32 	%p74, %r698, %r699;
	xor.b32  	%r700, %r699, 2147483647;
	neg.s32 	%r701, %r699;
	selp.b32 	%r702, %r700, %r701, %p74;
	add.s32 	%r703, %r702, %r698;
	add.s32 	%r704, %r703, -1;
	cvt.rn.f64.u32 	%fd209, %r704;
	div.rn.f64 	%fd210, %fd209, 0d41DFFFFFFF800000;
	mul.hi.u32 	%r705, %r703, -1131474031;
	shr.u32 	%r706, %r705, 15;
	mul.lo.s32 	%r707, %r706, 44488;
	sub.s32 	%r708, %r703, %r707;
	mul.lo.s32 	%r709, %r708, 48271;
	mul.lo.s32 	%r710, %r706, 3399;
	setp.lt.u32 	%p75, %r709, %r710;
	xor.b32  	%r711, %r710, 2147483647;
	neg.s32 	%r712, %r710;
	selp.b32 	%r713, %r711, %r712, %p75;
	add.s32 	%r714, %r709, %r713;
	add.s32 	%r715, %r714, -1;
	cvt.rn.f64.u32 	%fd211, %r715;
	div.rn.f64 	%fd212, %fd211, 0d41DFFFFFFF800000;
	mul.f64 	%fd213, %fd212, %fd212;
	fma.rn.f64 	%fd214, %fd210, %fd210, %fd213;
	setp.le.f64 	%p76, %fd214, 0d3FF0000000000000;
	selp.f64 	%fd215, 0d3FF0000000000000, 0d0000000000000000, %p76;
	add.f64 	%fd335, %fd335, %fd215;
	add.s32 	%r899, %r899, 512;
$L__BB6_6:
	setp.lt.u32 	%p77, %r10, 512;
	@%p77 bra 	$L__BB6_9;
	add.s32 	%r902, %r899, 512;
	add.s32 	%r717, %r2, %r899;
	add.s32 	%r900, %r717, %r647;
	add.s32 	%r901, %r900, 512;
$L__BB6_8:
	mul.hi.u32 	%r718, %r901, 3;
	sub.s32 	%r719, %r901, %r718;
	shr.u32 	%r720, %r719, 1;
	add.s32 	%r721, %r720, %r718;
	shr.u32 	%r722, %r721, 30;
	mul.hi.u32 	%r723, %r900, 3;
	sub.s32 	%r724, %r900, %r723;
	shr.u32 	%r725, %r724, 1;
	add.s32 	%r726, %r725, %r723;
	shr.u32 	%r727, %r726, 30;
	add.s32 	%r728, %r9, %r902;
	mad.lo.s32 	%r729, %r727, -2147483647, %r728;
	add.s32 	%r730, %r729, -512;
	max.u32 	%r731, %r730, 1;
	mul.hi.u32 	%r732, %r731, -1131474031;
	shr.u32 	%r733, %r732, 15;
	mul.lo.s32 	%r734, %r733, 44488;
	sub.s32 	%r735, %r731, %r734;
	mul.lo.s32 	%r736, %r735, 48271;
	mul.lo.s32 	%r737, %r733, 3399;
	setp.lt.u32 	%p78, %r736, %r737;
	xor.b32  	%r738, %r737, 2147483647;
	neg.s32 	%r739, %r737;
	selp.b32 	%r740, %r738, %r739, %p78;
	add.s32 	%r741, %r740, %r736;
	add.s32 	%r742, %r741, -1;
	cvt.rn.f64.u32 	%fd216, %r742;
	div.rn.f64 	%fd217, %fd216, 0d41DFFFFFFF800000;
	mul.hi.u32 	%r743, %r741, -1131474031;
	shr.u32 	%r744, %r743, 15;
	mul.lo.s32 	%r745, %r744, 44488;
	sub.s32 	%r746, %r741, %r745;
	mul.lo.s32 	%r747, %r746, 48271;
	mul.lo.s32 	%r748, %r744, 3399;
	setp.lt.u32 	%p79, %r747, %r748;
	xor.b32  	%r749, %r748, 2147483647;
	neg.s32 	%r750, %r748;
	selp.b32 	%r751, %r749, %r750, %p79;
	add.s32 	%r752, %r747, %r751;
	add.s32 	%r753, %r752, -1;
	cvt.rn.f64.u32 	%fd218, %r753;
	div.rn.f64 	%fd219, %fd218, 0d41DFFFFFFF800000;
	mul.f64 	%fd220, %fd219, %fd219;
	fma.rn.f64 	%fd221, %fd217, %fd217, %fd220;
	setp.le.f64 	%p80, %fd221, 0d3FF0000000000000;
	selp.f64 	%fd222, 0d3FF0000000000000, 0d0000000000000000, %p80;
	add.f64 	%fd223, %fd335, %fd222;
	mad.lo.s32 	%r754, %r722, -2147483647, %r728;
	max.u32 	%r755, %r754, 1;
	mul.hi.u32 	%r756, %r755, -1131474031;
	shr.u32 	%r757, %r756, 15;
	mul.lo.s32 	%r758, %r757, 44488;
	sub.s32 	%r759, %r755, %r758;
	mul.lo.s32 	%r760, %r759, 48271;
	mul.lo.s32 	%r761, %r757, 3399;
	setp.lt.u32 	%p81, %r760, %r761;
	xor.b32  	%r762, %r761, 2147483647;
	neg.s32 	%r763, %r761;
	selp.b32 	%r764, %r762, %r763, %p81;
	add.s32 	%r765, %r764, %r760;
	add.s32 	%r766, %r765, -1;
	cvt.rn.f64.u32 	%fd224, %r766;
	div.rn.f64 	%fd225, %fd224, 0d41DFFFFFFF800000;
	mul.hi.u32 	%r767, %r765, -1131474031;
	shr.u32 	%r768, %r767, 15;
	mul.lo.s32 	%r769, %r768, 44488;
	sub.s32 	%r770, %r765, %r769;
	mul.lo.s32 	%r771, %r770, 48271;
	mul.lo.s32 	%r772, %r768, 3399;
	setp.lt.u32 	%p82, %r771, %r772;
	xor.b32  	%r773, %r772, 2147483647;
	neg.s32 	%r774, %r772;
	selp.b32 	%r775, %r773, %r774, %p82;
	add.s32 	%r776, %r771, %r775;
	add.s32 	%r777, %r776, -1;
	cvt.rn.f64.u32 	%fd226, %r777;
	div.rn.f64 	%fd227, %fd226, 0d41DFFFFFFF800000;
	mul.f64 	%fd228, %fd227, %fd227;
	fma.rn.f64 	%fd229, %fd225, %fd225, %fd228;
	setp.le.f64 	%p83, %fd229, 0d3FF0000000000000;
	selp.f64 	%fd230, 0d3FF0000000000000, 0d0000000000000000, %p83;
	add.f64 	%fd335, %fd223, %fd230;
	add.s32 	%r19, %r902, 1024;
	add.s32 	%r778, %r902, 512;
	add.s32 	%r901, %r901, 1024;
	add.s32 	%r900, %r900, 1024;
	setp.lt.s32 	%p84, %r778, %r5;
	mov.u32 	%r902, %r19;
	@%p84 bra 	$L__BB6_8;
$L__BB6_9:
	setp.lt.s32 	%p85, %r5, 512;
	@%p85 bra 	$L__BB6_14;
	// begin inline asm
	mov.u32 %r842, %laneid;
	// end inline asm
	mov.b64 	%rd30, %fd335;
	mov.b64 	{%r844, %r849}, %rd30;
	mov.b32 	%r850, 1;
	mov.b32 	%r891, 31;
	mov.b32 	%r892, -1;
	// begin inline asm
	shfl.sync.down.b32 %r843, %r844, %r850, %r891, %r892;
	// end inline asm
	// begin inline asm
	shfl.sync.down.b32 %r848, %r849, %r850, %r891, %r892;
	// end inline asm
	mov.b64 	%rd31, {%r843, %r848};
	mov.b64 	%fd289, %rd31;
	setp.gt.s32 	%p109, %r842, 30;
	add.f64 	%fd290, %fd335, %fd289;
	selp.f64 	%fd291, %fd335, %fd290, %p109;
	mov.b64 	%rd32, %fd291;
	mov.b64 	{%r854, %r859}, %rd32;
	mov.b32 	%r860, 2;
	// begin inline asm
	shfl.sync.down.b32 %r853, %r854, %r860, %r891, %r892;
	// end inline asm
	// begin inline asm
	shfl.sync.down.b32 %r858, %r859, %r860, %r891, %r892;
	// end inline asm
	mov.b64 	%rd33, {%r853, %r858};
	mov.b64 	%fd292, %rd33;
	setp.gt.s32 	%p110, %r842, 29;
	add.f64 	%fd293, %fd291, %fd292;
	selp.f64 	%fd294, %fd291, %fd293, %p110;
	mov.b64 	%rd34, %fd294;
	mov.b64 	{%r864, %r869}, %rd34;
	mov.b32 	%r870, 4;
	// begin inline asm
	shfl.sync.down.b32 %r863, %r864, %r870, %r891, %r892;
	// end inline asm
	// begin inline asm
	shfl.sync.down.b32 %r868, %r869, %r870, %r891, %r892;
	// end inline asm
	mov.b64 	%rd35, {%r863, %r868};
	mov.b64 	%fd295, %rd35;
	setp.gt.s32 	%p111, %r842, 27;
	add.f64 	%fd296, %fd294, %fd295;
	selp.f64 	%fd297, %fd294, %fd296, %p111;
	mov.b64 	%rd36, %fd297;
	mov.b64 	{%r874, %r879}, %rd36;
	mov.b32 	%r880, 8;
	// begin inline asm
	shfl.sync.down.b32 %r873, %r874, %r880, %r891, %r892;
	// end inline asm
	// begin inline asm
	shfl.sync.down.b32 %r878, %r879, %r880, %r891, %r892;
	// end inline asm
	mov.b64 	%rd37, {%r873, %r878};
	mov.b64 	%fd298, %rd37;
	setp.gt.s32 	%p112, %r842, 23;
	add.f64 	%fd299, %fd297, %fd298;
	selp.f64 	%fd300, %fd297, %fd299, %p112;
	mov.b64 	%rd38, %fd300;
	mov.b64 	{%r884, %r889}, %rd38;
	mov.b32 	%r890, 16;
	// begin inline asm
	shfl.sync.down.b32 %r883, %r884, %r890, %r891, %r892;
	// end inline asm
	// begin inline asm
	shfl.sync.down.b32 %r888, %r889, %r890, %r891, %r892;
	// end inline asm
	mov.b64 	%rd39, {%r883, %r888};
	mov.b64 	%fd301, %rd39;
	setp.gt.s32 	%p113, %r842, 15;
	add.f64 	%fd9, %fd300, %fd301;
	selp.f64 	%fd341, %fd300, %fd9, %p113;
	setp.ne.s32 	%p114, %r842, 0;
	@%p114 bra 	$L__BB6_12;
	shr.u32 	%r893, %r6, 2;
	and.b32  	%r894, %r893, 248;
	mov.u32 	%r895, _ZZN3cub18CUB_300001_SM_10006detail6reduce18DeviceReduceKernelINS2_10policy_hubIdyN4cuda3std3__44plusIdEEE10Policy1000EN6thrust24THRUST_300001_SM_1000_NS17counting_iteratorIiNSD_11use_defaultESF_SF_EEyS9_d12calculate_piEEvT0_PT3_T1_NS0_13GridEvenShareISL_EET2_T4_E12temp_storage;
	add.s32 	%r896, %r895, %r894;
	st.shared.f64 	[%r896+16], %fd9;
$L__BB6_12:
	bar.sync 	0;
	setp.ne.s32 	%p115, %r6, 0;
	@%p115 bra 	$L__BB6_33;
	ld.shared.f64 	%fd302, [_ZZN3cub18CUB_300001_SM_10006detail6reduce18DeviceReduceKernelINS2_10policy_hubIdyN4cuda3std3__44plusIdEEE10Policy1000EN6thrust24THRUST_300001_SM_1000_NS17counting_iteratorIiNSD_11use_defaultESF_SF_EEyS9_d12calculate_piEEvT0_PT3_T1_NS0_13GridEvenShareISL_EET2_T4_E12temp_storage+24];
	add.f64 	%fd303, %fd341, %fd302;
	ld.shared.f64 	%fd304, [_ZZN3cub18CUB_300001_SM_10006detail6reduce18DeviceReduceKernelINS2_10policy_hubIdyN4cuda3std3__44plusIdEEE10Policy1000EN6thrust24THRUST_300001_SM_1000_NS17counting_iteratorIiNSD_11use_defaultESF_SF_EEyS9_d12calculate_piEEvT0_PT3_T1_NS0_13GridEvenShareISL_EET2_T4_E12temp_storage+32];
	add.f64 	%fd305, %fd303, %fd304;
	ld.shared.f64 	%fd306, [_ZZN3cub18CUB_300001_SM_10006detail6reduce18DeviceReduceKernelINS2_10policy_hubIdyN4cuda3std3__44plusIdEEE10Policy1000EN6thrust24THRUST_300001_SM_1000_NS17counting_iteratorIiNSD_11use_defaultESF_SF_EEyS9_d12calculate_piEEvT0_PT3_T1_NS0_13GridEvenShareISL_EET2_T4_E12temp_storage+40];
	add.f64 	%fd307, %fd305, %fd306;
	ld.shared.f64 	%fd308, [_ZZN3cub18CUB_300001_SM_10006detail6reduce18DeviceReduceKernelINS2_10policy_hubIdyN4cuda3std3__44plusIdEEE10Policy1000EN6thrust24THRUST_300001_SM_1000_NS17counting_iteratorIiNSD_11use_defaultESF_SF_EEyS9_d12calculate_piEEvT0_PT3_T1_NS0_13GridEvenShareISL_EET2_T4_E12temp_storage+48];
	add.f64 	%fd309, %fd307, %fd308;
	ld.shared.f64 	%fd310, [_ZZN3cub18CUB_300001_SM_10006detail6reduce18DeviceReduceKernelINS2_10policy_hubIdyN4cuda3std3__44plusIdEEE10Policy1000EN6thrust24THRUST_300001_SM_1000_NS17counting_iteratorIiNSD_11use_defaultESF_SF_EEyS9_d12calculate_piEEvT0_PT3_T1_NS0_13GridEvenShareISL_EET2_T4_E12temp_storage+56];
	add.f64 	%fd311, %fd309, %fd310;
	ld.shared.f64 	%fd312, [_ZZN3cub18CUB_300001_SM_10006detail6reduce18DeviceReduceKernelINS2_10policy_hubIdyN4cuda3std3__44plusIdEEE10Policy1000EN6thrust24THRUST_300001_SM_1000_NS17counting_iteratorIiNSD_11use_defaultESF_SF_EEyS9_d12calculate_piEEvT0_PT3_T1_NS0_13GridEvenShareISL_EET2_T4_E12temp_storage+64];
	add.f64 	%fd313, %fd311, %fd312;
	ld.shared.f64 	%fd314, [_ZZN3cub18CUB_300001_SM_10006detail6reduce18DeviceReduceKernelINS2_10policy_hubIdyN4cuda3std3__44plusIdEEE10Policy1000EN6thrust24THRUST_300001_SM_1000_NS17counting_iteratorIiNSD_11use_defaultESF_SF_EEyS9_d12calculate_piEEvT0_PT3_T1_NS0_13GridEvenShareISL_EET2_T4_E12temp_storage+72];
	add.f64 	%fd315, %fd313, %fd314;
	ld.shared.f64 	%fd316, [_ZZN3cub18CUB_300001_SM_10006detail6reduce18DeviceReduceKernelINS2_10policy_hubIdyN4cuda3std3__44plusIdEEE10Policy1000EN6thrust24THRUST_300001_SM_1000_NS17counting_iteratorIiNSD_11use_defaultESF_SF_EEyS9_d12calculate_piEEvT0_PT3_T1_NS0_13GridEvenShareISL_EET2_T4_E12temp_storage+80];
	add.f64 	%fd317, %fd315, %fd316;
	ld.shared.f64 	%fd318, [_ZZN3cub18CUB_300001_SM_10006detail6reduce18DeviceReduceKernelINS2_10policy_hubIdyN4cuda3std3__44plusIdEEE10Policy1000EN6thrust24THRUST_300001_SM_1000_NS17counting_iteratorIiNSD_11use_defaultESF_SF_EEyS9_d12calculate_piEEvT0_PT3_T1_NS0_13GridEvenShareISL_EET2_T4_E12temp_storage+88];
	add.f64 	%fd319, %fd317, %fd318;
	ld.shared.f64 	%fd320, [_ZZN3cub18CUB_300001_SM_10006detail6reduce18DeviceReduceKernelINS2_10policy_hubIdyN4cuda3std3__44plusIdEEE10Policy1000EN6thrust24THRUST_300001_SM_1000_NS17counting_iteratorIiNSD_11use_defaultESF_SF_EEyS9_d12calculate_piEEvT0_PT3_T1_NS0_13GridEvenShareISL_EET2_T4_E12temp_storage+96];
	add.f64 	%fd321, %fd319, %fd320;
	ld.shared.f64 	%fd322, [_ZZN3cub18CUB_300001_SM_10006detail6reduce18DeviceReduceKernelINS2_10policy_hubIdyN4cuda3std3__44plusIdEEE10Policy1000EN6thrust24THRUST_300001_SM_1000_NS17counting_iteratorIiNSD_11use_defaultESF_SF_EEyS9_d12calculate_piEEvT0_PT3_T1_NS0_13GridEvenShareISL_EET2_T4_E12temp_storage+104];
	add.f64 	%fd323, %fd321, %fd322;
	ld.shared.f64 	%fd324, [_ZZN3cub18CUB_300001_SM_10006detail6reduce18DeviceReduceKernelINS2_10policy_hubIdyN4cuda3std3__44plusIdEEE10Policy1000EN6thrust24THRUST_300001_SM_1000_NS17counting_iteratorIiNSD_11use_defaultESF_SF_EEyS9_d12calculate_piEEvT0_PT3_T1_NS0_13GridEvenShareISL_EET2_T4_E12temp_storage+112];
	add.f64 	%fd325, %fd323, %fd324;
	ld.shared.f64 	%fd326, [_ZZN3cub18CUB_300001_SM_10006detail6reduce18DeviceReduceKernelINS2_10policy_hubIdyN4cuda3std3__44plusIdEEE10Policy1000EN6thrust24THRUST_300001_SM_1000_NS17counting_iteratorIiNSD_11use_defaultESF_SF_EEyS9_d12calculate_piEEvT0_PT3_T1_NS0_13GridEvenShareISL_EET2_T4_E12temp_storage+120];
	add.f64 	%fd327, %fd325, %fd326;
	ld.shared.f64 	%fd328, [_ZZN3cub18CUB_300001_SM_10006detail6reduce18DeviceReduceKernelINS2_10policy_hubIdyN4cuda3std3__44plusIdEEE10Policy1000EN6thrust24THRUST_300001_SM_1000_NS17counting_iteratorIiNSD_11use_defaultESF_SF_EEyS9_d12calculate_piEEvT0_PT3_T1_NS0_13GridEvenShareISL_EET2_T4_E12temp_storage+128];
	add.f64 	%fd329, %fd327, %fd328;
	ld.shared.f64 	%fd330, [_ZZN3cub18CUB_300001_SM_10006detail6reduce18DeviceReduceKernelINS2_10policy_hubIdyN4cuda3std3__44plusIdEEE10Policy1000EN6thrust24THRUST_300001_SM_1000_NS17counting_iteratorIiNSD_11use_defaultESF_SF_EEyS9_d12calculate_piEEvT0_PT3_T1_NS0_13GridEvenShareISL_EET2_T4_E12temp_storage+136];
	add.f64 	%fd341, %fd329, %fd330;
	bra.uni 	$L__BB6_33;
$L__BB6_14:
	// begin inline asm
	mov.u32 %r779, %laneid;
	// end inline asm
	and.b32  	%r830, %r6, 992;
	add.s32 	%r831, %r830, 32;
	setp.gt.s32 	%p86, %r831, %r5;
	not.b32 	%r832, %r830;
	add.s32 	%r833, %r5, %r832;
	selp.b32 	%r828, %r833, 31, %p86;
	mov.b64 	%rd20, %fd335;
	mov.b64 	{%r781, %r786}, %rd20;
	mov.b32 	%r787, 1;
	mov.b32 	%r829, -1;
	// begin inline asm
	shfl.sync.down.b32 %r780, %r781, %r787, %r828, %r829;
	// end inline asm
	// begin inline asm
	shfl.sync.down.b32 %r785, %r786, %r787, %r828, %r829;
	// end inline asm
	mov.b64 	%rd21, {%r780, %r785};
	mov.b64 	%fd231, %rd21;
	setp.lt.s32 	%p87, %r779, %r828;
	add.f64 	%fd232, %fd335, %fd231;
	selp.f64 	%fd233, %fd232, %fd335, %p87;
	mov.b64 	%rd22, %fd233;
	mov.b64 	{%r791, %r796}, %rd22;
	mov.b32 	%r797, 2;
	// begin inline asm
	shfl.sync.down.b32 %r790, %r791, %r797, %r828, %r829;
	// end inline asm
	// begin inline asm
	shfl.sync.down.b32 %r795, %r796, %r797, %r828, %r829;
	// end inline asm
	mov.b64 	%rd23, {%r790, %r795};
	mov.b64 	%fd234, %rd23;
	add.s32 	%r834, %r779, 2;
	setp.gt.s32 	%p88, %r834, %r828;
	add.f64 	%fd235, %fd233, %fd234;
	selp.f64 	%fd236, %fd233, %fd235, %p88;
	mov.b64 	%rd24, %fd236;
	mov.b64 	{%r801, %r806}, %rd24;
	mov.b32 	%r807, 4;
	// begin inline asm
	shfl.sync.down.b32 %r800, %r801, %r807, %r828, %r829;
	// end inline asm
	// begin inline asm
	shfl.sync.down.b32 %r805, %r806, %r807, %r828, %r829;
	// end inline asm
	mov.b64 	%rd25, {%r800, %r805};
	mov.b64 	%fd237, %rd25;
	add.s32 	%r835, %r779, 4;
	setp.gt.s32 	%p89, %r835, %r828;
	add.f64 	%fd238, %fd236, %fd237;
	selp.f64 	%fd239, %fd236, %fd238, %p89;
	mov.b64 	%rd26, %fd239;
	mov.b64 	{%r811, %r816}, %rd26;
	mov.b32 	%r817, 8;
	// begin inline asm
	shfl.sync.down.b32 %r810, %r811, %r817, %r828, %r829;
	// end inline asm
	// begin inline asm
	shfl.sync.down.b32 %r815, %r816, %r817, %r828, %r829;
	// end inline asm
	mov.b64 	%rd27, {%r810, %r815};
	mov.b64 	%fd240, %rd27;
	add.s32 	%r836, %r779, 8;
	setp.gt.s32 	%p90, %r836, %r828;
	add.f64 	%fd241, %fd239, %fd240;
	selp.f64 	%fd242, %fd239, %fd241, %p90;
	mov.b64 	%rd28, %fd242;
	mov.b64 	{%r821, %r826}, %rd28;
	mov.b32 	%r827, 16;
	// begin inline asm
	shfl.sync.down.b32 %r820, %r821, %r827, %r828, %r829;
	// end inline asm
	// begin inline asm
	shfl.sync.down.b32 %r825, %r826, %r827, %r828, %r829;
	// end inline asm
	mov.b64 	%rd29, {%r820, %r825};
	mov.b64 	%fd243, %rd29;
	add.s32 	%r837, %r779, 16;
	setp.gt.s32 	%p91, %r837, %r828;
	add.f64 	%fd244, %fd242, %fd243;
	selp.f64 	%fd341, %fd242, %fd244, %p91;
	setp.ne.s32 	%p92, %r779, 0;
	@%p92 bra 	$L__BB6_16;
	shr.u32 	%r838, %r6, 2;
	and.b32  	%r839, %r838, 248;
	mov.u32 	%r840, _ZZN3cub18CUB_300001_SM_10006detail6reduce18DeviceReduceKernelINS2_10policy_hubIdyN4cuda3std3__44plusIdEEE10Policy1000EN6thrust24THRUST_300001_SM_1000_NS17counting_iteratorIiNSD_11use_defaultESF_SF_EEyS9_d12calculate_piEEvT0_PT3_T1_NS0_13GridEvenShareISL_EET2_T4_E12temp_storage;
	add.s32 	%r841, %r840, %r839;
	st.shared.f64 	[%r841+16], %fd341;
$L__BB6_16:
	bar.sync 	0;
	setp.ne.s32 	%p93, %r6, 0;
	@%p93 bra 	$L__BB6_33;
	setp.gt.s32 	%p94, %r5, 32;
	ld.shared.f64 	%fd245, [_ZZN3cub18CUB_300001_SM_10006detail6reduce18DeviceReduceKernelINS2_10policy_hubIdyN4cuda3std3__44plusIdEEE10Policy1000EN6thrust24THRUST_300001_SM_1000_NS17counting_iteratorIiNSD_11use_defaultESF_SF_EEyS9_d12calculate_piEEvT0_PT3_T1_NS0_13GridEvenShareISL_EET2_T4_E12temp_storage+24];
	add.f64 	%fd246, %fd341, %fd245;
	selp.f64 	%fd247, %fd246, %fd341, %p94;
	setp.gt.s32 	%p95, %r5, 64;
	ld.shared.f64 	%fd248, [_ZZN3cub18CUB_300001_SM_10006detail6reduce18DeviceReduceKernelINS2_10policy_hubIdyN4cuda3std3__44plusIdEEE10Policy1000EN6thrust24THRUST_300001_SM_1000_NS17counting_iteratorIiNSD_11use_defaultESF_SF_EEyS9_d12calculate_piEEvT0_PT3_T1_NS0_13GridEvenShareISL_EET2_T4_E12temp_storage+32];
	add.f64 	%fd249, %fd248, %fd247;
	selp.f64 	%fd250, %fd249, %fd247, %p95;
	setp.gt.s32 	%p96, %r5, 96;
	ld.shared.f64 	%fd251, [_ZZN3cub18CUB_300001_SM_10006detail6reduce18DeviceReduceKernelINS2_10policy_hubIdyN4cuda3std3__44plusIdEEE10Policy1000EN6thrust24THRUST_300001_SM_1000_NS17counting_iteratorIiNSD_11use_defaultESF_SF_EEyS9_d12calculate_piEEvT0_PT3_T1_NS0_13GridEvenShareISL_EET2_T4_E12temp_storage+40];
	add.f64 	%fd252, %fd251, %fd250;
	selp.f64 	%fd253, %fd252, %fd250, %p96;
	setp.gt.s32 	%p97, %r5, 128;
	ld.shared.f64 	%fd254, [_ZZN3cub18CUB_300001_SM_10006detail6reduce18DeviceReduceKernelINS2_10policy_hubIdyN4cuda3std3__44plusIdEEE10Policy1000EN6thrust24THRUST_300001_SM_1000_NS17counting_iteratorIiNSD_11use_defaultESF_SF_EEyS9_d12calculate_piEEvT0_PT3_T1_NS0_13GridEvenShareISL_EET2_T4_E12temp_storage+48];
	add.f64 	%fd255, %fd254, %fd253;
	selp.f64 	%fd256, %fd255, %fd253, %p97;
	setp.gt.s32 	%p98, %r5, 160;
	ld.shared.f64 	%fd257, [_ZZN3cub18CUB_300001_SM_10006detail6reduce18DeviceReduceKernelINS2_10policy_hubIdyN4cuda3std3__44plusIdEEE10Policy1000EN6thrust24THRUST_300001_SM_1000_NS17counting_iteratorIiNSD_11use_defaultESF_SF_EEyS9_d12calculate_piEEvT0_PT3_T1_NS0_13GridEvenShareISL_EET2_T4_E12temp_storage+56];
	add.f64 	%fd258, %fd257, %fd256;
	selp.f64 	%fd259, %fd258, %fd256, %p98;
	setp.gt.s32 	%p99, %r5, 192;
	ld.shared.f64 	%fd260, [_ZZN3cub18CUB_300001_SM_10006detail6reduce18DeviceReduceKernelINS2_10policy_hubIdyN4cuda3std3__44plusIdEEE10Policy1000EN6thrust24THRUST_300001_SM_1000_NS17counting_iteratorIiNSD_11use_defaultESF_SF_EEyS9_d12calculate_piEEvT0_PT3_T1_NS0_13GridEvenShareISL_EET2_T4_E12temp_storage+64];
	add.f64 	%fd261, %fd260, %fd259;
	selp.f64 	%fd262, %fd261, %fd259, %p99;
	setp.gt.s32 	%p100, %r5, 224;
	ld.shared.f64 	%fd263, [_ZZN3cub18CUB_300001_SM_10006detail6reduce18DeviceReduceKernelINS2_10policy_hubIdyN4cuda3std3__44plusIdEEE10Policy1000EN6thrust24THRUST_300001_SM_1000_NS17counting_iteratorIiNSD_11use_defaultESF_SF_EEyS9_d12calculate_piEEvT0_PT3_T1_NS0_13GridEvenShareISL_EET2_T4_E12temp_storage+72];
	add.f64 	%fd264, %fd263, %fd262;
	selp.f64 	%fd265, %fd264, %fd262, %p100;
	setp.gt.s32 	%p101, %r5, 256;
	ld.shared.f64 	%fd266, [_ZZN3cub18CUB_300001_SM_10006detail6reduce18DeviceReduceKernelINS2_10policy_hubIdyN4cuda3std3__44plusIdEEE10Policy1000EN6thrust24THRUST_300001_SM_1000_NS17counting_iteratorIiNSD_11use_defaultESF_SF_EEyS9_d12calculate_piEEvT0_PT3_T1_NS0_13GridEvenShareISL_EET2_T4_E12temp_storage+80];
	add.f64 	%fd267, %fd266, %fd265;
	selp.f64 	%fd268, %fd267, %fd265, %p101;
	setp.gt.s32 	%p102, %r5, 288;
	ld.shared.f64 	%fd269, [_ZZN3cub18CUB_300001_SM_10006detail6reduce18DeviceReduceKernelINS2_10policy_hubIdyN4cuda3std3__44plusIdEEE10Policy1000EN6thrust24THRUST_300001_SM_1000_NS17counting_iteratorIiNSD_11use_defaultESF_SF_EEyS9_d12calculate_piEEvT0_PT3_T1_NS0_13GridEvenShareISL_EET2_T4_E12temp_storage+88];
	add.f64 	%fd270, %fd269, %fd268;
	selp.f64 	%fd271, %fd270, %fd268, %p102;
	setp.gt.s32 	%p103, %r5, 320;
	ld.shared.f64 	%fd272, [_ZZN3cub18CUB_300001_SM_10006detail6reduce18DeviceReduceKernelINS2_10policy_hubIdyN4cuda3std3__44plusIdEEE10Policy1000EN6thrust24THRUST_300001_SM_1000_NS17counting_iteratorIiNSD_11use_defaultESF_SF_EEyS9_d12calculate_piEEvT0_PT3_T1_NS0_13GridEvenShareISL_EET2_T4_E12temp_storage+96];
	add.f64 	%fd273, %fd272, %fd271;
	selp.f64 	%fd274, %fd273, %fd271, %p103;
	setp.gt.s32 	%p104, %r5, 352;
	ld.shared.f64 	%fd275, [_ZZN3cub18CUB_300001_SM_10006detail6reduce18DeviceReduceKernelINS2_10policy_hubIdyN4cuda3std3__44plusIdEEE10Policy1000EN6thrust24THRUST_300001_SM_1000_NS17counting_iteratorIiNSD_11use_defaultESF_SF_EEyS9_d12calculate_piEEvT0_PT3_T1_NS0_13GridEvenShareISL_EET2_T4_E12temp_storage+104];
	add.f64 	%fd276, %fd275, %fd274;
	selp.f64 	%fd277, %fd276, %fd274, %p104;
	setp.gt.s32 	%p105, %r5, 384;
	ld.shared.f64 	%fd278, [_ZZN3cub18CUB_300001_SM_10006detail6reduce18DeviceReduceKernelINS2_10policy_hubIdyN4cuda3std3__44plusIdEEE10Policy1000EN6thrust24THRUST_300001_SM_1000_NS17counting_iteratorIiNSD_11use_defaultESF_SF_EEyS9_d12calculate_piEEvT0_PT3_T1_NS0_13GridEvenShareISL_EET2_T4_E12temp_storage+112];
	add.f64 	%fd279, %fd278, %fd277;
	selp.f64 	%fd280, %fd279, %fd277, %p105;
	setp.gt.s32 	%p106, %r5, 416;
	ld.shared.f64 	%fd281, [_ZZN3cub18CUB_300001_SM_10006detail6reduce18DeviceReduceKernelINS2_10policy_hubIdyN4cuda3std3__44plusIdEEE10Policy1000EN6thrust24THRUST_300001_SM_1000_NS17counting_iteratorIiNSD_11use_defaultESF_SF_EEyS9_d12calculate_piEEvT0_PT3_T1_NS0_13GridEvenShareISL_EET2_T4_E12temp_storage+120];
	add.f64 	%fd282, %fd281, %fd280;
	selp.f64 	%fd283, %fd282, %fd280, %p106;
	setp.gt.s32 	%p107, %r5, 448;
	ld.shared.f64 	%fd284, [_ZZN3cub18CUB_300001_SM_10006detail6reduce18DeviceReduceKernelINS2_10policy_hubIdyN4cuda3std3__44plusIdEEE10Policy1000EN6thrust24THRUST_300001_SM_1000_NS17counting_iteratorIiNSD_11use_defaultESF_SF_EEyS9_d12calculate_piEEvT0_PT3_T1_NS0_13GridEvenShareISL_EET2_T4_E12temp_storage+128];
	add.f64 	%fd285, %fd284, %fd283;
	selp.f64 	%fd286, %fd285, %fd283, %p107;
	setp.gt.s32 	%p108, %r5, 480;
	ld.shared.f64 	%fd287, [_ZZN3cub18CUB_300001_SM_10006detail6reduce18DeviceReduceKernelINS2_10policy_hubIdyN4cuda3std3__44plusIdEEE10Policy1000EN6thrust24THRUST_300001_SM_1000_NS17counting_iteratorIiNSD_11use_defaultESF_SF_EEyS9_d12calculate_piEEvT0_PT3_T1_NS0_13GridEvenShareISL_EET2_T4_E12temp_storage+136];
	add.f64 	%fd288, %fd287, %fd286;
	selp.f64 	%fd341, %fd288, %fd286, %p108;
	bra.uni 	$L__BB6_33;
$L__BB6_18:
	cvt.u32.u64 	%r47, %rd3;
	mov.u32 	%r22, %tid.x;
	add.s32 	%r48, %r47, %r22;
	add.s32 	%r49, %r48, %r2;
	mul.hi.u32 	%r50, %r49, 3;
	sub.s32 	%r51, %r49, %r50;
	shr.u32 	%r52, %r51, 1;
	add.s32 	%r53, %r52, %r50;
	shr.u32 	%r54, %r53, 30;
	mul.lo.s32 	%r55, %r54, 2147483647;
	sub.s32 	%r56, %r49, %r55;
	max.u32 	%r57, %r56, 1;
	mul.hi.u32 	%r58, %r57, 1581746633;
	shr.u32 	%r59, %r58, 14;
	mul.lo.s32 	%r60, %r59, 44488;
	sub.s32 	%r61, %r57, %r60;
	mul.lo.s32 	%r62, %r61, 48271;
	mul.lo.s32 	%r63, %r59, 3399;
	setp.lt.u32 	%p2, %r62, %r63;
	xor.b32  	%r64, %r63, 2147483647;
	neg.s32 	%r65, %r63;
	selp.b32 	%r66, %r64, %r65, %p2;
	add.s32 	%r67, %r66, %r62;
	add.s32 	%r68, %r67, -1;
	cvt.rn.f64.u32 	%fd27, %r68;
	div.rn.f64 	%fd28, %fd27, 0d41DFFFFFFF800000;
	mul.hi.u32 	%r69, %r67, -1131474031;
	shr.u32 	%r70, %r69, 15;
	mul.lo.s32 	%r71, %r70, 44488;
	sub.s32 	%r72, %r67, %r71;
	mul.lo.s32 	%r73, %r72, 48271;
	mul.lo.s32 	%r74, %r70, 3399;
	setp.lt.u32 	%p3, %r73, %r74;
	xor.b32  	%r75, %r74, 2147483647;
	neg.s32 	%r76, %r74;
	selp.b32 	%r77, %r75, %r76, %p3;
	add.s32 	%r78, %r73, %r77;
	add.s32 	%r79, %r78, -1;
	cvt.rn.f64.u32 	%fd29, %r79;
	div.rn.f64 	%fd30, %fd29, 0d41DFFFFFFF800000;
	mul.f64 	%fd31, %fd30, %fd30;
	fma.rn.f64 	%fd32, %fd28, %fd28, %fd31;
	setp.le.f64 	%p4, %fd32, 0d3FF0000000000000;
	selp.f64 	%fd33, 0d3FF0000000000000, 0d0000000000000000, %p4;
	add.s32 	%r80, %r49, 512;
	mul.hi.u32 	%r81, %r80, 3;
	sub.s32 	%r82, %r80, %r81;
	shr.u32 	%r83, %r82, 1;
	add.s32 	%r84, %r83, %r81;
	shr.u32 	%r85, %r84, 30;
	mul.lo.s32 	%r86, %r85, 2147483647;
	sub.s32 	%r87, %r80, %r86;
	max.u32 	%r88, %r87, 1;
	mul.hi.u32 	%r89, %r88, 1581746633;
	shr.u32 	%r90, %r89, 14;
	mul.lo.s32 	%r91, %r90, 44488;
	sub.s32 	%r92, %r88, %r91;
	mul.lo.s32 	%r93, %r92, 48271;
	mul.lo.s32 	%r94, %r90, 3399;
	setp.lt.u32 	%p5, %r93, %r94;
	xor.b32  	%r95, %r94, 2147483647;
	neg.s32 	%r96, %r94;
	selp.b32 	%r97, %r95, %r96, %p5;
	add.s32 	%r98, %r97, %r93;
	add.s32 	%r99, %r98, -1;
	cvt.rn.f64.u32 	%fd34, %r99;
	div.rn.f64 	%fd35, %fd34, 0d41DFFFFFFF800000;
	mul.hi.u32 	%r100, %r98, -1131474031;
	shr.u32 	%r101, %r100, 15;
	mul.lo.s32 	%r102, %r101, 44488;
	sub.s32 	%r103, %r98, %r102;
	mul.lo.s32 	%r104, %r103, 48271;
	mul.lo.s32 	%r105, %r101, 3399;
	setp.lt.u32 	%p6, %r104, %r105;
	xor.b32  	%r106, %r105, 2147483647;
	neg.s32 	%r107, %r105;
	selp.b32 	%r108, %r106, %r107, %p6;
	add.s32 	%r109, %r104, %r108;
	add.s32 	%r110, %r109, -1;
	cvt.rn.f64.u32 	%fd36, %r110;
	div.rn.f64 	%fd37, %fd36, 0d41DFFFFFFF800000;
	mul.f64 	%fd38, %fd37, %fd37;
	fma.rn.f64 	%fd39, %fd35, %fd35, %fd38;
	setp.le.f64 	%p7, %fd39, 0d3FF0000000000000;
	selp.f64 	%fd40, 0d3FF0000000000000, 0d0000000000000000, %p7;
	add.s32 	%r111, %r49, 1024;
	mul.hi.u32 	%r112, %r111, 3;
	sub.s32 	%r113, %r111, %r112;
	shr.u32 	%r114, %r113, 1;
	add.s32 	%r115, %r114, %r112;
	shr.u32 	%r116, %r115, 30;
	mul.lo.s32 	%r117, %r116, 2147483647;
	sub.s32 	%r118, %r111, %r117;
	max.u32 	%r119, %r118, 1;
	mul.hi.u32 	%r120, %r119, 1581746633;
	shr.u32 	%r121, %r120, 14;
	mul.lo.s32 	%r122, %r121, 44488;
	sub.s32 	%r123, %r119, %r122;
	mul.lo.s32 	%r124, %r123, 48271;
	mul.lo.s32 	%r125, %r121, 3399;
	setp.lt.u32 	%p8, %r124, %r125;
	xor.b32  	%r126, %r125, 2147483647;
	neg.s32 	%r127, %r125;
	selp.b32 	%r128, %r126, %r127, %p8;
	add.s32 	%r129, %r128, %r124;
	add.s32 	%r130, %r129, -1;
	cvt.rn.f64.u32 	%fd41, %r130;
	div.rn.f64 	%fd42, %fd41, 0d41DFFFFFFF800000;
	mul.hi.u32 	%r131, %r129, -1131474031;
	shr.u32 	%r132, %r131, 15;
	mul.lo.s32 	%r133, %r132, 44488;
	sub.s32 	%r134, %r129, %r133;
	mul.lo.s32 	%r135, %r134, 48271;
	mul.lo.s32 	%r136, %r132, 3399;
	setp.lt.u32 	%p9, %r135, %r136;
	xor.b32  	%r137, %r136, 2147483647;
	neg.s32 	%r138, %r136;
	selp.b32 	%r139, %r137, %r138, %p9;
	add.s32 	%r140, %r135, %r139;
	add.s32 	%r141, %r140, -1;
	cvt.rn.f64.u32 	%fd43, %r141;
	div.rn.f64 	%fd44, %fd43, 0d41DFFFFFFF800000;
	mul.f64 	%fd45, %fd44, %fd44;
	fma.rn.f64 	%fd46, %fd42, %fd42, %fd45;
	setp.le.f64 	%p10, %fd46, 0d3FF0000000000000;
	selp.f64 	%fd47, 0d3FF0000000000000, 0d0000000000000000, %p10;
	add.s32 	%r142, %r49, 1536;
	mul.hi.u32 	%r143, %r142, 3;
	sub.s32 	%r144, %r142, %r143;
	shr.u32 	%r145, %r144, 1;
	add.s32 	%r146, %r145, %r143;
	shr.u32 	%r147, %r146, 30;
	mul.lo.s32 	%r148, %r147, 2147483647;
	sub.s32 	%r149, %r142, %r148;
	max.u32 	%r150, %r149, 1;
	mul.hi.u32 	%r151, %r150, 1581746633;
	shr.u32 	%r152, %r151, 14;
	mul.lo.s32 	%r153, %r152, 44488;
	sub.s32 	%r154, %r150, %r153;
	mul.lo.s32 	%r155, %r154, 48271;
	mul.lo.s32 	%r156, %r152, 3399;
	setp.lt.u32 	%p11, %r155, %r156;
	xor.b32  	%r157, %r156, 2147483647;
	neg.s32 	%r158, %r156;
	selp.b32 	%r159, %r157, %r158, %p11;
	add.s32 	%r160, %r159, %r155;
	add.s32 	%r161, %r160, -1;
	cvt.rn.f64.u32 	%fd48, %r161;
	div.rn.f64 	%fd49, %fd48, 0d41DFFFFFFF800000;
	mul.hi.u32 	%r162, %r160, -1131474031;
	shr.u32 	%r163, %r162, 15;
	mul.lo.s32 	%r164, %r163, 44488;
	sub.s32 	%r165, %r160, %r164;
	mul.lo.s32 	%r166, %r165, 48271;
	mul.lo.s32 	%r167, %r163, 3399;
	setp.lt.u32 	%p12, %r166, %r167;
	xor.b32  	%r168, %r167, 2147483647;
	neg.s32 	%r169, %r167;
	selp.b32 	%r170, %r168, %r169, %p12;
	add.s32 	%r171, %r166, %r170;
	add.s32 	%r172, %r171, -1;
	cvt.rn.f64.u32 	%fd50, %r172;
	div.rn.f64 	%fd51, %fd50, 0d41DFFFFFFF800000;
	mul.f64 	%fd52, %fd51, %fd51;
	fma.rn.f64 	%fd53, %fd49, %fd49, %fd52;
	setp.le.f64 	%p13, %fd53, 0d3FF0000000000000;
	selp.f64 	%fd54, 0d3FF0000000000000, 0d0000000000000000, %p13;
	add.s32 	%r173, %r49, 2048;
	mul.hi.u32 	%r174, %r173, 3;
	sub.s32 	%r175, %r173, %r174;
	shr.u32 	%r176, %r175, 1;
	add.s32 	%r177, %r176, %r174;
	shr.u32 	%r178, %r177, 30;
	mul.lo.s32 	%r179, %r178, 2147483647;
	sub.s32 	%r180, %r173, %r179;
	max.u32 	%r181, %r180, 1;
	mul.hi.u32 	%r182, %r181, 1581746633;
	shr.u32 	%r183, %r182, 14;
	mul.lo.s32 	%r184, %r183, 44488;
	sub.s32 	%r185, %r181, %r184;
	mul.lo.s32 	%r186, %r185, 48271;
	mul.lo.s32 	%r187, %r183, 3399;
	setp.lt.u32 	%p14, %r186, %r187;
	xor.b32  	%r188, %r187, 2147483647;
	neg.s32 	%r189, %r187;
	selp.b32 	%r190, %r188, %r189, %p14;
	add.s32 	%r191, %r190, %r186;
	add.s32 	%r192, %r191, -1;
	cvt.rn.f64.u32 	%fd55, %r192;
	div.rn.f64 	%fd56, %fd55, 0d41DFFFFFFF800000;
	mul.hi.u32 	%r193, %r191, -1131474031;
	shr.u32 	%r194, %r193, 15;
	mul.lo.s32 	%r195, %r194, 44488;
	sub.s32 	%r196, %r191, %r195;
	mul.lo.s32 	%r197, %r196, 48271;
	mul.lo.s32 	%r198, %r194, 3399;
	setp.lt.u32 	%p15, %r197, %r198;
	xor.b32  	%r199, %r198, 2147483647;
	neg.s32 	%r200, %r198;
	selp.b32 	%r201, %r199, %r200, %p15;
	add.s32 	%r202, %r197, %r201;
	add.s32 	%r203, %r202, -1;
	cvt.rn.f64.u32 	%fd57, %r203;
	div.rn.f64 	%fd58, %fd57, 0d41DFFFFFFF800000;
	mul.f64 	%fd59, %fd58, %fd58;
	fma.rn.f64 	%fd60, %fd56, %fd56, %fd59;
	setp.le.f64 	%p16, %fd60, 0d3FF0000000000000;
	selp.f64 	%fd61, 0d3FF0000000000000, 0d0000000000000000, %p16;
	add.s32 	%r204, %r49, 2560;
	mul.hi.u32 	%r205, %r204, 3;
	sub.s32 	%r206, %r204, %r205;
	shr.u32 	%r207, %r206, 1;
	add.s32 	%r208, %r207, %r205;
	shr.u32 	%r209, %r208, 30;
	mul.lo.s32 	%r210, %r209, 2147483647;
	sub.s32 	%r211, %r204, %r210;
	max.u32 	%r212, %r211, 1;
	mul.hi.u32 	%r213, %r212, 1581746633;
	shr.u32 	%r214, %r213, 14;
	mul.lo.s32 	%r215, %r214, 44488;
	sub.s32 	%r216, %r212, %r215;
	mul.lo.s32 	%r217, %r216, 48271;
	mul.lo.s32 	%r218, %r214, 3399;
	setp.lt.u32 	%p17, %r217, %r218;
	xor.b32  	%r219, %r218, 2147483647;
	neg.s32 	%r220, %r218;
	selp.b32 	%r221, %r219, %r220, %p17;
	add.s32 	%r222, %r221, %r217;
	add.s32 	%r223, %r222, -1;
	cvt.rn.f64.u32 	%fd62, %r223;
	div.rn.f64 	%fd63, %fd62, 0d41DFFFFFFF800000;
	mul.hi.u32 	%r224, %r222, -1131474031;
	shr.u32 	%r225, %r224, 15;
	mul.lo.s32 	%r226, %r225, 44488;
	sub.s32 	%r227, %r222, %r226;
	mul.lo.s32 	%r228, %r227, 48271;
	mul.lo.s32 	%r229, %r225, 3399;
	setp.lt.u32 	%p18, %r228, %r229;
	xor.b32  	%r230, %r229, 2147483647;
	neg.s32 	%r231, %r229;
	selp.b32 	%r232, %r230, %r231, %p18;
	add.s32 	%r233, %r228, %r232;
	add.s32 	%r234, %r233, -1;
	cvt.rn.f64.u32 	%fd64, %r234;
	div.rn.f64 	%fd65, %fd64, 0d41DFFFFFFF800000;
	mul.f64 	%fd66, %fd65, %fd65;
	fma.rn.f64 	%fd67, %fd63, %fd63, %fd66;
	setp.le.f64 	%p19, %fd67, 0d3FF0000000000000;
	selp.f64 	%fd68, 0d3FF0000000000000, 0d0000000000000000, %p19;
	add.s32 	%r235, %r49, 3072;
	mul.hi.u32 	%r236, %r235, 3;
	sub.s32 	%r237, %r235, %r236;
	shr.u32 	%r238, %r237, 1;
	add.s32 	%r239, %r238, %r236;
	shr.u32 	%r240, %r239, 30;
	mul.lo.s32 	%r241, %r240, 2147483647;
	sub.s32 	%r242, %r235, %r241;
	max.u32 	%r243, %r242, 1;
	mul.hi.u32 	%r244, %r243, 1581746633;
	shr.u32 	%r245, %r244, 14;
	mul.lo.s32 	%r246, %r245, 44488;
	sub.s32 	%r247, %r243, %r246;
	mul.lo.s32 	%r248, %r247, 48271;
	mul.lo.s32 	%r249, %r245, 3399;
	setp.lt.u32 	%p20, %r248, %r249;
	xor.b32  	%r250, %r249, 2147483647;
	neg.s32 	%r251, %r249;
	selp.b32 	%r252, %r250, %r251, %p20;
	add.s32 	%r253, %r252, %r248;
	add.s32 	%r254, %r253, -1;
	cvt.rn.f64.u32 	%fd69, %r254;
	div.rn.f64 	%fd70, %fd69, 0d41DFFFFFFF800000;
	mul.hi.u32 	%r255, %r253, -1131474031;
	shr.u32 	%r256, %r255, 15;
	mul.lo.s32 	%r257, %r256, 44488;
	sub.s32 	%r258, %r253, %r257;
	mul.lo.s32 	%r259, %r258, 48271;
	mul.lo.s32 	%r260, %r256, 3399;
	setp.lt.u32 	%p21, %r259, %r260;
	xor.b32  	%r261, %r260, 2147483647;
	neg.s32 	%r262, %r260;
	selp.b32 	%r263, %r261, %r262, %p21;
	add.s32 	%r264, %r259, %r263;
	add.s32 	%r265, %r264, -1;
	cvt.rn.f64.u32 	%fd71, %r265;
	div.rn.f64 	%fd72, %fd71, 0d41DFFFFFFF800000;
	mul.f64 	%fd73, %fd72, %fd72;
	fma.rn.f64 	%fd74, %fd70, %fd70, %fd73;
	setp.le.f64 	%p22, %fd74, 0d3FF0000000000000;
	selp.f64 	%fd75, 0d3FF0000000000000, 0d0000000000000000, %p22;
	add.f64 	%fd76, %fd33, %fd40;
	add.f64 	%fd77, %fd76, %fd47;
	add.f64 	%fd78, %fd77, %fd54;
	add.f64 	%fd79, %fd78, %fd61;
	add.f64 	%fd80, %fd79, %fd68;
	add.f64 	%fd340, %fd80, %fd75;
	setp.lt.u64 	%p23, %rd4, %rd2;
	@%p23 bra 	$L__BB6_29;
	cvt.u32.u64 	%r267, %rd2;
	add.s64 	%rd5, %rd1, -3584;
	add.s32 	%r23, %r2, %r22;
	add.s32 	%r269, %r2, %r267;
	add.s32 	%r903, %r269, %r47;
	add.s32 	%r904, %r903, 512;
	mov.b32 	%r905, 0;
	mov.u64 	%rd43, %rd3;
$L__BB6_20:
	add.s64 	%rd43, %rd43, %rd2;
	setp.gt.u64 	%p24, %rd43, %rd5;
	@%p24 bra 	$L__BB6_22;
	cvt.u32.u64 	%r271, %rd43;
	add.s32 	%r272, %r23, %r271;
	mul.hi.u32 	%r273, %r272, 3;
	sub.s32 	%r274, %r272, %r273;
	shr.u32 	%r275, %r274, 1;
	add.s32 	%r276, %r275, %r273;
	shr.u32 	%r277, %r276, 30;
	mul.lo.s32 	%r278, %r277, 2147483647;
	sub.s32 	%r279, %r272, %r278;
	max.u32 	%r280, %r279, 1;
	mul.hi.u32 	%r281, %r280, 1581746633;
	shr.u32 	%r282, %r281, 14;
	mul.lo.s32 	%r283, %r282, 44488;
	sub.s32 	%r284, %r280, %r283;
	mul.lo.s32 	%r285, %r284, 48271;
	mul.lo.s32 	%r286, %r282, 3399;
	setp.lt.u32 	%p25, %r285, %r286;
	xor.b32  	%r287, %r286, 2147483647;
	neg.s32 	%r288, %r286;
	selp.b32 	%r289, %r287, %r288, %p25;
	add.s32 	%r290, %r289, %r285;
	add.s32 	%r291, %r290, -1;
	cvt.rn.f64.u32 	%fd81, %r291;
	div.rn.f64 	%fd82, %fd81, 0d41DFFFFFFF800000;
	mul.hi.u32 	%r292, %r290, -1131474031;
	shr.u32 	%r293, %r292, 15;
	mul.lo.s32 	%r294, %r293, 44488;
	sub.s32 	%r295, %r290, %r294;
	mul.lo.s32 	%r296, %r295, 48271;
	mul.lo.s32 	%r297, %r293, 3399;
	setp.lt.u32 	%p26, %r296, %r297;
	xor.b32  	%r298, %r297, 2147483647;
	neg.s32 	%r299, %r297;
	selp.b32 	%r300, %r298, %r299, %p26;
	add.s32 	%r301, %r296, %r300;
	add.s32 	%r302, %r301, -1;
	cvt.rn.f64.u32 	%fd83, %r302;
	div.rn.f64 	%fd84, %fd83, 0d41DFFFFFFF800000;
	mul.f64 	%fd85, %fd84, %fd84;
	fma.rn.f64 	%fd86, %fd82, %fd82, %fd85;
	setp.le.f64 	%p27, %fd86, 0d3FF0000000000000;
	selp.f64 	%fd87, 0d3FF0000000000000, 0d0000000000000000, %p27;
	add.s32 	%r303, %r272, 512;
	mul.hi.u32 	%r304, %r303, 3;
	sub.s32 	%r305, %r303, %r304;
	shr.u32 	%r306, %r305, 1;
	add.s32 	%r307, %r306, %r304;
	shr.u32 	%r308, %r307, 30;
	mul.lo.s32 	%r309, %r308, 2147483647;
	sub.s32 	%r310, %r303, %r309;
	max.u32 	%r311, %r310, 1;
	mul.hi.u32 	%r312, %r311, 1581746633;
	shr.u32 	%r313, %r312, 14;
	mul.lo.s32 	%r314, %r313, 44488;
	sub.s32 	%r315, %r311, %r314;
	mul.lo.s32 	%r316, %r315, 48271;
	mul.lo.s32 	%r317, %r313, 3399;
	setp.lt.u32 	%p28, %r316, %r317;
	xor.b32  	%r318, %r317, 2147483647;
	neg.s32 	%r319, %r317;
	selp.b32 	%r320, %r318, %r319, %p28;
	add.s32 	%r321, %r320, %r316;
	add.s32 	%r322, %r321, -1;
	cvt.rn.f64.u32 	%fd88, %r322;
	div.rn.f64 	%fd89, %fd88, 0d41DFFFFFFF800000;
	mul.hi.u32 	%r323, %r321, -1131474031;
	shr.u32 	%r324, %r323, 15;
	mul.lo.s32 	%r325, %r324, 44488;
	sub.s32 	%r326, %r321, %r325;
	mul.lo.s32 	%r327, %r326, 48271;
	mul.lo.s32 	%r328, %r324, 3399;
	setp.lt.u32 	%p29, %r327, %r328;
	xor.b32  	%r329, %r328, 2147483647;
	neg.s32 	%r330, %r328;
	selp.b32 	%r331, %r329, %r330, %p29;
	add.s32 	%r332, %r327, %r331;
	add.s32 	%r333, %r332, -1;
	cvt.rn.f64.u32 	%fd90, %r333;
	div.rn.f64 	%fd91, %fd90, 0d41DFFFFFFF800000;
	mul.f64 	%fd92, %fd91, %fd91;
	fma.rn.f64 	%fd93, %fd89, %fd89, %fd92;
	setp.le.f64 	%p30, %fd93, 0d3FF0000000000000;
	selp.f64 	%fd94, 0d3FF0000000000000, 0d0000000000000000, %p30;
	add.s32 	%r334, %r272, 1024;
	mul.hi.u32 	%r335, %r334, 3;
	sub.s32 	%r336, %r334, %r335;
	shr.u32 	%r337, %r336, 1;
	add.s32 	%r338, %r337, %r335;
	shr.u32 	%r339, %r338, 30;
	mul.lo.s32 	%r340, %r339, 2147483647;
	sub.s32 	%r341, %r334, %r340;
	max.u32 	%r342, %r341, 1;
	mul.hi.u32 	%r343, %r342, 1581746633;
	shr.u32 	%r344, %r343, 14;
	mul.lo.s32 	%r345, %r344, 44488;
	sub.s32 	%r346, %r342, %r345;
	mul.lo.s32 	%r347, %r346, 48271;
	mul.lo.s32 	%r348, %r344, 3399;
	setp.lt.u32 	%p31, %r347, %r348;
	xor.b32  	%r349, %r348, 2147483647;
	neg.s32 	%r350, %r348;
	selp.b32 	%r351, %r349, %r350, %p31;
	add.s32 	%r352, %r351, %r347;
	add.s32 	%r353, %r352, -1;
	cvt.rn.f64.u32 	%fd95, %r353;
	div.rn.f64 	%fd96, %fd95, 0d41DFFFFFFF800000;
	mul.hi.u32 	%r354, %r352, -1131474031;
	shr.u32 	%r355, %r354, 15;
	mul.lo.s32 	%r356, %r355, 44488;
	sub.s32 	%r357, %r352, %r356;
	mul.lo.s32 	%r358, %r357, 48271;
	mul.lo.s32 	%r359, %r355, 3399;
	setp.lt.u32 	%p32, %r358, %r359;
	xor.b32  	%r360, %r359, 2147483647;
	neg.s32 	%r361, %r359;
	selp.b32 	%r362, %r360, %r361, %p32;
	add.s32 	%r363, %r358, %r362;
	add.s32 	%r364, %r363, -1;
	cvt.rn.f64.u32 	%fd97, %r364;
	div.rn.f64 	%fd98, %fd97, 0d41DFFFFFFF800000;
	mul.f64 	%fd99, %fd98, %fd98;
	fma.rn.f64 	%fd100, %fd96, %fd96, %fd99;
	setp.le.f64 	%p33, %fd100, 0d3FF0000000000000;
	selp.f64 	%fd101, 0d3FF0000000000000, 0d0000000000000000, %p33;
	add.s32 	%r365, %r272, 1536;
	mul.hi.u32 	%r366, %r365, 3;
	sub.s32 	%r367, %r365, %r366;
	shr.u32 	%r368, %r367, 1;
	add.s32 	%r369, %r368, %r366;
	shr.u32 	%r370, %r369, 30;
	mul.lo.s32 	%r371, %r370, 2147483647;
	sub.s32 	%r372, %r365, %r371;
	max.u32 	%r373, %r372, 1;
	mul.hi.u32 	%r374, %r373, 1581746633;
	shr.u32 	%r375, %r374, 14;
	mul.lo.s32 	%r376, %r375, 44488;
	sub.s32 	%r377, %r373, %r376;
	mul.lo.s32 	%r378, %r377, 48271;
	mul.lo.s32 	%r379, %r375, 3399;
	setp.lt.u32 	%p34, %r378, %r379;
	xor.b32  	%r380, %r379, 2147483647;
	neg.s32 	%r381, %r379;
	selp.b32 	%r382, %r380, %r381, %p34;
	add.s32 	%r383, %r382, %r378;
	add.s32 	%r384, %r383, -1;
	cvt.rn.f64.u32 	%fd102, %r384;
	div.rn.f64 	%fd103, %fd102, 0d41DFFFFFFF800000;
	mul.hi.u32 	%r385, %r383, -1131474031;
	shr.u32 	%r386, %r385, 15;
	mul.lo.s32 	%r387, %r386, 44488;
	sub.s32 	%r388, %r383, %r387;
	mul.lo.s32 	%r389, %r388, 48271;
	mul.lo.s32 	%r390, %r386, 3399;
	setp.lt.u32 	%p35, %r389, %r390;
	xor.b32  	%r391, %r390, 2147483647;
	neg.s32 	%r392, %r390;
	selp.b32 	%r393, %r391, %r392, %p35;
	add.s32 	%r394, %r389, %r393;
	add.s32 	%r395, %r394, -1;
	cvt.rn.f64.u32 	%fd104, %r395;
	div.rn.f64 	%fd105, %fd104, 0d41DFFFFFFF800000;
	mul.f64 	%fd106, %fd105, %fd105;
	fma.rn.f64 	%fd107, %fd103, %fd103, %fd106;
	setp.le.f64 	%p36, %fd107, 0d3FF0000000000000;
	selp.f64 	%fd108, 0d3FF0000000000000, 0d0000000000000000, %p36;
	add.s32 	%r396, %r272, 2048;
	mul.hi.u32 	%r397, %r396, 3;
	sub.s32 	%r398, %r396, %r397;
	shr.u32 	%r399, %r398, 1;
	add.s32 	%r400, %r399, %r397;
	shr.u32 	%r401, %r400, 30;
	mul.lo.s32 	%r402, %r401, 2147483647;
	sub.s32 	%r403, %r396, %r402;
	max.u32 	%r404, %r403, 1;
	mul.hi.u32 	%r405, %r404, 1581746633;
	shr.u32 	%r406, %r405, 14;
	mul.lo.s32 	%r407, %r406, 44488;
	sub.s32 	%r408, %r404, %r407;
	mul.lo.s32 	%r409, %r408, 48271;
	mul.lo.s32 	%r410, %r406, 3399;
	setp.lt.u32 	%p37, %r409, %r410;
	xor.b32  	%r411, %r410, 2147483647;
	neg.s32 	%r412, %r410;
	selp.b32 	%r413, %r411, %r412, %p37;
	add.s32 	%r414, %r413, %r409;
	add.s32 	%r415, %r414, -1;
	cvt.rn.f64.u32 	%fd109, %r415;
	div.rn.f64 	%fd110, %fd109, 0d41DFFFFFFF800000;
	mul.hi.u32 	%r416, %r414, -1131474031;
	shr.u32 	%r417, %r416, 15;
	mul.lo.s32 	%r418, %r417, 44488;
	sub.s32 	%r419, %r414, %r418;
	mul.lo.s32 	%r420, %r419, 48271;
	mul.lo.s32 	%r421, %r417, 3399;
	setp.lt.u32 	%p38, %r420, %r421;
	xor.b32  	%r422, %r421, 2147483647;
	neg.s32 	%r423, %r421;
	selp.b32 	%r424, %r422, %r423, %p38;
	add.s32 	%r425, %r420, %r424;
	add.s32 	%r426, %r425, -1;
	cvt.rn.f64.u32 	%fd111, %r426;
	div.rn.f64 	%fd112, %fd111, 0d41DFFFFFFF800000;
	mul.f64 	%fd113, %fd112, %fd112;
	fma.rn.f64 	%fd114, %fd110, %fd110, %fd113;
	setp.le.f64 	%p39, %fd114, 0d3FF0000000000000;
	selp.f64 	%fd115, 0d3FF0000000000000, 0d0000000000000000, %p39;
	add.s32 	%r427, %r272, 2560;
	mul.hi.u32 	%r428, %r427, 3;
	sub.s32 	%r429, %r427, %r428;
	shr.u32 	%r430, %r429, 1;
	add.s32 	%r431, %r430, %r428;
	shr.u32 	%r432, %r431, 30;
	mul.lo.s32 	%r433, %r432, 2147483647;
	sub.s32 	%r434, %r427, %r433;
	max.u32 	%r435, %r434, 1;
	mul.hi.u32 	%r436, %r435, 1581746633;
	shr.u32 	%r437, %r436, 14;
	mul.lo.s32 	%r438, %r437, 44488;
	sub.s32 	%r439, %r435, %r438;
	mul.lo.s32 	%r440, %r439, 48271;
	mul.lo.s32 	%r441, %r437, 3399;
	setp.lt.u32 	%p40, %r440, %r441;
	xor.b32  	%r442, %r441, 2147483647;
	neg.s32 	%r443, %r441;
	selp.b32 	%r444, %r442, %r443, %p40;
	add.s32 	%r445, %r444, %r440;
	add.s32 	%r446, %r445, -1;
	cvt.rn.f64.u32 	%fd116, %r446;
	div.rn.f64 	%fd117, %fd116, 0d41DFFFFFFF800000;
	mul.hi.u32 	%r447, %r445, -1131474031;
	shr.u32 	%r448, %r447, 15;
	mul.lo.s32 	%r449, %r448, 44488;
	sub.s32 	%r450, %r445, %r449;
	mul.lo.s32 	%r451, %r450, 48271;
	mul.lo.s32 	%r452, %r448, 3399;
	setp.lt.u32 	%p41, %r451, %r452;
	xor.b32  	%r453, %r452, 2147483647;
	neg.s32 	%r454, %r452;
	selp.b32 	%r455, %r453, %r454, %p41;
	add.s32 	%r456, %r451, %r455;
	add.s32 	%r457, %r456, -1;
	cvt.rn.f64.u32 	%fd118, %r457;
	div.rn.f64 	%fd119, %fd118, 0d41DFFFFFFF800000;
	mul.f64 	%fd120, %fd119, %fd119;
	fma.rn.f64 	%fd121, %fd117, %fd117, %fd120;
	setp.le.f64 	%p42, %fd121, 0d3FF0000000000000;
	selp.f64 	%fd122, 0d3FF0000000000000, 0d0000000000000000, %p42;
	add.s32 	%r458, %r272, 3072;
	mul.hi.u32 	%r459, %r458, 3;
	sub.s32 	%r460, %r458, %r459;
	shr.u32 	%r461, %r460, 1;
	add.s32 	%r462, %r461, %r459;
	shr.u32 	%r463, %r462, 30;
	mul.lo.s32 	%r464, %r463, 2147483647;
	sub.s32 	%r465, %r458, %r464;
	max.u32 	%r466, %r465, 1;
	mul.hi.u32 	%r467, %r466, 1581746633;
	shr.u32 	%r468, %r467, 14;
	mul.lo.s32 	%r469, %r468, 44488;
	sub.s32 	%r470, %r466, %r469;
	mul.lo.s32 	%r471, %r470, 48271;
	mul.lo.s32 	%r472, %r468, 3399;
	setp.lt.u32 	%p43, %r471, %r472;
	xor.b32  	%r473, %r472, 2147483647;
	neg.s32 	%r474, %r472;
	selp.b32 	%r475, %r473, %r474, %p43;
	add.s32 	%r476, %r475, %r471;
	add.s32 	%r477, %r476, -1;
	cvt.rn.f64.u32 	%fd123, %r477;
	div.rn.f64 	%fd124, %fd123, 0d41DFFFFFFF800000;
	mul.hi.u32 	%r478, %r476, -1131474031;
	shr.u32 	%r479, %r478, 15;
	mul.lo.s32 	%r480, %r479, 44488;
	sub.s32 	%r481, %r476, %r480;
	mul.lo.s32 	%r482, %r481, 48271;
	mul.lo.s32 	%r483, %r479, 3399;
	setp.lt.u32 	%p44, %r482, %r483;
	xor.b32  	%r484, %r483, 2147483647;
	neg.s32 	%r485, %r483;
	selp.b32 	%r486, %r484, %r485, %p44;
	add.s32 	%r487, %r482, %r486;
	add.s32 	%r488, %r487, -1;
	cvt.rn.f64.u32 	%fd125, %r488;
	div.rn.f64 	%fd126, %fd125, 0d41DFFFFFFF800000;
	mul.f64 	%fd127, %fd126, %fd126;
	fma.rn.f64 	%fd128, %fd124, %fd124, %fd127;
	setp.le.f64 	%p45, %fd128, 0d3FF0000000000000;
	selp.f64 	%fd129, 0d3FF0000000000000, 0d0000000000000000, %p45;
	add.f64 	%fd130, %fd340, %fd87;
	add.f64 	%fd131, %fd130, %fd94;
	add.f64 	%fd132, %fd131, %fd101;
	add.f64 	%fd133, %fd132, %fd108;
	add.f64 	%fd134, %fd133, %fd115;
	add.f64 	%fd135, %fd134, %fd122;
	add.f64 	%fd340, %fd135, %fd129;
	sub.s64 	%rd9, %rd1, %rd43;
	setp.lt.u64 	%p46, %rd9, %rd2;
	add.s32 	%r905, %r905, 1;
	add.s32 	%r904, %r904, %r267;
	add.s32 	%r903, %r903, %r267;
	@%p46 bra 	$L__BB6_29;
	bra.uni 	$L__BB6_20;
$L__BB6_22:
	setp.le.u64 	%p47, %rd1, %rd43;
	@%p47 bra 	$L__BB6_29;
	cvt.u32.u64 	%r489, %rd43;
	cvt.u32.u64 	%r490, %rd1;
	sub.s32 	%r32, %r490, %r489;
	setp.ge.s32 	%p48, %r22, %r32;
	@%p48 bra 	$L__BB6_29;
	cvt.u32.u64 	%r492, %rd3;
	add.s32 	%r33, %r2, %r489;
	not.b32 	%r495, %r22;
	add.s32 	%r496, %r495, %r490;
	add.s32 	%r497, %r267, %r492;
	sub.s32 	%r498, %r496, %r497;
	mul.lo.s32 	%r499, %r1, %r905;
	mad.lo.s32 	%r34, %r499, -3584, %r498;
	and.b32  	%r500, %r34, 512;
	setp.ne.s32 	%p49, %r500, 0;
	mov.u32 	%r909, %r22;
	@%p49 bra 	$L__BB6_26;
	add.s32 	%r501, %r33, %r22;
	mul.hi.u32 	%r502, %r501, 3;
	sub.s32 	%r503, %r501, %r502;
	shr.u32 	%r504, %r503, 1;
	add.s32 	%r505, %r504, %r502;
	shr.u32 	%r506, %r505, 30;
	mul.lo.s32 	%r507, %r506, 2147483647;
	sub.s32 	%r508, %r501, %r507;
	max.u32 	%r509, %r508, 1;
	mul.hi.u32 	%r510, %r509, 1581746633;
	shr.u32 	%r511, %r510, 14;
	mul.lo.s32 	%r512, %r511, 44488;
	sub.s32 	%r513, %r509, %r512;
	mul.lo.s32 	%r514, %r513, 48271;
	mul.lo.s32 	%r515, %r511, 3399;
	setp.lt.u32 	%p50, %r514, %r515;
	xor.b32  	%r516, %r515, 2147483647;
	neg.s32 	%r517, %r515;
	selp.b32 	%r518, %r516, %r517, %p50;
	add.s32 	%r519, %r518, %r514;
	add.s32 	%r520, %r519, -1;
	cvt.rn.f64.u32 	%fd137, %r520;
	div.rn.f64 	%fd138, %fd137, 0d41DFFFFFFF800000;
	mul.hi.u32 	%r521, %r519, -1131474031;
	shr.u32 	%r522, %r521, 15;
	mul.lo.s32 	%r523, %r522, 44488;
	sub.s32 	%r524, %r519, %r523;
	mul.lo.s32 	%r525, %r524, 48271;
	mul.lo.s32 	%r526, %r522, 3399;
	setp.lt.u32 	%p51, %r525, %r526;
	xor.b32  	%r527, %r526, 2147483647;
	neg.s32 	%r528, %r526;
	selp.b32 	%r529, %r527, %r528, %p51;
	add.s32 	%r530, %r525, %r529;
	add.s32 	%r531, %r530, -1;
	cvt.rn.f64.u32 	%fd139, %r531;
	div.rn.f64 	%fd140, %fd139, 0d41DFFFFFFF800000;
	mul.f64 	%fd141, %fd140, %fd140;
	fma.rn.f64 	%fd142, %fd138, %fd138, %fd141;
	setp.le.f64 	%p52, %fd142, 0d3FF0000000000000;
	selp.f64 	%fd143, 0d3FF0000000000000, 0d0000000000000000, %p52;
	add.f64 	%fd340, %fd340, %fd143;
	add.s32 	%r909, %r22, 512;
$L__BB6_26:
	setp.lt.u32 	%p53, %r34, 512;
	@%p53 bra 	$L__BB6_29;
	add.s32 	%r908, %r909, %r904;
	add.s32 	%r907, %r909, %r903;
$L__BB6_28:
	mul.hi.u32 	%r532, %r908, 3;
	sub.s32 	%r533, %r908, %r532;
	shr.u32 	%r534, %r533, 1;
	add.s32 	%r535, %r534, %r532;
	shr.u32 	%r536, %r535, 30;
	mul.lo.s32 	%r537, %r536, 2147483647;
	sub.s32 	%r538, %r908, %r537;
	mul.hi.u32 	%r539, %r907, 3;
	sub.s32 	%r540, %r907, %r539;
	shr.u32 	%r541, %r540, 1;
	add.s32 	%r542, %r541, %r539;
	shr.u32 	%r543, %r542, 30;
	mul.lo.s32 	%r544, %r543, 2147483647;
	sub.s32 	%r545, %r907, %r544;
	max.u32 	%r546, %r545, 1;
	mul.hi.u32 	%r547, %r546, 1581746633;
	shr.u32 	%r548, %r547, 14;
	mul.lo.s32 	%r549, %r548, 44488;
	sub.s32 	%r550, %r546, %r549;
	mul.lo.s32 	%r551, %r550, 48271;
	mul.lo.s32 	%r552, %r548, 3399;
	setp.lt.u32 	%p54, %r551, %r552;
	xor.b32  	%r553, %r552, 2147483647;
	neg.s32 	%r554, %r552;
	selp.b32 	%r555, %r553, %r554, %p54;
	add.s32 	%r556, %r555, %r551;
	add.s32 	%r557, %r556, -1;
	cvt.rn.f64.u32 	%fd144, %r557;
	div.rn.f64 	%fd145, %fd144, 0d41DFFFFFFF800000;
	mul.hi.u32 	%r558, %r556, -1131474031;
	shr.u32 	%r559, %r558, 15;
	mul.lo.s32 	%r560, %r559, 44488;
	sub.s32 	%r561, %r556, %r560;
	mul.lo.s32 	%r562, %r561, 48271;
	mul.lo.s32 	%r563, %r559, 3399;
	setp.lt.u32 	%p55, %r562, %r563;
	xor.b32  	%r564, %r563, 2147483647;
	neg.s32 	%r565, %r563;
	selp.b32 	%r566, %r564, %r565, %p55;
	add.s32 	%r567, %r562, %r566;
	add.s32 	%r568, %r567, -1;
	cvt.rn.f64.u32 	%fd146, %r568;
	div.rn.f64 	%fd147, %fd146, 0d41DFFFFFFF800000;
	mul.f64 	%fd148, %fd147, %fd147;
	fma.rn.f64 	%fd149, %fd145, %fd145, %fd148;
	setp.le.f64 	%p56, %fd149, 0d3FF0000000000000;
	selp.f64 	%fd150, 0d3FF0000000000000, 0d0000000000000000, %p56;
	add.f64 	%fd151, %fd340, %fd150;
	max.u32 	%r569, %r538, 1;
	mul.hi.u32 	%r570, %r569, 1581746633;
	shr.u32 	%r571, %r570, 14;
	mul.lo.s32 	%r572, %r571, 44488;
	sub.s32 	%r573, %r569, %r572;
	mul.lo.s32 	%r574, %r573, 48271;
	mul.lo.s32 	%r575, %r571, 3399;
	setp.lt.u32 	%p57, %r574, %r575;
	xor.b32  	%r576, %r575, 2147483647;
	neg.s32 	%r577, %r575;
	selp.b32 	%r578, %r576, %r577, %p57;
	add.s32 	%r579, %r578, %r574;
	add.s32 	%r580, %r579, -1;
	cvt.rn.f64.u32 	%fd152, %r580;
	div.rn.f64 	%fd153, %fd152, 0d41DFFFFFFF800000;
	mul.hi.u32 	%r581, %r579, -1131474031;
	shr.u32 	%r582, %r581, 15;
	mul.lo.s32 	%r583, %r582, 44488;
	sub.s32 	%r584, %r579, %r583;
	mul.lo.s32 	%r585, %r584, 48271;
	mul.lo.s32 	%r586, %r582, 3399;
	setp.lt.u32 	%p58, %r585, %r586;
	xor.b32  	%r587, %r586, 2147483647;
	neg.s32 	%r588, %r586;
	selp.b32 	%r589, %r587, %r588, %p58;
	add.s32 	%r590, %r585, %r589;
	add.s32 	%r591, %r590, -1;
	cvt.rn.f64.u32 	%fd154, %r591;
	div.rn.f64 	%fd155, %fd154, 0d41DFFFFFFF800000;
	mul.f64 	%fd156, %fd155, %fd155;
	fma.rn.f64 	%fd157, %fd153, %fd153, %fd156;
	setp.le.f64 	%p59, %fd157, 0d3FF0000000000000;
	selp.f64 	%fd158, 0d3FF0000000000000, 0d0000000000000000, %p59;
	add.f64 	%fd340, %fd151, %fd158;
	add.s32 	%r909, %r909, 1024;
	add.s32 	%r908, %r908, 1024;
	add.s32 	%r907, %r907, 1024;
	setp.lt.s32 	%p60, %r909, %r32;
	@%p60 bra 	$L__BB6_28;
$L__BB6_29:
	// begin inline asm
	mov.u32 %r592, %laneid;
	// end inline asm
	mov.b64 	%rd10, %fd340;
	mov.b64 	{%r594, %r599}, %rd10;
	mov.b32 	%r600, 1;
	mov.b32 	%r641, 31;
	mov.b32 	%r642, -1;
	// begin inline asm
	shfl.sync.down.b32 %r593, %r594, %r600, %r641, %r642;
	// end inline asm
	// begin inline asm
	shfl.sync.down.b32 %r598, %r599, %r600, %r641, %r642;
	// end inline asm
	mov.b64 	%rd11, {%r593, %r598};
	mov.b64 	%fd159, %rd11;
	setp.gt.s32 	%p61, %r592, 30;
	add.f64 	%fd160, %fd340, %fd159;
	selp.f64 	%fd161, %fd340, %fd160, %p61;
	mov.b64 	%rd12, %fd161;
	mov.b64 	{%r604, %r609}, %rd12;
	mov.b32 	%r610, 2;
	// begin inline asm
	shfl.sync.down.b32 %r603, %r604, %r610, %r641, %r642;
	// end inline asm
	// begin inline asm
	shfl.sync.down.b32 %r608, %r609, %r610, %r641, %r642;
	// end inline asm
	mov.b64 	%rd13, {%r603, %r608};
	mov.b64 	%fd162, %rd13;
	setp.gt.s32 	%p62, %r592, 29;
	add.f64 	%fd163, %fd161, %fd162;
	selp.f64 	%fd164, %fd161, %fd163, %p62;
	mov.b64 	%rd14, %fd164;
	mov.b64 	{%r614, %r619}, %rd14;
	mov.b32 	%r620, 4;
	// begin inline asm
	shfl.sync.down.b32 %r613, %r614, %r620, %r641, %r642;
	// end inline asm
	// begin inline asm
	shfl.sync.down.b32 %r618, %r619, %r620, %r641, %r642;
	// end inline asm
	mov.b64 	%rd15, {%r613, %r618};
	mov.b64 	%fd165, %rd15;
	setp.gt.s32 	%p63, %r592, 27;
	add.f64 	%fd166, %fd164, %fd165;
	selp.f64 	%fd167, %fd164, %fd166, %p63;
	mov.b64 	%rd16, %fd167;
	mov.b64 	{%r624, %r629}, %rd16;
	mov.b32 	%r630, 8;
	// begin inline asm
	shfl.sync.down.b32 %r623, %r624, %r630, %r641, %r642;
	// end inline asm
	// begin inline asm
	shfl.sync.down.b32 %r628, %r629, %r630, %r641, %r642;
	// end inline asm
	mov.b64 	%rd17, {%r623, %r628};
	mov.b64 	%fd168, %rd17;
	setp.gt.s32 	%p64, %r592, 23;
	add.f64 	%fd169, %fd167, %fd168;
	selp.f64 	%fd170, %fd167, %fd169, %p64;
	mov.b64 	%rd18, %fd170;
	mov.b64 	{%r634, %r639}, %rd18;
	mov.b32 	%r640, 16;
	// begin inline asm
	shfl.sync.down.b32 %r633, %r634, %r640, %r641, %r642;
	// end inline asm
	// begin inline asm
	shfl.sync.down.b32 %r638, %r639, %r640, %r641, %r642;
	// end inline asm
	mov.b64 	%rd19, {%r633, %r638};
	mov.b64 	%fd171, %rd19;
	setp.gt.s32 	%p65, %r592, 15;
	add.f64 	%fd23, %fd170, %fd171;
	selp.f64 	%fd341, %fd170, %fd23, %p65;
	setp.ne.s32 	%p66, %r592, 0;
	@%p66 bra 	$L__BB6_31;
	shr.u32 	%r643, %r22, 2;
	and.b32  	%r644, %r643, 248;
	mov.u32 	%r645, _ZZN3cub18CUB_300001_SM_10006detail6reduce18DeviceReduceKernelINS2_10policy_hubIdyN4cuda3std3__44plusIdEEE10Policy1000EN6thrust24THRUST_300001_SM_1000_NS17counting_iteratorIiNSD_11use_defaultESF_SF_EEyS9_d12calculate_piEEvT0_PT3_T1_NS0_13GridEvenShareISL_EET2_T4_E12temp_storage;
	add.s32 	%r646, %r645, %r644;
	st.shared.f64 	[%r646+16], %fd23;
$L__BB6_31:
	bar.sync 	0;
	setp.ne.s32 	%p67, %r22, 0;
	@%p67 bra 	$L__BB6_33;
	ld.shared.f64 	%fd172, [_ZZN3cub18CUB_300001_SM_10006detail6reduce18DeviceReduceKernelINS2_10policy_hubIdyN4cuda3std3__44plusIdEEE10Policy1000EN6thrust24THRUST_300001_SM_1000_NS17counting_iteratorIiNSD_11use_defaultESF_SF_EEyS9_d12calculate_piEEvT0_PT3_T1_NS0_13GridEvenShareISL_EET2_T4_E12temp_storage+24];
	add.f64 	%fd173, %fd341, %fd172;
	ld.shared.f64 	%fd174, [_ZZN3cub18CUB_300001_SM_10006detail6reduce18DeviceReduceKernelINS2_10policy_hubIdyN4cuda3std3__44plusIdEEE10Policy1000EN6thrust24THRUST_300001_SM_1000_NS17counting_iteratorIiNSD_11use_defaultESF_SF_EEyS9_d12calculate_piEEvT0_PT3_T1_NS0_13GridEvenShareISL_EET2_T4_E12temp_storage+32];
	add.f64 	%fd175, %fd173, %fd174;
	ld.shared.f64 	%fd176, [_ZZN3cub18CUB_300001_SM_10006detail6reduce18DeviceReduceKernelINS2_10policy_hubIdyN4cuda3std3__44plusIdEEE10Policy1000EN6thrust24THRUST_300001_SM_1000_NS17counting_iteratorIiNSD_11use_defaultESF_SF_EEyS9_d12calculate_piEEvT0_PT3_T1_NS0_13GridEvenShareISL_EET2_T4_E12temp_storage+40];
	add.f64 	%fd177, %fd175, %fd176;
	ld.shared.f64 	%fd178, [_ZZN3cub18CUB_300001_SM_10006detail6reduce18DeviceReduceKernelINS2_10policy_hubIdyN4cuda3std3__44plusIdEEE10Policy1000EN6thrust24THRUST_300001_SM_1000_NS17counting_iteratorIiNSD_11use_defaultESF_SF_EEyS9_d12calculate_piEEvT0_PT3_T1_NS0_13GridEvenShareISL_EET2_T4_E12temp_storage+48];
	add.f64 	%fd179, %fd177, %fd178;
	ld.shared.f64 	%fd180, [_ZZN3cub18CUB_300001_SM_10006detail6reduce18DeviceReduceKernelINS2_10policy_hubIdyN4cuda3std3__44plusIdEEE10Policy1000EN6thrust24THRUST_300001_SM_1000_NS17counting_iteratorIiNSD_11use_defaultESF_SF_EEyS9_d12calculate_piEEvT0_PT3_T1_NS0_13GridEvenShareISL_EET2_T4_E12temp_storage+56];
	add.f64 	%fd181, %fd179, %fd180;
	ld.shared.f64 	%fd182, [_ZZN3cub18CUB_300001_SM_10006detail6reduce18DeviceReduceKernelINS2_10policy_hubIdyN4cuda3std3__44plusIdEEE10Policy1000EN6thrust24THRUST_300001_SM_1000_NS17counting_iteratorIiNSD_11use_defaultESF_SF_EEyS9_d12calculate_piEEvT0_PT3_T1_NS0_13GridEvenShareISL_EET2_T4_E12temp_storage+64];
	add.f64 	%fd183, %fd181, %fd182;
	ld.shared.f64 	%fd184, [_ZZN3cub18CUB_300001_SM_10006detail6reduce18DeviceReduceKernelINS2_10policy_hubIdyN4cuda3std3__44plusIdEEE10Policy1000EN6thrust24THRUST_300001_SM_1000_NS17counting_iteratorIiNSD_11use_defaultESF_SF_EEyS9_d12calculate_piEEvT0_PT3_T1_NS0_13GridEvenShareISL_EET2_T4_E12temp_storage+72];
	add.f64 	%fd185, %fd183, %fd184;
	ld.shared.f64 	%fd186, [_ZZN3cub18CUB_300001_SM_10006detail6reduce18DeviceReduceKernelINS2_10policy_hubIdyN4cuda3std3__44plusIdEEE10Policy1000EN6thrust24THRUST_300001_SM_1000_NS17counting_iteratorIiNSD_11use_defaultESF_SF_EEyS9_d12calculate_piEEvT0_PT3_T1_NS0_13GridEvenShareISL_EET2_T4_E12temp_storage+80];
	add.f64 	%fd187, %fd185, %fd186;
	ld.shared.f64 	%fd188, [_ZZN3cub18CUB_300001_SM_10006detail6reduce18DeviceReduceKernelINS2_10policy_hubIdyN4cuda3std3__44plusIdEEE10Policy1000EN6thrust24THRUST_300001_SM_1000_NS17counting_iteratorIiNSD_11use_defaultESF_SF_EEyS9_d12calculate_piEEvT0_PT3_T1_NS0_13GridEvenShareISL_EET2_T4_E12temp_storage+88];
	add.f64 	%fd189, %fd187, %fd188;
	ld.shared.f64 	%fd190, [_ZZN3cub18CUB_300001_SM_10006detail6reduce18DeviceReduceKernelINS2_10policy_hubIdyN4cuda3std3__44plusIdEEE10Policy1000EN6thrust24THRUST_300001_SM_1000_NS17counting_iteratorIiNSD_11use_defaultESF_SF_EEyS9_d12calculate_piEEvT0_PT3_T1_NS0_13GridEvenShareISL_EET2_T4_E12temp_storage+96];
	add.f64 	%fd191, %fd189, %fd190;
	ld.shared.f64 	%fd192, [_ZZN3cub18CUB_300001_SM_10006detail6reduce18DeviceReduceKernelINS2_10policy_hubIdyN4cuda3std3__44plusIdEEE10Policy1000EN6thrust24THRUST_300001_SM_1000_NS17counting_iteratorIiNSD_11use_defaultESF_SF_EEyS9_d12calculate_piEEvT0_PT3_T1_NS0_13GridEvenShareISL_EET2_T4_E12temp_storage+104];
	add.f64 	%fd193, %fd191, %fd192;
	ld.shared.f64 	%fd194, [_ZZN3cub18CUB_300001_SM_10006detail6reduce18DeviceReduceKernelINS2_10policy_hubIdyN4cuda3std3__44plusIdEEE10Policy1000EN6thrust24THRUST_300001_SM_1000_NS17counting_iteratorIiNSD_11use_defaultESF_SF_EEyS9_d12calculate_piEEvT0_PT3_T1_NS0_13GridEvenShareISL_EET2_T4_E12temp_storage+112];
	add.f64 	%fd195, %fd193, %fd194;
	ld.shared.f64 	%fd196, [_ZZN3cub18CUB_300001_SM_10006detail6reduce18DeviceReduceKernelINS2_10policy_hubIdyN4cuda3std3__44plusIdEEE10Policy1000EN6thrust24THRUST_300001_SM_1000_NS17counting_iteratorIiNSD_11use_defaultESF_SF_EEyS9_d12calculate_piEEvT0_PT3_T1_NS0_13GridEvenShareISL_EET2_T4_E12temp_storage+120];
	add.f64 	%fd197, %fd195, %fd196;
	ld.shared.f64 	%fd198, [_ZZN3cub18CUB_300001_SM_10006detail6reduce18DeviceReduceKernelINS2_10policy_hubIdyN4cuda3std3__44plusIdEEE10Policy1000EN6thrust24THRUST_300001_SM_1000_NS17counting_iteratorIiNSD_11use_defaultESF_SF_EEyS9_d12calculate_piEEvT0_PT3_T1_NS0_13GridEvenShareISL_EET2_T4_E12temp_storage+128];
	add.f64 	%fd199, %fd197, %fd198;
	ld.shared.f64 	%fd200, [_ZZN3cub18CUB_300001_SM_10006detail6reduce18DeviceReduceKernelINS2_10policy_hubIdyN4cuda3std3__44plusIdEEE10Policy1000EN6thrust24THRUST_300001_SM_1000_NS17counting_iteratorIiNSD_11use_defaultESF_SF_EEyS9_d12calculate_piEEvT0_PT3_T1_NS0_13GridEvenShareISL_EET2_T4_E12temp_storage+136];
	add.f64 	%fd341, %fd199, %fd200;
$L__BB6_33:
	mov.u32 	%r897, %tid.x;
	setp.ne.s32 	%p116, %r897, 0;
	@%p116 bra 	$L__BB6_35;
	cvta.to.global.u64 	%rd40, %rd8;
	mul.wide.u32 	%rd41, %r3, 8;
	add.s64 	%rd42, %rd40, %rd41;
	st.global.f64 	[%rd42], %fd341;
$L__BB6_35:
	ret;

}
	// .globl	_ZN3cub18CUB_300001_SM_10006detail6reduce28DeviceReduceSingleTileKernelINS2_10policy_hubIdyN4cuda3std3__44plusIdEEE10Policy1000EPdPfiS9_fdNS7_10__identityEEEvT0_T1_T2_T3_T4_T6_
.visible .entry _ZN3cub18CUB_300001_SM_10006detail6reduce28DeviceReduceSingleTileKernelINS2_10policy_hubIdyN4cuda3std3__44plusIdEEE10Policy1000EPdPfiS9_fdNS7_10__identityEEEvT0_T1_T2_T3_T4_T6_(
	.param .u64 .ptr .align 1 _ZN3cub18CUB_300001_SM_10006detail6reduce28DeviceReduceSingleTileKernelINS2_10policy_hubIdyN4cuda3std3__44plusIdEEE10Policy1000EPdPfiS9_fdNS7_10__identityEEEvT0_T1_T2_T3_T4_T6__param_0,
	.param .u64 .ptr .align 1 _ZN3cub18CUB_300001_SM_10006detail6reduce28DeviceReduceSingleTileKernelINS2_10policy_hubIdyN4cuda3std3__44plusIdEEE10Policy1000EPdPfiS9_fdNS7_10__identityEEEvT0_T1_T2_T3_T4_T6__param_1,
	.param .u32 _ZN3cub18CUB_300001_SM_10006detail6reduce28DeviceReduceSingleTileKernelINS2_10policy_hubIdyN4cuda3std3__44plusIdEEE10Policy1000EPdPfiS9_fdNS7_10__identityEEEvT0_T1_T2_T3_T4_T6__param_2,
	.param .align 1 .b8 _ZN3cub18CUB_300001_SM_10006detail6reduce28DeviceReduceSingleTileKernelINS2_10policy_hubIdyN4cuda3std3__44plusIdEEE10Policy1000EPdPfiS9_fdNS7_10__identityEEEvT0_T1_T2_T3_T4_T6__param_3[1],
	.param .f32 _ZN3cub18CUB_300001_SM_10006detail6reduce28DeviceReduceSingleTileKernelINS2_10policy_hubIdyN4cuda3std3__44plusIdEEE10Policy1000EPdPfiS9_fdNS7_10__identityEEEvT0_T1_T2_T3_T4_T6__param_4,
	.param .align 1 .b8 _ZN3cub18CUB_300001_SM_10006detail6reduce28DeviceReduceSingleTileKernelINS2_10policy_hubIdyN4cuda3std3__44plusIdEEE10Policy1000EPdPfiS9_fdNS7_10__identityEEEvT0_T1_T2_T3_T4_T6__param_5[1]
)
.maxntid 512
.minnctapersm 1
{
	.reg .pred 	%p<58>;
	.reg .b32 	%r<238>;
	.reg .b32 	%f<3>;
	.reg .b64 	%rd<104>;
	.reg .b64 	%fd<232>;
	// demoted variable
	.shared .align 8 .b8 _ZZN3cub18CUB_300001_SM_10006detail6reduce28DeviceReduceSingleTileKernelINS2_10policy_hubIdyN4cuda3std3__44plusIdEEE10Policy1000EPdPfiS9_fdNS7_10__identityEEEvT0_T1_T2_T3_T4_T6_E12temp_storage[152];
	ld.param.u64 	%rd8, [_ZN3cub18CUB_300001_SM_10006detail6reduce28DeviceReduceSingleTileKernelINS2_10policy_hubIdyN4cuda3std3__44plusIdEEE10Policy1000EPdPfiS9_fdNS7_10__identityEEEvT0_T1_T2_T3_T4_T6__param_0];
	ld.param.u64 	%rd9, [_ZN3cub18CUB_300001_SM_10006detail6reduce28DeviceReduceSingleTileKernelINS2_10policy_hubIdyN4cuda3std3__44plusIdEEE10Policy1000EPdPfiS9_fdNS7_10__identityEEEvT0_T1_T2_T3_T4_T6__param_1];
	ld.param.u32 	%r34, [_ZN3cub18CUB_300001_SM_10006detail6reduce28DeviceReduceSingleTileKernelINS2_10policy_hubIdyN4cuda3std3__44plusIdEEE10Policy1000EPdPfiS9_fdNS7_10__identityEEEvT0_T1_T2_T3_T4_T6__param_2];
	ld.param.f32 	%f1, [_ZN3cub18CUB_300001_SM_10006detail6reduce28DeviceReduceSingleTileKernelINS2_10policy_hubIdyN4cuda3std3__44plusIdEEE10Policy1000EPdPfiS9_fdNS7_10__identityEEEvT0_T1_T2_T3_T4_T6__param_4];
	cvta.to.global.u64 	%rd1, %rd9;
	setp.ne.s32 	%p1, %r34, 0;
	@%p1 bra 	$L__BB7_3;
	mov.u32 	%r224, %tid.x;
	setp.ne.s32 	%p57, %r224, 0;
	@%p57 bra 	$L__BB7_39;
	st.global.f32 	[%rd1], %f1;
	bra.uni 	$L__BB7_39;
$L__BB7_3:
	setp.gt.s32 	%p2, %r34, 3583;
	@%p2 bra 	$L__BB7_21;
	mov.u32 	%r1, %tid.x;
	setp.ge.s32 	%p19, %r1, %r34;
	mov.f64 	%fd223, 0d0000000000000000;
	mov.u32 	%r228, %r1;
	@%p19 bra 	$L__BB7_6;
	mul.wide.u32 	%rd69, %r1, 8;
	add.s64 	%rd68, %rd8, %rd69;
	// begin inline asm
	ld.global.nc.u64 %rd67, [%rd68];
	// end inline asm
	mov.b64 	%fd223, %rd67;
	add.s32 	%r228, %r1, 512;
$L__BB7_6:
	setp.ge.s32 	%p20, %r228, %r34;
	@%p20 bra 	$L__BB7_12;
	not.b32 	%r100, %r228;
	add.s32 	%r4, %r34, %r100;
	and.b32  	%r101, %r4, 1536;
	setp.eq.s32 	%p21, %r101, 1536;
	@%p21 bra 	$L__BB7_10;
	mul.wide.u32 	%rd70, %r228, 8;
	add.s64 	%rd102, %rd8, %rd70;
	shr.u32 	%r102, %r4, 9;
	add.s32 	%r103, %r102, 1;
	and.b32  	%r104, %r103, 3;
	neg.s32 	%r226, %r104;
$L__BB7_9:
	.pragma "nounroll";
	// begin inline asm
	ld.global.nc.u64 %rd71, [%rd102];
	// end inline asm
	mov.b64 	%fd108, %rd71;
	add.f64 	%fd223, %fd223, %fd108;
	add.s32 	%r228, %r228, 512;
	add.s64 	%rd102, %rd102, 4096;
	add.s32 	%r226, %r226, 1;
	setp.ne.s32 	%p22, %r226, 0;
	@%p22 bra 	$L__BB7_9;
$L__BB7_10:
	setp.lt.u32 	%p23, %r4, 1536;
	@%p23 bra 	$L__BB7_12;
$L__BB7_11:
	mul.wide.s32 	%rd81, %r228, 8;
	add.s64 	%rd74, %rd8, %rd81;
	// begin inline asm
	ld.global.nc.u64 %rd73, [%rd74];
	// end inline asm
	mov.b64 	%fd109, %rd73;
	add.f64 	%fd110, %fd223, %fd109;
	add.s64 	%rd76, %rd74, 4096;
	// begin inline asm
	ld.global.nc.u64 %rd75, [%rd76];
	// end inline asm
	mov.b64 	%fd111, %rd75;
	add.f64 	%fd112, %fd110, %fd111;
	add.s64 	%rd78, %rd74, 8192;
	// begin inline asm
	ld.global.nc.u64 %rd77, [%rd78];
	// end inline asm
	mov.b64 	%fd113, %rd77;
	add.f64 	%fd114, %fd112, %fd113;
	add.s64 	%rd80, %rd74, 12288;
	// begin inline asm
	ld.global.nc.u64 %rd79, [%rd80];
	// end inline asm
	mov.b64 	%fd115, %rd79;
	add.f64 	%fd223, %fd114, %fd115;
	add.s32 	%r228, %r228, 2048;
	setp.lt.s32 	%p24, %r228, %r34;
	@%p24 bra 	$L__BB7_11;
$L__BB7_12:
	setp.lt.s32 	%p25, %r34, 512;
	@%p25 bra 	$L__BB7_17;
	// begin inline asm
	mov.u32 %r168, %laneid;
	// end inline asm
	mov.b64 	%rd92, %fd223;
	mov.b64 	{%r170, %r175}, %rd92;
	mov.b32 	%r176, 1;
	mov.b32 	%r217, 31;
	mov.b32 	%r218, -1;
	// begin inline asm
	shfl.sync.down.b32 %r169, %r170, %r176, %r217, %r218;
	// end inline asm
	// begin inline asm
	shfl.sync.down.b32 %r174, %r175, %r176, %r217, %r218;
	// end inline asm
	mov.b64 	%rd93, {%r169, %r174};
	mov.b64 	%fd174, %rd93;
	setp.gt.s32 	%p49, %r168, 30;
	add.f64 	%fd175, %fd223, %fd174;
	selp.f64 	%fd176, %fd223, %fd175, %p49;
	mov.b64 	%rd94, %fd176;
	mov.b64 	{%r180, %r185}, %rd94;
	mov.b32 	%r186, 2;
	// begin inline asm
	shfl.sync.down.b32 %r179, %r180, %r186, %r217, %r218;
	// end inline asm
	// begin inline asm
	shfl.sync.down.b32 %r184, %r185, %r186, %r217, %r218;
	// end inline asm
	mov.b64 	%rd95, {%r179, %r184};
	mov.b64 	%fd177, %rd95;
	setp.gt.s32 	%p50, %r168, 29;
	add.f64 	%fd178, %fd176, %fd177;
	selp.f64 	%fd179, %fd176, %fd178, %p50;
	mov.b64 	%rd96, %fd179;
	mov.b64 	{%r190, %r195}, %rd96;
	mov.b32 	%r196, 4;
	// begin inline asm
	shfl.sync.down.b32 %r189, %r190, %r196, %r217, %r218;
	// end inline asm
	// begin inline asm
	shfl.sync.down.b32 %r194, %r195, %r196, %r217, %r218;
	// end inline asm
	mov.b64 	%rd97, {%r189, %r194};
	mov.b64 	%fd180, %rd97;
	setp.gt.s32 	%p51, %r168, 27;
	add.f64 	%fd181, %fd179, %fd180;
	selp.f64 	%fd182, %fd179, %fd181, %p51;
	mov.b64 	%rd98, %fd182;
	mov.b64 	{%r200, %r205}, %rd98;
	mov.b32 	%r206, 8;
	// begin inline asm
	shfl.sync.down.b32 %r199, %r200, %r206, %r217, %r218;
	// end inline asm
	// begin inline asm
	shfl.sync.down.b32 %r204, %r205, %r206, %r217, %r218;
	// end inline asm
	mov.b64 	%rd99, {%r199, %r204};
	mov.b64 	%fd183, %rd99;
	setp.gt.s32 	%p52, %r168, 23;
	add.f64 	%fd184, %fd182, %fd183;
	selp.f64 	%fd185, %fd182, %fd184, %p52;
	mov.b64 	%rd100, %fd185;
	mov.b64 	{%r210, %r215}, %rd100;
	mov.b32 	%r216, 16;
	// begin inline asm
	shfl.sync.down.b32 %r209, %r210, %r216, %r217, %r218;
	// end inline asm
	// begin inline asm
	shfl.sync.down.b32 %r214, %r215, %r216, %r217, %r218;
	// end inline asm
	mov.b64 	%rd101, {%r209, %r214};
	mov.b64 	%fd186, %rd101;
	setp.gt.s32 	%p53, %r168, 15;
	add.f64 	%fd10, %fd185, %fd186;
	selp.f64 	%fd231, %fd185, %fd10, %p53;
	setp.ne.s32 	%p54, %r168, 0;
	@%p54 bra 	$L__BB7_15;
	shr.u32 	%r219, %r1, 2;
	and.b32  	%r220, %r219, 248;
	mov.u32 	%r221, _ZZN3cub18CUB_300001_SM_10006detail6reduce28DeviceReduceSingleTileKernelINS2_10policy_hubIdyN4cuda3std3__44plusIdEEE10Policy1000EPdPfiS9_fdNS7_10__identityEEEvT0_T1_T2_T3_T4_T6_E12temp_storage;
	add.s32 	%r222, %r221, %r220;
	st.shared.f64 	[%r222+16], %fd10;
$L__BB7_15:
	bar.sync 	0;
	setp.ne.s32 	%p55, %r1, 0;
	@%p55 bra 	$L__BB7_37;
	ld.shared.f64 	%fd187, [_ZZN3cub18CUB_300001_SM_10006detail6reduce28DeviceReduceSingleTileKernelINS2_10policy_hubIdyN4cuda3std3__44plusIdEEE10Policy1000EPdPfiS9_fdNS7_10__identityEEEvT0_T1_T2_T3_T4_T6_E12temp_storage+24];
	add.f64 	%fd188, %fd231, %fd187;
	ld.shared.f64 	%fd189, [_ZZN3cub18CUB_300001_SM_10006detail6reduce28DeviceReduceSingleTileKernelINS2_10policy_hubIdyN4cuda3std3__44plusIdEEE10Policy1000EPdPfiS9_fdNS7_10__identityEEEvT0_T1_T2_T3_T4_T6_E12temp_storage+32];
	add.f64 	%fd190, %fd188, %fd189;
	ld.shared.f64 	%fd191, [_ZZN3cub18CUB_300001_SM_10006detail6reduce28DeviceReduceSingleTileKernelINS2_10policy_hubIdyN4cuda3std3__44plusIdEEE10Policy1000EPdPfiS9_fdNS7_10__identityEEEvT0_T1_T2_T3_T4_T6_E12temp_storage+40];
	add.f64 	%fd192, %fd190, %fd191;
	ld.shared.f64 	%fd193, [_ZZN3cub18CUB_300001_SM_10006detail6reduce28DeviceReduceSingleTileKernelINS2_10policy_hubIdyN4cuda3std3__44plusIdEEE10Policy1000EPdPfiS9_fdNS7_10__identityEEEvT0_T1_T2_T3_T4_T6_E12temp_storage+48];
	add.f64 	%fd194, %fd192, %fd193;
	ld.shared.f64 	%fd195, [_ZZN3cub18CUB_300001_SM_10006detail6reduce28DeviceReduceSingleTileKernelINS2_10policy_hubIdyN4cuda3std3__44plusIdEEE10Policy1000EPdPfiS9_fdNS7_10__identityEEEvT0_T1_T2_T3_T4_T6_E12temp_storage+56];
	add.f64 	%fd196, %fd194, %fd195;
	ld.shared.f64 	%fd197, [_ZZN3cub18CUB_300001_SM_10006detail6reduce28DeviceReduceSingleTileKernelINS2_10policy_hubIdyN4cuda3std3__44plusIdEEE10Policy1000EPdPfiS9_fdNS7_10__identityEEEvT0_T1_T2_T3_T4_T6_E12temp_storage+64];
	add.f64 	%fd198, %fd196, %fd197;
	ld.shared.f64 	%fd199, [_ZZN3cub18CUB_300001_SM_10006detail6reduce28DeviceReduceSingleTileKernelINS2_10policy_hubIdyN4cuda3std3__44plusIdEEE10Policy1000EPdPfiS9_fdNS7_10__identityEEEvT0_T1_T2_T3_T4_T6_E12temp_storage+72];
	add.f64 	%fd200, %fd198, %fd199;
	ld.shared.f64 	%fd201, [_ZZN3cub18CUB_300001_SM_10006detail6reduce28DeviceReduceSingleTileKernelINS2_10policy_hubIdyN4cuda3std3__44plusIdEEE10Policy1000EPdPfiS9_fdNS7_10__identityEEEvT0_T1_T2_T3_T4_T6_E12temp_storage+80];
	add.f64 	%fd202, %fd200, %fd201;
	ld.shared.f64 	%fd203, [_ZZN3cub18CUB_300001_SM_10006detail6reduce28DeviceReduceSingleTileKernelINS2_10policy_hubIdyN4cuda3std3__44plusIdEEE10Policy1000EPdPfiS9_fdNS7_10__identityEEEvT0_T1_T2_T3_T4_T6_E12temp_storage+88];
	add.f64 	%fd204, %fd202, %fd203;
	ld.shared.f64 	%fd205, [_ZZN3cub18CUB_300001_SM_10006detail6reduce28DeviceReduceSingleTileKernelINS2_10policy_hubIdyN4cuda3std3__44plusIdEEE10Policy1000EPdPfiS9_fdNS7_10__identityEEEvT0_T1_T2_T3_T4_T6_E12temp_storage+96];
	add.f64 	%fd206, %fd204, %fd205;
	ld.shared.f64 	%fd207, [_ZZN3cub18CUB_300001_SM_10006detail6reduce28DeviceReduceSingleTileKernelINS2_10policy_hubIdyN4cuda3std3__44plusIdEEE10Policy1000EPdPfiS9_fdNS7_10__identityEEEvT0_T1_T2_T3_T4_T6_E12temp_storage+104];
	add.f64 	%fd208, %fd206, %fd207;
	ld.shared.f64 	%fd209, [_ZZN3cub18CUB_300001_SM_10006detail6reduce28DeviceReduceSingleTileKernelINS2_10policy_hubIdyN4cuda3std3__44plusIdEEE10Policy1000EPdPfiS9_fdNS7_10__identityEEEvT0_T1_T2_T3_T4_T6_E12temp_storage+112];
	add.f64 	%fd210, %fd208, %fd209;
	ld.shared.f64 	%fd211, [_ZZN3cub18CUB_300001_SM_10006detail6reduce28DeviceReduceSingleTileKernelINS2_10policy_hubIdyN4cuda3std3__44plusIdEEE10Policy1000EPdPfiS9_fdNS7_10__identityEEEvT0_T1_T2_T3_T4_T6_E12temp_storage+120];
	add.f64 	%fd212, %fd210, %fd211;
	ld.shared.f64 	%fd213, [_ZZN3cub18CUB_300001_SM_10006detail6reduce28DeviceReduceSingleTileKernelINS2_10policy_hubIdyN4cuda3std3__44plusIdEEE10Policy1000EPdPfiS9_fdNS7_10__identityEEEvT0_T1_T2_T3_T4_T6_E12temp_storage+128];
	add.f64 	%fd214, %fd212, %fd213;
	ld.shared.f64 	%fd215, [_ZZN3cub18CUB_300001_SM_10006detail6reduce28DeviceReduceSingleTileKernelINS2_10policy_hubIdyN4cuda3std3__44plusIdEEE10Policy1000EPdPfiS9_fdNS7_10__identityEEEvT0_T1_T2_T3_T4_T6_E12temp_storage+136];
	add.f64 	%fd231, %fd214, %fd215;
	bra.uni 	$L__BB7_37;
$L__BB7_17:
	// begin inline asm
	mov.u32 %r105, %laneid;
	// end inline asm
	and.b32  	%r156, %r1, 992;
	add.s32 	%r157, %r156, 32;
	setp.gt.s32 	%p26, %r157, %r34;
	not.b32 	%r158, %r156;
	add.s32 	%r159, %r34, %r158;
	selp.b32 	%r154, %r159, 31, %p26;
	mov.b64 	%rd82, %fd223;
	mov.b64 	{%r107, %r112}, %rd82;
	mov.b32 	%r113, 1;
	mov.b32 	%r155, -1;
	// begin inline asm
	shfl.sync.down.b32 %r106, %r107, %r113, %r154, %r155;
	// end inline asm
	// begin inline asm
	shfl.sync.down.b32 %r111, %r112, %r113, %r154, %r155;
	// end inline asm
	mov.b64 	%rd83, {%r106, %r111};
	mov.b64 	%fd116, %rd83;
	setp.lt.s32 	%p27, %r105, %r154;
	add.f64 	%fd117, %fd223, %fd116;
	selp.f64 	%fd118, %fd117, %fd223, %p27;
	mov.b64 	%rd84, %fd118;
	mov.b64 	{%r117, %r122}, %rd84;
	mov.b32 	%r123, 2;
	// begin inline asm
	shfl.sync.down.b32 %r116, %r117, %r123, %r154, %r155;
	// end inline asm
	// begin inline asm
	shfl.sync.down.b32 %r121, %r122, %r123, %r154, %r155;
	// end inline asm
	mov.b64 	%rd85, {%r116, %r121};
	mov.b64 	%fd119, %rd85;
	add.s32 	%r160, %r105, 2;
	setp.gt.s32 	%p28, %r160, %r154;
	add.f64 	%fd120, %fd118, %fd119;
	selp.f64 	%fd121, %fd118, %fd120, %p28;
	mov.b64 	%rd86, %fd121;
	mov.b64 	{%r127, %r132}, %rd86;
	mov.b32 	%r133, 4;
	// begin inline asm
	shfl.sync.down.b32 %r126, %r127, %r133, %r154, %r155;
	// end inline asm
	// begin inline asm
	shfl.sync.down.b32 %r131, %r132, %r133, %r154, %r155;
	// end inline asm
	mov.b64 	%rd87, {%r126, %r131};
	mov.b64 	%fd122, %rd87;
	add.s32 	%r161, %r105, 4;
	setp.gt.s32 	%p29, %r161, %r154;
	add.f64 	%fd123, %fd121, %fd122;
	selp.f64 	%fd124, %fd121, %fd123, %p29;
	mov.b64 	%rd88, %fd124;
	mov.b64 	{%r137, %r142}, %rd88;
	mov.b32 	%r143, 8;
	// begin inline asm
	shfl.sync.down.b32 %r136, %r137, %r143, %r154, %r155;
	// end inline asm
	// begin inline asm
	shfl.sync.down.b32 %r141, %r142, %r143, %r154, %r155;
	// end inline asm
	mov.b64 	%rd89, {%r136, %r141};
	mov.b64 	%fd125, %rd89;
	add.s32 	%r162, %r105, 8;
	setp.gt.s32 	%p30, %r162, %r154;
	add.f64 	%fd126, %fd124, %fd125;
	selp.f64 	%fd127, %fd124, %fd126, %p30;
	mov.b64 	%rd90, %fd127;
	mov.b64 	{%r147, %r152}, %rd90;
	mov.b32 	%r153, 16;
	// begin inline asm
	shfl.sync.down.b32 %r146, %r147, %r153, %r154, %r155;
	// end inline asm
	// begin inline asm
	shfl.sync.down.b32 %r151, %r152, %r153, %r154, %r155;
	// end inline asm
	mov.b64 	%rd91, {%r146, %r151};
	mov.b64 	%fd128, %rd91;
	add.s32 	%r163, %r105, 16;
	setp.gt.s32 	%p31, %r163, %r154;
	add.f64 	%fd129, %fd127, %fd128;
	selp.f64 	%fd231, %fd127, %fd129, %p31;
	setp.ne.s32 	%p32, %r105, 0;
	@%p32 bra 	$L__BB7_19;
	shr.u32 	%r164, %r1, 2;
	and.b32  	%r165, %r164, 248;
	mov.u32 	%r166, _ZZN3cub18CUB_300001_SM_10006detail6reduce28DeviceReduceSingleTileKernelINS2_10policy_hubIdyN4cuda3std3__44plusIdEEE10Policy1000EPdPfiS9_fdNS7_10__identityEEEvT0_T1_T2_T3_T4_T6_E12temp_storage;
	add.s32 	%r167, %r166, %r165;
	st.shared.f64 	[%r167+16], %fd231;
$L__BB7_19:
	bar.sync 	0;
	setp.ne.s32 	%p33, %r1, 0;
	@%p33 bra 	$L__BB7_37;
	setp.gt.s32 	%p34, %r34, 32;
	ld.shared.f64 	%fd130, [_ZZN3cub18CUB_300001_SM_10006detail6reduce28DeviceReduceSingleTileKernelINS2_10policy_hubIdyN4cuda3std3__44plusIdEEE10Policy1000EPdPfiS9_fdNS7_10__identityEEEvT0_T1_T2_T3_T4_T6_E12temp_storage+24];
	add.f64 	%fd131, %fd231, %fd130;
	selp.f64 	%fd132, %fd131, %fd231, %p34;
	setp.gt.s32 	%p35, %r34, 64;
	ld.shared.f64 	%fd133, [_ZZN3cub18CUB_300001_SM_10006detail6reduce28DeviceReduceSingleTileKernelINS2_10policy_hubIdyN4cuda3std3__44plusIdEEE10Policy1000EPdPfiS9_fdNS7_10__identityEEEvT0_T1_T2_T3_T4_T6_E12temp_storage+32];
	add.f64 	%fd134, %fd133, %fd132;
	selp.f64 	%fd135, %fd134, %fd132, %p35;
	setp.gt.s32 	%p36, %r34, 96;
	ld.shared.f64 	%fd136, [_ZZN3cub18CUB_300001_SM_10006detail6reduce28DeviceReduceSingleTileKernelINS2_10policy_hubIdyN4cuda3std3__44plusIdEEE10Policy1000EPdPfiS9_fdNS7_10__identityEEEvT0_T1_T2_T3_T4_T6_E12temp_storage+40];
	add.f64 	%fd137, %fd136, %fd135;
	selp.f64 	%fd138, %fd137, %fd135, %p36;
	setp.gt.s32 	%p37, %r34, 128;
	ld.shared.f64 	%fd139, [_ZZN3cub18CUB_300001_SM_10006detail6reduce28DeviceReduceSingleTileKernelINS2_10policy_hubIdyN4cuda3std3__44plusIdEEE10Policy1000EPdPfiS9_fdNS7_10__identityEEEvT0_T1_T2_T3_T4_T6_E12temp_storage+48];
	add.f64 	%fd140, %fd139, %fd138;
	selp.f64 	%fd141, %fd140, %fd138, %p37;
	setp.gt.s32 	%p38, %r34, 160;
	ld.shared.f64 	%fd142, [_ZZN3cub18CUB_300001_SM_10006detail6reduce28DeviceReduceSingleTileKernelINS2_10policy_hubIdyN4cuda3std3__44plusIdEEE10Policy1000EPdPfiS9_fdNS7_10__identityEEEvT0_T1_T2_T3_T4_T6_E12temp_storage+56];
	add.f64 	%fd143, %fd142, %fd141;
	selp.f64 	%fd144, %fd143, %fd141, %p38;
	setp.gt.s32 	%p39, %r34, 192;
	ld.shared.f64 	%fd145, [_ZZN3cub18CUB_300001_SM_10006detail6reduce28DeviceReduceSingleTileKernelINS2_10policy_hubIdyN4cuda3std3__44plusIdEEE10Policy1000EPdPfiS9_fdNS7_10__identityEEEvT0_T1_T2_T3_T4_T6_E12temp_storage+64];
	add.f64 	%fd146, %fd145, %fd144;
	selp.f64 	%fd147, %fd146, %fd144, %p39;
	setp.gt.s32 	%p40, %r34, 224;
	ld.shared.f64 	%fd148, [_ZZN3cub18CUB_300001_SM_10006detail6reduce28DeviceReduceSingleTileKernelINS2_10policy_hubIdyN4cuda3std3__44plusIdEEE10Policy1000EPdPfiS9_fdNS7_10__identityEEEvT0_T1_T2_T3_T4_T6_E12temp_storage+72];
	add.f64 	%fd149, %fd148, %fd147;
	selp.f64 	%fd150, %fd149, %fd147, %p40;
	setp.gt.s32 	%p41, %r34, 256;
	ld.shared.f64 	%fd151, [_ZZN3cub18CUB_300001_SM_10006detail6reduce28DeviceReduceSingleTileKernelINS2_10policy_hubIdyN4cuda3std3__44plusIdEEE10Policy1000EPdPfiS9_fdNS7_10__identityEEEvT0_T1_T2_T3_T4_T6_E12temp_storage+80];
	add.f64 	%fd152, %fd151, %fd150;
	selp.f64 	%fd153, %fd152, %fd150, %p41;
	setp.gt.s32 	%p42, %r34, 288;
	ld.shared.f64 	%fd154, [_ZZN3cub18CUB_300001_SM_10006detail6reduce28DeviceReduceSingleTileKernelINS2_10policy_hubIdyN4cuda3std3__44plusIdEEE10Policy1000EPdPfiS9_fdNS7_10__identityEEEvT0_T1_T2_T3_T4_T6_E12temp_storage+88];
	add.f64 	%fd155, %fd154, %fd153;
	selp.f64 	%fd156, %fd155, %fd153, %p42;
	setp.gt.s32 	%p43, %r34, 320;
	ld.shared.f64 	%fd157, [_ZZN3cub18CUB_300001_SM_10006detail6reduce28DeviceReduceSingleTileKernelINS2_10policy_hubIdyN4cuda3std3__44plusIdEEE10Policy1000EPdPfiS9_fdNS7_10__identityEEEvT0_T1_T2_T3_T4_T6_E12temp_storage+96];
	add.f64 	%fd158, %fd157, %fd156;
	selp.f64 	%fd159, %fd158, %fd156, %p43;
	setp.gt.s32 	%p44, %r34, 352;
	ld.shared.f64 	%fd160, [_ZZN3cub18CUB_300001_SM_10006detail6reduce28DeviceReduceSingleTileKernelINS2_10policy_hubIdyN4cuda3std3__44plusIdEEE10Policy1000EPdPfiS9_fdNS7_10__identityEEEvT0_T1_T2_T3_T4_T6_E12temp_storage+104];
	add.f64 	%fd161, %fd160, %fd159;
	selp.f64 	%fd162, %fd161, %fd159, %p44;
	setp.gt.s32 	%p45, %r34, 384;
	ld.shared.f64 	%fd163, [_ZZN3cub18CUB_300001_SM_10006detail6reduce28DeviceReduceSingleTileKernelINS2_10policy_hubIdyN4cuda3std3__44plusIdEEE10Policy1000EPdPfiS9_fdNS7_10__identityEEEvT0_T1_T2_T3_T4_T6_E12temp_storage+112];
	add.f64 	%fd164, %fd163, %fd162;
	selp.f64 	%fd165, %fd164, %fd162, %p45;
	setp.gt.s32 	%p46, %r34, 416;
	ld.shared.f64 	%fd166, [_ZZN3cub18CUB_300001_SM_10006detail6reduce28DeviceReduceSingleTileKernelINS2_10policy_hubIdyN4cuda3std3__44plusIdEEE10Policy1000EPdPfiS9_fdNS7_10__identityEEEvT0_T1_T2_T3_T4_T6_E12temp_storage+120];
	add.f64 	%fd167, %fd166, %fd165;
	selp.f64 	%fd168, %fd167, %fd165, %p46;
	setp.gt.s32 	%p47, %r34, 448;
	ld.shared.f64 	%fd169, [_ZZN3cub18CUB_300001_SM_10006detail6reduce28DeviceReduceSingleTileKernelINS2_10policy_hubIdyN4cuda3std3__44plusIdEEE10Policy1000EPdPfiS9_fdNS7_10__identityEEEvT0_T1_T2_T3_T4_T6_E12temp_storage+128];
	add.f64 	%fd170, %fd169, %fd168;
	selp.f64 	%fd171, %fd170, %fd168, %p47;
	setp.gt.s32 	%p48, %r34, 480;
	ld.shared.f64 	%fd172, [_ZZN3cub18CUB_300001_SM_10006detail6reduce28DeviceReduceSingleTileKernelINS2_10policy_hubIdyN4cuda3std3__44plusIdEEE10Policy1000EPdPfiS9_fdNS7_10__identityEEEvT0_T1_T2_T3_T4_T6_E12temp_storage+136];
	add.f64 	%fd173, %fd172, %fd171;
	selp.f64 	%fd231, %fd173, %fd171, %p48;
	bra.uni 	$L__BB7_37;
$L__BB7_21:
	mov.u32 	%r13, %tid.x;
	mul.wide.u32 	%rd24, %r13, 8;
	add.s64 	%rd11, %rd8, %rd24;
	// begin inline asm
	ld.global.nc.u64 %rd10, [%rd11];
	// end inline asm
	mov.b64 	%fd30, %rd10;
	add.s64 	%rd13, %rd11, 4096;
	// begin inline asm
	ld.global.nc.u64 %rd12, [%rd13];
	// end inline asm
	mov.b64 	%fd31, %rd12;
	add.s64 	%rd15, %rd11, 8192;
	// begin inline asm
	ld.global.nc.u64 %rd14, [%rd15];
	// end inline asm
	mov.b64 	%fd32, %rd14;
	add.s64 	%rd17, %rd11, 12288;
	// begin inline asm
	ld.global.nc.u64 %rd16, [%rd17];
	// end inline asm
	mov.b64 	%fd33, %rd16;
	add.s64 	%rd19, %rd11, 16384;
	// begin inline asm
	ld.global.nc.u64 %rd18, [%rd19];
	// end inline asm
	mov.b64 	%fd34, %rd18;
	add.s64 	%rd21, %rd11, 20480;
	// begin inline asm
	ld.global.nc.u64 %rd20, [%rd21];
	// end inline asm
	mov.b64 	%fd35, %rd20;
	add.s64 	%rd23, %rd11, 24576;
	// begin inline asm
	ld.global.nc.u64 %rd22, [%rd23];
	// end inline asm
	mov.b64 	%fd36, %rd22;
	add.f64 	%fd37, %fd30, %fd31;
	add.f64 	%fd38, %fd37, %fd32;
	add.f64 	%fd39, %fd38, %fd33;
	add.f64 	%fd40, %fd39, %fd34;
	add.f64 	%fd41, %fd40, %fd35;
	add.f64 	%fd230, %fd41, %fd36;
	setp.lt.u32 	%p3, %r34, 7168;
	mov.b32 	%r231, 3584;
	@%p3 bra 	$L__BB7_25;
	add.s32 	%r14, %r34, -3584;
	mov.b32 	%r231, 3584;
$L__BB7_23:
	add.s32 	%r37, %r231, %r13;
	mul.wide.u32 	%rd39, %r37, 8;
	add.s64 	%rd26, %rd8, %rd39;
	// begin inline asm
	ld.global.nc.u64 %rd25, [%rd26];
	// end inline asm
	mov.b64 	%fd42, %rd25;
	add.s64 	%rd28, %rd26, 4096;
	// begin inline asm
	ld.global.nc.u64 %rd27, [%rd28];
	// end inline asm
	mov.b64 	%fd43, %rd27;
	add.s64 	%rd30, %rd26, 8192;
	// begin inline asm
	ld.global.nc.u64 %rd29, [%rd30];
	// end inline asm
	mov.b64 	%fd44, %rd29;
	add.s64 	%rd32, %rd26, 12288;
	// begin inline asm
	ld.global.nc.u64 %rd31, [%rd32];
	// end inline asm
	mov.b64 	%fd45, %rd31;
	add.s64 	%rd34, %rd26, 16384;
	// begin inline asm
	ld.global.nc.u64 %rd33, [%rd34];
	// end inline asm
	mov.b64 	%fd46, %rd33;
	add.s64 	%rd36, %rd26, 20480;
	// begin inline asm
	ld.global.nc.u64 %rd35, [%rd36];
	// end inline asm
	mov.b64 	%fd47, %rd35;
	add.s64 	%rd38, %rd26, 24576;
	// begin inline asm
	ld.global.nc.u64 %rd37, [%rd38];
	// end inline asm
	mov.b64 	%fd48, %rd37;
	add.f64 	%fd49, %fd230, %fd42;
	add.f64 	%fd50, %fd49, %fd43;
	add.f64 	%fd51, %fd50, %fd44;
	add.f64 	%fd52, %fd51, %fd45;
	add.f64 	%fd53, %fd52, %fd46;
	add.f64 	%fd54, %fd53, %fd47;
	add.f64 	%fd230, %fd54, %fd48;
	sub.s32 	%r38, %r34, %r231;
	setp.lt.s32 	%p4, %r38, 3584;
	@%p4 bra 	$L__BB7_33;
	add.s32 	%r231, %r231, 3584;
	setp.le.s32 	%p5, %r231, %r14;
	@%p5 bra 	$L__BB7_23;
$L__BB7_25:
	setp.le.s32 	%p6, %r34, %r231;
	@%p6 bra 	$L__BB7_33;
	sub.s32 	%r18, %r34, %r231;
	setp.ge.s32 	%p7, %r13, %r18;
	@%p7 bra 	$L__BB7_33;
	not.b32 	%r39, %r13;
	add.s32 	%r40, %r34, %r39;
	sub.s32 	%r19, %r40, %r231;
	and.b32  	%r41, %r19, 1536;
	setp.eq.s32 	%p8, %r41, 1536;
	mov.u32 	%r235, %r13;
	@%p8 bra 	$L__BB7_30;
	add.s32 	%r233, %r13, %r231;
	shr.u32 	%r42, %r19, 9;
	add.s32 	%r43, %r42, 1;
	and.b32  	%r44, %r43, 3;
	neg.s32 	%r232, %r44;
	mov.u32 	%r235, %r13;
$L__BB7_29:
	.pragma "nounroll";
	mul.wide.u32 	%rd42, %r233, 8;
	add.s64 	%rd41, %rd8, %rd42;
	// begin inline asm
	ld.global.nc.u64 %rd40, [%rd41];
	// end inline asm
	mov.b64 	%fd56, %rd40;
	add.f64 	%fd230, %fd230, %fd56;
	add.s32 	%r235, %r235, 512;
	add.s32 	%r233, %r233, 512;
	add.s32 	%r232, %r232, 1;
	setp.ne.s32 	%p9, %r232, 0;
	@%p9 bra 	$L__BB7_29;
$L__BB7_30:
	setp.lt.u32 	%p10, %r19, 1536;
	@%p10 bra 	$L__BB7_33;
	cvt.u64.u32 	%rd43, %r235;
	cvt.u64.u32 	%rd44, %r231;
	add.s64 	%rd45, %rd43, %rd44;
	shl.b64 	%rd46, %rd45, 3;
	add.s64 	%rd47, %rd46, %rd8;
	add.s64 	%rd103, %rd47, 8192;
	add.s32 	%r236, %r235, %r231;
$L__BB7_32:
	mul.wide.u32 	%rd56, %r236, 8;
	add.s64 	%rd49, %rd8, %rd56;
	// begin inline asm
	ld.global.nc.u64 %rd48, [%rd49];
	// end inline asm
	mov.b64 	%fd57, %rd48;
	add.f64 	%fd58, %fd230, %fd57;
	add.s64 	%rd51, %rd103, -4096;
	// begin inline asm
	ld.global.nc.u64 %rd50, [%rd51];
	// end inline asm
	mov.b64 	%fd59, %rd50;
	add.f64 	%fd60, %fd58, %fd59;
	// begin inline asm
	ld.global.nc.u64 %rd52, [%rd103];
	// end inline asm
	mov.b64 	%fd61, %rd52;
	add.f64 	%fd62, %fd60, %fd61;
	add.s64 	%rd55, %rd103, 4096;
	// begin inline asm
	ld.global.nc.u64 %rd54, [%rd55];
	// end inline asm
	mov.b64 	%fd63, %rd54;
	add.f64 	%fd230, %fd62, %fd63;
	add.s32 	%r235, %r235, 2048;
	add.s64 	%rd103, %rd103, 16384;
	add.s32 	%r236, %r236, 2048;
	setp.lt.s32 	%p11, %r235, %r18;
	@%p11 bra 	$L__BB7_32;
$L__BB7_33:
	// begin inline asm
	mov.u32 %r45, %laneid;
	// end inline asm
	mov.b64 	%rd57, %fd230;
	mov.b64 	{%r47, %r52}, %rd57;
	mov.b32 	%r53, 1;
	mov.b32 	%r94, 31;
	mov.b32 	%r95, -1;
	// begin inline asm
	shfl.sync.down.b32 %r46, %r47, %r53, %r94, %r95;
	// end inline asm
	// begin inline asm
	shfl.sync.down.b32 %r51, %r52, %r53, %r94, %r95;
	// end inline asm
	mov.b64 	%rd58, {%r46, %r51};
	mov.b64 	%fd64, %rd58;
	setp.gt.s32 	%p12, %r45, 30;
	add.f64 	%fd65, %fd230, %fd64;
	selp.f64 	%fd66, %fd230, %fd65, %p12;
	mov.b64 	%rd59, %fd66;
	mov.b64 	{%r57, %r62}, %rd59;
	mov.b32 	%r63, 2;
	// begin inline asm
	shfl.sync.down.b32 %r56, %r57, %r63, %r94, %r95;
	// end inline asm
	// begin inline asm
	shfl.sync.down.b32 %r61, %r62, %r63, %r94, %r95;
	// end inline asm
	mov.b64 	%rd60, {%r56, %r61};
	mov.b64 	%fd67, %rd60;
	setp.gt.s32 	%p13, %r45, 29;
	add.f64 	%fd68, %fd66, %fd67;
	selp.f64 	%fd69, %fd66, %fd68, %p13;
	mov.b64 	%rd61, %fd69;
	mov.b64 	{%r67, %r72}, %rd61;
	mov.b32 	%r73, 4;
	// begin inline asm
	shfl.sync.down.b32 %r66, %r67, %r73, %r94, %r95;
	// end inline asm
	// begin inline asm
	shfl.sync.down.b32 %r71, %r72, %r73, %r94, %r95;
	// end inline asm
	mov.b64 	%rd62, {%r66, %r71};
	mov.b64 	%fd70, %rd62;
	setp.gt.s32 	%p14, %r45, 27;
	add.f64 	%fd71, %fd69, %fd70;
	selp.f64 	%fd72, %fd69, %fd71, %p14;
	mov.b64 	%rd63, %fd72;
	mov.b64 	{%r77, %r82}, %rd63;
	mov.b32 	%r83, 8;
	// begin inline asm
	shfl.sync.down.b32 %r76, %r77, %r83, %r94, %r95;
	// end inline asm
	// begin inline asm
	shfl.sync.down.b32 %r81, %r82, %r83, %r94, %r95;
	// end inline asm
	mov.b64 	%rd64, {%r76, %r81};
	mov.b64 	%fd73, %rd64;
	setp.gt.s32 	%p15, %r45, 23;
	add.f64 	%fd74, %fd72, %fd73;
	selp.f64 	%fd75, %fd72, %fd74, %p15;
	mov.b64 	%rd65, %fd75;
	mov.b64 	{%r87, %r92}, %rd65;
	mov.b32 	%r93, 16;
	// begin inline asm
	shfl.sync.down.b32 %r86, %r87, %r93, %r94, %r95;
	// end inline asm
	// begin inline asm
	shfl.sync.down.b32 %r91, %r92, %r93, %r94, %r95;
	// end inline asm
	mov.b64 	%rd66, {%r86, %r91};
	mov.b64 	%fd76, %rd66;
	setp.gt.s32 	%p16, %r45, 15;
	add.f64 	%fd26, %fd75, %fd76;
	selp.f64 	%fd231, %fd75, %fd26, %p16;
	setp.ne.s32 	%p17, %r45, 0;
	@%p17 bra 	$L__BB7_35;
	shr.u32 	%r96, %r13, 2;
	and.b32  	%r97, %r96, 248;
	mov.u32 	%r98, _ZZN3cub18CUB_300001_SM_10006detail6reduce28DeviceReduceSingleTileKernelINS2_10policy_hubIdyN4cuda3std3__44plusIdEEE10Policy1000EPdPfiS9_fdNS7_10__identityEEEvT0_T1_T2_T3_T4_T6_E12temp_storage;
	add.s32 	%r99, %r98, %r97;
	st.shared.f64 	[%r99+16], %fd26;
$L__BB7_35:
	bar.sync 	0;
	setp.ne.s32 	%p18, %r13, 0;
	@%p18 bra 	$L__BB7_37;
	ld.shared.f64 	%fd77, [_ZZN3cub18CUB_300001_SM_10006detail6reduce28DeviceReduceSingleTileKernelINS2_10policy_hubIdyN4cuda3std3__44plusIdEEE10Policy1000EPdPfiS9_fdNS7_10__identityEEEvT0_T1_T2_T3_T4_T6_E12temp_storage+24];
	add.f64 	%fd78, %fd231, %fd77;
	ld.shared.f64 	%fd79, [_ZZN3cub18CUB_300001_SM_10006detail6reduce28DeviceReduceSingleTileKernelINS2_10policy_hubIdyN4cuda3std3__44plusIdEEE10Policy1000EPdPfiS9_fdNS7_10__identityEEEvT0_T1_T2_T3_T4_T6_E12temp_storage+32];
	add.f64 	%fd80, %fd78, %fd79;
	ld.shared.f64 	%fd81, [_ZZN3cub18CUB_300001_SM_10006detail6reduce28DeviceReduceSingleTileKernelINS2_10policy_hubIdyN4cuda3std3__44plusIdEEE10Policy1000EPdPfiS9_fdNS7_10__identityEEEvT0_T1_T2_T3_T4_T6_E12temp_storage+40];
	add.f64 	%fd82, %fd80, %fd81;
	ld.shared.f64 	%fd83, [_ZZN3cub18CUB_300001_SM_10006detail6reduce28DeviceReduceSingleTileKernelINS2_10policy_hubIdyN4cuda3std3__44plusIdEEE10Policy1000EPdPfiS9_fdNS7_10__identityEEEvT0_T1_T2_T3_T4_T6_E12temp_storage+48];
	add.f64 	%fd84, %fd82, %fd83;
	ld.shared.f64 	%fd85, [_ZZN3cub18CUB_300001_SM_10006detail6reduce28DeviceReduceSingleTileKernelINS2_10policy_hubIdyN4cuda3std3__44plusIdEEE10Policy1000EPdPfiS9_fdNS7_10__identityEEEvT0_T1_T2_T3_T4_T6_E12temp_storage+56];
	add.f64 	%fd86, %fd84, %fd85;
	ld.shared.f64 	%fd87, [_ZZN3cub18CUB_300001_SM_10006detail6reduce28DeviceReduceSingleTileKernelINS2_10policy_hubIdyN4cuda3std3__44plusIdEEE10Policy1000EPdPfiS9_fdNS7_10__identityEEEvT0_T1_T2_T3_T4_T6_E12temp_storage+64];
	add.f64 	%fd88, %fd86, %fd87;
	ld.shared.f64 	%fd89, [_ZZN3cub18CUB_300001_SM_10006detail6reduce28DeviceReduceSingleTileKernelINS2_10policy_hubIdyN4cuda3std3__44plusIdEEE10Policy1000EPdPfiS9_fdNS7_10__identityEEEvT0_T1_T2_T3_T4_T6_E12temp_storage+72];
	add.f64 	%fd90, %fd88, %fd89;
	ld.shared.f64 	%fd91, [_ZZN3cub18CUB_300001_SM_10006detail6reduce28DeviceReduceSingleTileKernelINS2_10policy_hubIdyN4cuda3std3__44plusIdEEE10Policy1000EPdPfiS9_fdNS7_10__identityEEEvT0_T1_T2_T3_T4_T6_E12temp_storage+80];
	add.f64 	%fd92, %fd90, %fd91;
	ld.shared.f64 	%fd93, [_ZZN3cub18CUB_300001_SM_10006detail6reduce28DeviceReduceSingleTileKernelINS2_10policy_hubIdyN4cuda3std3__44plusIdEEE10Policy1000EPdPfiS9_fdNS7_10__identityEEEvT0_T1_T2_T3_T4_T6_E12temp_storage+88];
	add.f64 	%fd94, %fd92, %fd93;
	ld.shared.f64 	%fd95, [_ZZN3cub18CUB_300001_SM_10006detail6reduce28DeviceReduceSingleTileKernelINS2_10policy_hubIdyN4cuda3std3__44plusIdEEE10Policy1000EPdPfiS9_fdNS7_10__identityEEEvT0_T1_T2_T3_T4_T6_E12temp_storage+96];
	add.f64 	%fd96, %fd94, %fd95;
	ld.shared.f64 	%fd97, [_ZZN3cub18CUB_300001_SM_10006detail6reduce28DeviceReduceSingleTileKernelINS2_10policy_hubIdyN4cuda3std3__44plusIdEEE10Policy1000EPdPfiS9_fdNS7_10__identityEEEvT0_T1_T2_T3_T4_T6_E12temp_storage+104];
	add.f64 	%fd98, %fd96, %fd97;
	ld.shared.f64 	%fd99, [_ZZN3cub18CUB_300001_SM_10006detail6reduce28DeviceReduceSingleTileKernelINS2_10policy_hubIdyN4cuda3std3__44plusIdEEE10Policy1000EPdPfiS9_fdNS7_10__identityEEEvT0_T1_T2_T3_T4_T6_E12temp_storage+112];
	add.f64 	%fd100, %fd98, %fd99;
	ld.shared.f64 	%fd101, [_ZZN3cub18CUB_300001_SM_10006detail6reduce28DeviceReduceSingleTileKernelINS2_10policy_hubIdyN4cuda3std3__44plusIdEEE10Policy1000EPdPfiS9_fdNS7_10__identityEEEvT0_T1_T2_T3_T4_T6_E12temp_storage+120];
	add.f64 	%fd102, %fd100, %fd101;
	ld.shared.f64 	%fd103, [_ZZN3cub18CUB_300001_SM_10006detail6reduce28DeviceReduceSingleTileKernelINS2_10policy_hubIdyN4cuda3std3__44plusIdEEE10Policy1000EPdPfiS9_fdNS7_10__identityEEEvT0_T1_T2_T3_T4_T6_E12temp_storage+128];
	add.f64 	%fd104, %fd102, %fd103;
	ld.shared.f64 	%fd105, [_ZZN3cub18CUB_300001_SM_10006detail6reduce28DeviceReduceSingleTileKernelINS2_10policy_hubIdyN4cuda3std3__44plusIdEEE10Policy1000EPdPfiS9_fdNS7_10__identityEEEvT0_T1_T2_T3_T4_T6_E12temp_storage+136];
	add.f64 	%fd231, %fd104, %fd105;
$L__BB7_37:
	mov.u32 	%r223, %tid.x;
	setp.ne.s32 	%p56, %r223, 0;
	@%p56 bra 	$L__BB7_39;
	cvt.f64.f32 	%fd216, %f1;
	add.f64 	%fd217, %fd231, %fd216;
	cvt.rn.f32.f64 	%f2, %fd217;
	st.global.f32 	[%rd1], %f2;
$L__BB7_39:
	ret;

}


// ===== COMPILED SASS (sm_100) =====

	.target	sm_100

	.elftype	@"ET_EXEC"


//--------------------- .note.nv.tkinfo           --------------------------
	.section	.note.nv.tkinfo,"",@"SHT_NOTE"
	.sectionflags	@"SHF_NOTE_NV_TKINFO"
	.tkinfo
        /*0018*/ 	.word	0x00000002
        /*0030*/ 	.string	""
        /*0030*/ 	.string	"ptxas"
        /*0030*/ 	.string	"Cuda compilation tools, release 13.0, V13.0.88"
        /*0030*/ 	.string	"Build cuda_13.0.r13.0/compiler.36424714_0"
        /*0030*/ 	.string	"-arch sm_100 -m 64 "



//--------------------- .note.nv.cuinfo           --------------------------
	.section	.note.nv.cuinfo,"",@"SHT_NOTE"
	.sectionflags	@"SHF_NOTE_NV_CUINFO"
        /*0018*/ 	.short	0x0002
        /*001a*/ 	.short	0x0064
        /*001c*/ 	.short	0x0082
	.zero		2


//--------------------- .nv.info                  --------------------------
	.section	.nv.info,"",@"SHT_CUDA_INFO"
	.align	4


	//----- nvinfo : EIATTR_REGCOUNT
	.align		4
        /*0000*/ 	.byte	0x04, 0x2f
        /*0002*/ 	.short	(.L_44 - .L_43)
	.align		4
.L_43:
        /*0004*/ 	.word	index@(_ZN3cub18CUB_300001_SM_10006detail11EmptyKernelIvEEvv)
        /*0008*/ 	.word	0x00000004


	//----- nvinfo : EIATTR_FRAME_SIZE
	.align		4
.L_44:
        /*000c*/ 	.byte	0x04, 0x11
        /*000e*/ 	.short	(.L_46 - .L_45)
	.align		4
.L_45:
        /*0010*/ 	.word	index@(_ZN3cub18CUB_300001_SM_10006detail11EmptyKernelIvEEvv)
        /*0014*/ 	.word	0x00000000


	//----- nvinfo : EIATTR_REGCOUNT
	.align		4
.L_46:
        /*0018*/ 	.byte	0x04, 0x2f
        /*001a*/ 	.short	(.L_48 - .L_47)
	.align		4
.L_47:
        /*001c*/ 	.word	index@(_ZN3cub18CUB_300001_SM_10006detail8for_each13static_kernelINS2_12policy_hub_t12policy_500_tEmN6thrust24THRUST_300001_SM_1000_NS8cuda_cub20__uninitialized_fill7functorINS7_10device_ptrIdEEdEEEEvT0_T1_)
        /*0020*/ 	.word	0x00000009


	//----- nvinfo : EIATTR_FRAME_SIZE
	.align		4
.L_48:
        /*0024*/ 	.byte	0x04, 0x11
        /*0026*/ 	.short	(.L_50 - .L_49)
	.align		4
.L_49:
        /*0028*/ 	.word	index@(_ZN3cub18CUB_300001_SM_10006detail8for_each13static_kernelINS2_12policy_hub_t12policy_500_tEmN6thrust24THRUST_300001_SM_1000_NS8cuda_cub20__uninitialized_fill7functorINS7_10device_ptrIdEEdEEEEvT0_T1_)
        /*002c*/ 	.word	0x00000000


	//----- nvinfo : EIATTR_REGCOUNT
	.align		4
.L_50:
        /*0030*/ 	.byte	0x04, 0x2f
        /*0032*/ 	.short	(.L_52 - .L_51)
	.align		4
.L_51:
        /*0034*/ 	.word	index@(_ZN3cub18CUB_300001_SM_10006detail6reduce28DeviceReduceSingleTileKernelINS2_10policy_hubIdjN4cuda3std3__44plusIdEEE10Policy1000EN6thrust24THRUST_300001_SM_1000_NS17counting_iteratorIiNSD_11use_defaultESF_SF_EEPfjS9_fd12calculate_piEEvT0_T1_T2_T3_T4_T6_)
        /*0038*/ 	.word	0x00000034


	//----- nvinfo : EIATTR_FRAME_SIZE
	.align		4
.L_52:
        /*003c*/ 	.byte	0x04, 0x11
        /*003e*/ 	.short	(.L_54 - .L_53)
	.align		4
.L_53:
        /*0040*/ 	.word	index@($__internal_3_$__cuda_sm20_div_rn_f64_full)
        /*0044*/ 	.word	0x00000000


	//----- nvinfo : EIATTR_FRAME_SIZE
	.align		4
.L_54:
        /*0048*/ 	.byte	0x04, 0x11
        /*004a*/ 	.short	(.L_56 - .L_55)
	.align		4
.L_55:
        /*004c*/ 	.word	index@(_ZN3cub18CUB_300001_SM_10006detail6reduce28DeviceReduceSingleTileKernelINS2_10policy_hubIdjN4cuda3std3__44plusIdEEE10Policy1000EN6thrust24THRUST_300001_SM_1000_NS17counting_iteratorIiNSD_11use_defaultESF_SF_EEPfjS9_fd12calculate_piEEvT0_T1_T2_T3_T4_T6_)
        /*0050*/ 	.word	0x00000000


	//----- nvinfo : EIATTR_REGCOUNT
	.align		4
.L_56:
        /*0054*/ 	.byte	0x04, 0x2f
        /*0056*/ 	.short	(.L_58 - .L_57)
	.align		4
.L_57:
        /*0058*/ 	.word	index@(_ZN3cub18CUB_300001_SM_10006detail6reduce18DeviceReduceKernelINS2_10policy_hubIdjN4cuda3std3__44plusIdEEE10Policy1000EN6thrust24THRUST_300001_SM_1000_NS17counting_iteratorIiNSD_11use_defaultESF_SF_EEjS9_d12calculate_piEEvT0_PT3_T1_NS0_13GridEvenShareISL_EET2_T4_)
        /*005c*/ 	.word	0x00000030


	//----- nvinfo : EIATTR_FRAME_SIZE
	.align		4
.L_58:
        /*0060*/ 	.byte	0x04, 0x11
        /*0062*/ 	.short	(.L_60 - .L_59)
	.align		4
.L_59:
        /*0064*/ 	.word	index@($__internal_2_$__cuda_sm20_div_rn_f64_full)
        /*0068*/ 	.word	0x00000000


	//----- nvinfo : EIATTR_FRAME_SIZE
	.align		4
.L_60:
        /*006c*/ 	.byte	0x04, 0x11
        /*006e*/ 	.short	(.L_62 - .L_61)
	.align		4
.L_61:
        /*0070*/ 	.word	index@(_ZN3cub18CUB_300001_SM_10006detail6reduce18DeviceReduceKernelINS2_10policy_hubIdjN4cuda3std3__44plusIdEEE10Policy1000EN6thrust24THRUST_300001_SM_1000_NS17counting_iteratorIiNSD_11use_defaultESF_SF_EEjS9_d12calculate_piEEvT0_PT3_T1_NS0_13GridEvenShareISL_EET2_T4_)
        /*0074*/ 	.word	0x00000000


	//----- nvinfo : EIATTR_REGCOUNT
	.align		4
.L_62:
        /*0078*/ 	.byte	0x04, 0x2f
        /*007a*/ 	.short	(.L_64 - .L_63)
	.align		4
.L_63:
        /*007c*/ 	.word	index@(_ZN3cub18CUB_300001_SM_10006detail6reduce28DeviceReduceSingleTileKernelINS2_10policy_hubIdjN4cuda3std3__44plusIdEEE10Policy1000EPdPfiS9_fdNS7_10__identityEEEvT0_T1_T2_T3_T4_T6_)
        /*0080*/ 	.word	0x00000030


	//----- nvinfo : EIATTR_FRAME_SIZE
	.align		4
.L_64:
        /*0084*/ 	.byte	0x04, 0x11
        /*0086*/ 	.short	(.L_66 - .L_65)
	.align		4
.L_65:
        /*0088*/ 	.word	index@(_ZN3cub18CUB_300001_SM_10006detail6reduce28DeviceReduceSingleTileKernelINS2_10policy_hubIdjN4cuda3std3__44plusIdEEE10Policy1000EPdPfiS9_fdNS7_10__identityEEEvT0_T1_T2_T3_T4_T6_)
        /*008c*/ 	.word	0x00000000


	//----- nvinfo : EIATTR_REGCOUNT
	.align		4
.L_66:
        /*0090*/ 	.byte	0x04, 0x2f
        /*0092*/ 	.short	(.L_68 - .L_67)
	.align		4
.L_67:
        /*0094*/ 	.word	index@(_ZN3cub18CUB_300001_SM_10006detail6reduce28DeviceReduceSingleTileKernelINS2_10policy_hubIdyN4cuda3std3__44plusIdEEE10Policy1000EN6thrust24THRUST_300001_SM_1000_NS17counting_iteratorIiNSD_11use_defaultESF_SF_EEPfyS9_fd12calculate_piEEvT0_T1_T2_T3_T4_T6_)
        /*0098*/ 	.word	0x0000002e


	//----- nvinfo : EIATTR_FRAME_SIZE
	.align		4
.L_68:
        /*009c*/ 	.byte	0x04, 0x11
        /*009e*/ 	.short	(.L_70 - .L_69)
	.align		4
.L_69:
        /*00a0*/ 	.word	index@($__internal_1_$__cuda_sm20_div_rn_f64_full)
        /*00a4*/ 	.word	0x00000000


	//----- nvinfo : EIATTR_FRAME_SIZE
	.align		4
.L_70:
        /*00a8*/ 	.byte	0x04, 0x11
        /*00aa*/ 	.short	(.L_72 - .L_71)
	.align		4
.L_71:
        /*00ac*/ 	.word	index@(_ZN3cub18CUB_300001_SM_10006detail6reduce28DeviceReduceSingleTileKernelINS2_10policy_hubIdyN4cuda3std3__44plusIdEEE10Policy1000EN6thrust24THRUST_300001_SM_1000_NS17counting_iteratorIiNSD_11use_defaultESF_SF_EEPfyS9_fd12calculate_piEEvT0_T1_T2_T3_T4_T6_)
        /*00b0*/ 	.word	0x00000000


	//----- nvinfo : EIATTR_REGCOUNT
	.align		4
.L_72:
        /*00b4*/ 	.byte	0x04, 0x2f
        /*00b6*/ 	.short	(.L_74 - .L_73)
	.align		4
.L_73:
        /*00b8*/ 	.word	index@(_ZN3cub18CUB_300001_SM_10006detail6reduce18DeviceReduceKernelINS2_10policy_hubIdyN4cuda3std3__44plusIdEEE10Policy1000EN6thrust24THRUST_300001_SM_1000_NS17counting_iteratorIiNSD_11use_defaultESF_SF_EEyS9_d12calculate_piEEvT0_PT3_T1_NS0_13GridEvenShareISL_EET2_T4_)
        /*00bc*/ 	.word	0x0000002c


	//----- nvinfo : EIATTR_FRAME_SIZE
	.align		4
.L_74:
        /*00c0*/ 	.byte	0x04, 0x11
        /*00c2*/ 	.short	(.L_76 - .L_75)
	.align		4
.L_75:
        /*00c4*/ 	.word	index@($__internal_0_$__cuda_sm20_div_rn_f64_full)
        /*00c8*/ 	.word	0x00000000


	//----- nvinfo : EIATTR_FRAME_SIZE
	.align		4
.L_76:
        /*00cc*/ 	.byte	0x04, 0x11
        /*00ce*/ 	.short	(.L_78 - .L_77)
	.align		4
.L_77:
        /*00d0*/ 	.word	index@(_ZN3cub18CUB_300001_SM_10006detail6reduce18DeviceReduceKernelINS2_10policy_hubIdyN4cuda3std3__44plusIdEEE10Policy1000EN6thrust24THRUST_300001_SM_1000_NS17counting_iteratorIiNSD_11use_defaultESF_SF_EEyS9_d12calculate_piEEvT0_PT3_T1_NS0_13GridEvenShareISL_EET2_T4_)
        /*00d4*/ 	.word	0x00000000


	//----- nvinfo : EIATTR_REGCOUNT
	.align		4
.L_78:
        /*00d8*/ 	.byte	0x04, 0x2f
        /*00da*/ 	.short	(.L_80 - .L_79)
	.align		4
.L_79:
        /*00dc*/ 	.word	index@(_ZN3cub18CUB_300001_SM_10006detail6reduce28DeviceReduceSingleTileKernelINS2_10policy_hubIdyN4cuda3std3__44plusIdEEE10Policy1000EPdPfiS9_fdNS7_10__identityEEEvT0_T1_T2_T3_T4_T6_)
        /*00e0*/ 	.word	0x00000030


	//----- nvinfo : EIATTR_FRAME_SIZE
	.align		4
.L_80:
        /*00e4*/ 	.byte	0x04, 0x11
        /*00e6*/ 	.short	(.L_82 - .L_81)
	.align		4
.L_81:
        /*00e8*/ 	.word	index@(_ZN3cub18CUB_300001_SM_10006detail6reduce28DeviceReduceSingleTileKernelINS2_10policy_hubIdyN4cuda3std3__44plusIdEEE10Policy1000EPdPfiS9_fdNS7_10__identityEEEvT0_T1_T2_T3_T4_T6_)
        /*00ec*/ 	.word	0x00000000


	//----- nvinfo : EIATTR_MIN_STACK_SIZE
	.align		4
.L_82:
        /*00f0*/ 	.byte	0x04, 0x12
        /*00f2*/ 	.short	(.L_84 - .L_83)
	.align		4
.L_83:
        /*00f4*/ 	.word	index@(_ZN3cub18CUB_300001_SM_10006detail6reduce28DeviceReduceSingleTileKernelINS2_10policy_hubIdyN4cuda3std3__44plusIdEEE10Policy1000EPdPfiS9_fdNS7_10__identityEEEvT0_T1_T2_T3_T4_T6_)
        /*00f8*/ 	.word	0x00000000


	//----- nvinfo : EIATTR_MIN_STACK_SIZE
	.align		4
.L_84:
        /*00fc*/ 	.byte	0x04, 0x12
        /*00fe*/ 	.short	(.L_86 - .L_85)
	.align		4
.L_85:
        /*0100*/ 	.word	index@(_ZN3cub18CUB_300001_SM_10006detail6reduce18DeviceReduceKernelINS2_10policy_hubIdyN4cuda3std3__44plusIdEEE10Policy1000EN6thrust24THRUST_300001_SM_1000_NS17counting_iteratorIiNSD_11use_defaultESF_SF_EEyS9_d12calculate_piEEvT0_PT3_T1_NS0_13GridEvenShareISL_EET2_T4_)
        /*0104*/ 	.word	0x00000000


	//----- nvinfo : EIATTR_MIN_STACK_SIZE
	.align		4
.L_86:
        /*0108*/ 	.byte	0x04, 0x12
        /*010a*/ 	.short	(.L_88 - .L_87)
	.align		4
.L_87:
        /*010c*/ 	.word	index@(_ZN3cub18CUB_300001_SM_10006detail6reduce28DeviceReduceSingleTileKernelINS2_10policy_hubIdyN4cuda3std3__44plusIdEEE10Policy1000EN6thrust24THRUST_300001_SM_1000_NS17counting_iteratorIiNSD_11use_defaultESF_SF_EEPfyS9_fd12calculate_piEEvT0_T1_T2_T3_T4_T6_)
        /*0110*/ 	.word	0x00000000


	//----- nvinfo : EIATTR_MIN_STACK_SIZE
	.align		4
.L_88:
        /*0114*/ 	.byte	0x04, 0x12
        /*0116*/ 	.short	(.L_90 - .L_89)
	.align		4
.L_89:
        /*0118*/ 	.word	index@(_ZN3cub18CUB_300001_SM_10006detail6reduce28DeviceReduceSingleTileKernelINS2_10policy_hubIdjN4cuda3std3__44plusIdEEE10Policy1000EPdPfiS9_fdNS7_10__identityEEEvT0_T1_T2_T3_T4_T6_)
        /*011c*/ 	.word	0x00000000


	//----- nvinfo : EIATTR_MIN_STACK_SIZE
	.align		4
.L_90:
        /*0120*/ 	.byte	0x04, 0x12
        /*0122*/ 	.short	(.L_92 - .L_91)
	.align		4
.L_91:
        /*0124*/ 	.word	index@(_ZN3cub18CUB_300001_SM_10006detail6reduce18DeviceReduceKernelINS2_10policy_hubIdjN4cuda3std3__44plusIdEEE10Policy1000EN6thrust24THRUST_300001_SM_1000_NS17counting_iteratorIiNSD_11use_defaultESF_SF_EEjS9_d12calculate_piEEvT0_PT3_T1_NS0_13GridEvenShareISL_EET2_T4_)
        /*0128*/ 	.word	0x00000000


	//----- nvinfo : EIATTR_MIN_STACK_SIZE
	.align		4
.L_92:
        /*012c*/ 	.byte	0x04, 0x12
        /*012e*/ 	.short	(.L_94 - .L_93)
	.align		4
.L_93:
        /*0130*/ 	.word	index@(_ZN3cub18CUB_300001_SM_10006detail6reduce28DeviceReduceSingleTileKernelINS2_10policy_hubIdjN4cuda3std3__44plusIdEEE10Policy1000EN6thrust24THRUST_300001_SM_1000_NS17counting_iteratorIiNSD_11use_defaultESF_SF_EEPfjS9_fd12calculate_piEEvT0_T1_T2_T3_T4_T6_)
        /*0134*/ 	.word	0x00000000


	//----- nvinfo : EIATTR_MIN_STACK_SIZE
	.align		4
.L_94:
        /*0138*/ 	.byte	0x04, 0x12
        /*013a*/ 	.short	(.L_96 - .L_95)
	.align		4
.L_95:
        /*013c*/ 	.word	index@(_ZN3cub18CUB_300001_SM_10006detail8for_each13static_kernelINS2_12policy_hub_t12policy_500_tEmN6thrust24THRUST_300001_SM_1000_NS8cuda_cub20__uninitialized_fill7functorINS7_10device_ptrIdEEdEEEEvT0_T1_)
        /*0140*/ 	.word	0x00000000


	//----- nvinfo : EIATTR_MIN_STACK_SIZE
	.align		4
.L_96:
        /*0144*/ 	.byte	0x04, 0x12
        /*0146*/ 	.short	(.L_98 - .L_97)
	.align		4
.L_97:
        /*0148*/ 	.word	index@(_ZN3cub18CUB_300001_SM_10006detail11EmptyKernelIvEEvv)
        /*014c*/ 	.word	0x00000000
.L_98:


//--------------------- .nv.compat                --------------------------
	.section	.nv.compat,"",@"SHT_CUDA_COMPAT_INFO"
	.align	4
        /*0000*/ 	.byte	0x02, 0x09, 0x00, 0x00, 0x02, 0x02, 0x01, 0x00, 0x02, 0x05, 0x05, 0x00, 0x03, 0x07, 0x01, 0x01
        /*0010*/ 	.byte	0x02, 0x03, 0x00, 0x00, 0x02, 0x06, 0x01, 0x00, 0x04, 0x0b, 0x08, 0x00, 0x01, 0x00, 0x00, 0x00
        /*0020*/ 	.byte	0x00, 0x00, 0x00, 0x00


//--------------------- .nv.info._ZN3cub18CUB_300001_SM_10006detail6reduce28DeviceReduceSingleTileKernelINS2_10policy_hubIdyN4cuda3std3__44plusIdEEE10Policy1000EPdPfiS9_fdNS7_10__identityEEEvT0_T1_T2_T3_T4_T6_ --------------------------
	.section	.nv.info._ZN3cub18CUB_300001_SM_10006detail6reduce28DeviceReduceSingleTileKernelINS2_10policy_hubIdyN4cuda3std3__44plusIdEEE10Policy1000EPdPfiS9_fdNS7_10__identityEEEvT0_T1_T2_T3_T4_T6_,"",@"SHT_CUDA_INFO"
	.sectionflags	@""
	.align	4


	//----- nvinfo : EIATTR_CUDA_API_VERSION
	.align		4
        /*0000*/ 	.byte	0x04, 0x37
        /*0002*/ 	.short	(.L_100 - .L_99)
.L_99:
        /*0004*/ 	.word	0x00000082


	//----- nvinfo : EIATTR_KPARAM_INFO
	.align		4
.L_100:
        /*0008*/ 	.byte	0x04, 0x17
        /*000a*/ 	.short	(.L_102 - .L_101)
.L_101:
        /*000c*/ 	.word	0x00000000
        /*0010*/ 	.short	0x0005
        /*0012*/ 	.short	0x001c
        /*0014*/ 	.byte	0x00, 0xf0, 0x05, 0x00


	//----- nvinfo : EIATTR_KPARAM_INFO
	.align		4
.L_102:
        /*0018*/ 	.byte	0x04, 0x17
        /*001a*/ 	.short	(.L_104 - .L_103)
.L_103:
        /*001c*/ 	.word	0x00000000
        /*0020*/ 	.short	0x0004
        /*0022*/ 	.short	0x0018
        /*0024*/ 	.byte	0x00, 0xf0, 0x11, 0x00


	//----- nvinfo : EIATTR_KPARAM_INFO
	.align		4
.L_104:
        /*0028*/ 	.byte	0x04, 0x17
        /*002a*/ 	.short	(.L_106 - .L_105)
.L_105:
        /*002c*/ 	.word	0x00000000
        /*0030*/ 	.short	0x0003
        /*0032*/ 	.short	0x0014
        /*0034*/ 	.byte	0x00, 0xf0, 0x05, 0x00


	//----- nvinfo : EIATTR_KPARAM_INFO
	.align		4
.L_106:
        /*0038*/ 	.byte	0x04, 0x17
        /*003a*/ 	.short	(.L_108 - .L_107)
.L_107:
        /*003c*/ 	.word	0x00000000
        /*0040*/ 	.short	0x0002
        /*0042*/ 	.short	0x0010
        /*0044*/ 	.byte	0x00, 0xf0, 0x11, 0x00


	//----- nvinfo : EIATTR_KPARAM_INFO
	.align		4
.L_108:
        /*0048*/ 	.byte	0x04, 0x17
        /*004a*/ 	.short	(.L_110 - .L_109)
.L_109:
        /*004c*/ 	.word	0x00000000
        /*0050*/ 	.short	0x0001
        /*0052*/ 	.short	0x0008
        /*0054*/ 	.byte	0x00, 0xf5, 0x21, 0x00


	//----- nvinfo : EIATTR_KPARAM_INFO
	.align		4
.L_110:
        /*0058*/ 	.byte	0x04, 0x17
        /*005a*/ 	.short	(.L_112 - .L_111)
.L_111:
        /*005c*/ 	.word	0x00000000
        /*0060*/ 	.short	0x0000
        /*0062*/ 	.short	0x0000
        /*0064*/ 	.byte	0x00, 0xf5, 0x21, 0x00


	//----- nvinfo : EIATTR_SPARSE_MMA_MASK
	.align		4
.L_112:
        /*0068*/ 	.byte	0x03, 0x50
        /*006a*/ 	.short	0x0000


	//----- nvinfo : EIATTR_MAXREG_COUNT
	.align		4
        /*006c*/ 	.byte	0x03, 0x1b
        /*006e*/ 	.short	0x0080


	//----- nvinfo : EIATTR_NUM_BARRIERS
	.align		4
        /*0070*/ 	.byte	0x02, 0x4c
        /*0072*/ 	.byte	0x01
	.zero		1


	//----- nvinfo : EIATTR_MERCURY_ISA_VERSION
	.align		4
        /*0074*/ 	.byte	0x03, 0x5f
        /*0076*/ 	.short	0x0101


	//----- nvinfo : EIATTR_COOP_GROUP_MASK_REGIDS
	.align		4
        /*0078*/ 	.byte	0x04, 0x29
        /*007a*/ 	.short	(.L_114 - .L_113)


	//   ....[0]....
.L_113:
        /*007c*/ 	.word	0xffffffff


	//   ....[1]....
        /*0080*/ 	.word	0xffffffff


	//   ....[2]....
        /*0084*/ 	.word	0xffffffff


	//   ....[3]....
        /*0088*/ 	.word	0xffffffff


	//   ....[4]....
        /*008c*/ 	.word	0xffffffff


	//   ....[5]....
        /*0090*/ 	.word	0xffffffff


	//   ....[6]....
        /*0094*/ 	.word	0xffffffff


	//   ....[7]....
        /*0098*/ 	.word	0xffffffff


	//   ....[8]....
        /*009c*/ 	.word	0xffffffff


	//   ....[9]....
        /*00a0*/ 	.word	0xffffffff


	//   ....[10]....
        /*00a4*/ 	.word	0xffffffff


	//   ....[11]....
        /*00a8*/ 	.word	0xffffffff


	//   ....[12]....
        /*00ac*/ 	.word	0xffffffff


	//   ....[13]....
        /*00b0*/ 	.word	0xffffffff


	//   ....[14]....
        /*00b4*/ 	.word	0xffffffff


	//   ....[15]....
        /*00b8*/ 	.word	0xffffffff


	//   ....[16]....
        /*00bc*/ 	.word	0xffffffff


	//   ....[17]....
        /*00c0*/ 	.word	0xffffffff


	//   ....[18]....
        /*00c4*/ 	.word	0xffffffff


	//   ....[19]....
        /*00c8*/ 	.word	0xffffffff


	//   ....[20]....
        /*00cc*/ 	.word	0xffffffff


	//   ....[21]....
        /*00d0*/ 	.word	0xffffffff


	//   ....[22]....
        /*00d4*/ 	.word	0xffffffff


	//   ....[23]....
        /*00d8*/ 	.word	0xffffffff


	//   ....[24]....
        /*00dc*/ 	.word	0xffffffff


	//   ....[25]....
        /*00e0*/ 	.word	0xffffffff


	//   ....[26]....
        /*00e4*/ 	.word	0xffffffff


	//   ....[27]....
        /*00e8*/ 	.word	0xffffffff


	//   ....[28]....
        /*00ec*/ 	.word	0xffffffff


	//   ....[29]....
        /*00f0*/ 	.word	0xffffffff


	//----- nvinfo : EIATTR_COOP_GROUP_INSTR_OFFSETS
	.align		4
.L_114:
        /*00f4*/ 	.byte	0x04, 0x28
        /*00f6*/ 	.short	(.L_116 - .L_115)


	//   ....[0]....
.L_115:
        /*00f8*/ 	.word	0x00000960


	//   ....[1]....
        /*00fc*/ 	.word	0x00000970


	//   ....[2]....
        /*0100*/ 	.word	0x000009e0


	//   ....[3]....
        /*0104*/ 	.word	0x00000a10


	//   ....[4]....
        /*0108*/ 	.word	0x00000a70


	//   ....[5]....
        /*010c*/ 	.word	0x00000a80


	//   ....[6]....
        /*0110*/ 	.word	0x00000ae0


	//   ....[7]....
        /*0114*/ 	.word	0x00000af0


	//   ....[8]....
        /*0118*/ 	.word	0x00000b40


	//   ....[9]....
        /*011c*/ 	.word	0x00000b60


	//   ....[10]....
        /*0120*/ 	.word	0x00000e10


	//   ....[11]....
        /*0124*/ 	.word	0x00000e20


	//   ....[12]....
        /*0128*/ 	.word	0x00000eb0


	//   ....[13]....
        /*012c*/ 	.word	0x00000ed0


	//   ....[14]....
        /*0130*/ 	.word	0x00000f20


	//   ....[15]....
        /*0134*/ 	.word	0x00000f40


	//   ....[16]....
        /*0138*/ 	.word	0x00000f90


	//   ....[17]....
        /*013c*/ 	.word	0x00000fb0


	//   ....[18]....
        /*0140*/ 	.word	0x00001000


	//   ....[19]....
        /*0144*/ 	.word	0x00001030


	//   ....[20]....
        /*0148*/ 	.word	0x000020b0


	//   ....[21]....
        /*014c*/ 	.word	0x000020c0


	//   ....[22]....
        /*0150*/ 	.word	0x00002130


	//   ....[23]....
        /*0154*/ 	.word	0x00002140


	//   ....[24]....
        /*0158*/ 	.word	0x000021a0


	//   ....[25]....
        /*015c*/ 	.word	0x000021b0


	//   ....[26]....
        /*0160*/ 	.word	0x00002200


	//   ....[27]....
        /*0164*/ 	.word	0x00002220


	//   ....[28]....
        /*0168*/ 	.word	0x00002280


	//   ....[29]....
        /*016c*/ 	.word	0x000022b0


	//----- nvinfo : EIATTR_VRC_CTA_INIT_COUNT
	.align		4
.L_116:
        /*0170*/ 	.byte	0x02, 0x4a
	.zero		1
	.zero		1


	//----- nvinfo : EIATTR_EXIT_INSTR_OFFSETS
	.align		4
        /*0174*/ 	.byte	0x04, 0x1c
        /*0176*/ 	.short	(.L_118 - .L_117)


	//   ....[0]....
.L_117:
        /*0178*/ 	.word	0x00000080


	//   ....[1]....
        /*017c*/ 	.word	0x000000c0


	//   ....[2]....
        /*0180*/ 	.word	0x00002510


	//   ....[3]....
        /*0184*/ 	.word	0x00002580


	//----- nvinfo : EIATTR_MAX_THREADS
	.align		4
.L_118:
        /*0188*/ 	.byte	0x04, 0x05
        /*018a*/ 	.short	(.L_120 - .L_119)
.L_119:
        /*018c*/ 	.word	0x00000200
        /*0190*/ 	.word	0x00000001
        /*0194*/ 	.word	0x00000001


	//----- nvinfo : EIATTR_CRS_STACK_SIZE
	.align		4
.L_120:
        /*0198*/ 	.byte	0x04, 0x1e
        /*019a*/ 	.short	(.L_122 - .L_121)
.L_121:
        /*019c*/ 	.word	0x00000000


	//----- nvinfo : EIATTR_CBANK_PARAM_SIZE
	.align		4
.L_122:
        /*01a0*/ 	.byte	0x03, 0x19
        /*01a2*/ 	.short	0x001d


	//----- nvinfo : EIATTR_PARAM_CBANK
	.align		4
        /*01a4*/ 	.byte	0x04, 0x0a
        /*01a6*/ 	.short	(.L_124 - .L_123)
	.align		4
.L_123:
        /*01a8*/ 	.word	index@(.nv.constant0._ZN3cub18CUB_300001_SM_10006detail6reduce28DeviceReduceSingleTileKernelINS2_10policy_hubIdyN4cuda3std3__44plusIdEEE10Policy1000EPdPfiS9_fdNS7_10__identityEEEvT0_T1_T2_T3_T4_T6_)
        /*01ac*/ 	.short	0x0380
        /*01ae*/ 	.short	0x001d


	//----- nvinfo : EIATTR_SW_WAR
	.align		4
.L_124:
        /*01b0*/ 	.byte	0x04, 0x36
        /*01b2*/ 	.short	(.L_126 - .L_125)
.L_125:
        /*01b4*/ 	.word	0x00000008
.L_126:


//--------------------- .nv.info._ZN3cub18CUB_300001_SM_10006detail6reduce18DeviceReduceKernelINS2_10policy_hubIdyN4cuda3std3__44plusIdEEE10Policy1000EN6thrust24THRUST_300001_SM_1000_NS17counting_iteratorIiNSD_11use_defaultESF_SF_EEyS9_d12calculate_piEEvT0_PT3_T1_NS0_13GridEvenShareISL_EET2_T4_ --------------------------
	.section	.nv.info._ZN3cub18CUB_300001_SM_10006detail6reduce18DeviceReduceKernelINS2_10policy_hubIdyN4cuda3std3__44plusIdEEE10Policy1000EN6thrust24THRUST_300001_SM_1000_NS17counting_iteratorIiNSD_11use_defaultESF_SF_EEyS9_d12calculate_piEEvT0_PT3_T1_NS0_13GridEvenShareISL_EET2_T4_,"",@"SHT_CUDA_INFO"
	.sectionflags	@""
	.align	4


	//----- nvinfo : EIATTR_CUDA_API_VERSION
	.align		4
        /*0000*/ 	.byte	0x04, 0x37
        /*0002*/ 	.short	(.L_128 - .L_127)
.L_127:
        /*0004*/ 	.word	0x00000082


	//----- nvinfo : EIATTR_KPARAM_INFO
	.align		4
.L_128:
        /*0008*/ 	.byte	0x04, 0x17
        /*000a*/ 	.short	(.L_130 - .L_129)
.L_129:
        /*000c*/ 	.word	0x00000000
        /*0010*/ 	.short	0x0005
        /*0012*/ 	.short	0x0061
        /*0014*/ 	.byte	0x00, 0xf0, 0x05, 0x00


	//----- nvinfo : EIATTR_KPARAM_INFO
	.align		4
.L_130:
        /*0018*/ 	.byte	0x04, 0x17
        /*001a*/ 	.short	(.L_132 - .L_131)
.L_131:
        /*001c*/ 	.word	0x00000000
        /*0020*/ 	.short	0x0004
        /*0022*/ 	.short	0x0060
        /*0024*/ 	.byte	0x00, 0xf0, 0x05, 0x00


	//----- nvinfo : EIATTR_KPARAM_INFO
	.align		4
.L_132:
        /*0028*/ 	.byte	0x04, 0x17
        /*002a*/ 	.short	(.L_134 - .L_133)
.L_133:
        /*002c*/ 	.word	0x00000000
        /*0030*/ 	.short	0x0003
        /*0032*/ 	.short	0x0018
        /*0034*/ 	.byte	0x00, 0xf0, 0x21, 0x01


	//----- nvinfo : EIATTR_KPARAM_INFO
	.align		4
.L_134:
        /*0038*/ 	.byte	0x04, 0x17
        /*003a*/ 	.short	(.L_136 - .L_135)
.L_135:
        /*003c*/ 	.word	0x00000000
        /*0040*/ 	.short	0x0002
        /*0042*/ 	.short	0x0010
        /*0044*/ 	.byte	0x00, 0xf0, 0x21, 0x00


	//----- nvinfo : EIATTR_KPARAM_INFO
	.align		4
.L_136:
        /*0048*/ 	.byte	0x04, 0x17
        /*004a*/ 	.short	(.L_138 - .L_137)
.L_137:
        /*004c*/ 	.word	0x00000000
        /*0050*/ 	.short	0x0001
        /*0052*/ 	.short	0x0008
        /*0054*/ 	.byte	0x00, 0xf5, 0x21, 0x00


	//----- nvinfo : EIATTR_KPARAM_INFO
	.align		4
.L_138:
        /*0058*/ 	.byte	0x04, 0x17
        /*005a*/ 	.short	(.L_140 - .L_139)
.L_139:
        /*005c*/ 	.word	0x00000000
        /*0060*/ 	.short	0x0000
        /*0062*/ 	.short	0x0000
        /*0064*/ 	.byte	0x00, 0xf0, 0x11, 0x00


	//----- nvinfo : EIATTR_SPARSE_MMA_MASK
	.align		4
.L_140:
        /*0068*/ 	.byte	0x03, 0x50
        /*006a*/ 	.short	0x0000


	//----- nvinfo : EIATTR_MAXREG_COUNT
	.align		4
        /*006c*/ 	.byte	0x03, 0x1b
        /*006e*/ 	.short	0x0080


	//----- nvinfo : EIATTR_NUM_BARRIERS
	.align		4
        /*0070*/ 	.byte	0x02, 0x4c
        /*0072*/ 	.byte	0x01
	.zero		1


	//----- nvinfo : EIATTR_MERCURY_ISA_VERSION
	.align		4
        /*0074*/ 	.byte	0x03, 0x5f
        /*0076*/ 	.short	0x0101


	//----- nvinfo : EIATTR_COOP_GROUP_MASK_REGIDS
	.align		4
        /*0078*/ 	.byte	0x04, 0x29
        /*007a*/ 	.short	(.L_142 - .L_141)


	//   ....[0]....
.L_141:
        /*007c*/ 	.word	0xffffffff


	//   ....[1]....
        /*0080*/ 	.word	0xffffffff


	//   ....[2]....
        /*0084*/ 	.word	0xffffffff


	//   ....[3]....
        /*0088*/ 	.word	0xffffffff


	//   ....[4]....
        /*008c*/ 	.word	0xffffffff


	//   ....[5]....
        /*0090*/ 	.word	0xffffffff


	//   ....[6]....
        /*0094*/ 	.word	0xffffffff


	//   ....[7]....
        /*0098*/ 	.word	0xffffffff


	//   ....[8]....
        /*009c*/ 	.word	0xffffffff


	//   ....[9]....
        /*00a0*/ 	.word	0xffffffff


	//   ....[10]....
        /*00a4*/ 	.word	0xffffffff


	//   ....[11]....
        /*00a8*/ 	.word	0xffffffff


	//   ....[12]....
        /*00ac*/ 	.word	0xffffffff


	//   ....[13]....
        /*00b0*/ 	.word	0xffffffff


	//   ....[14]....
        /*00b4*/ 	.word	0xffffffff


	//   ....[15]....
        /*00b8*/ 	.word	0xffffffff


	//   ....[16]....
        /*00bc*/ 	.word	0xffffffff


	//   ....[17]....
        /*00c0*/ 	.word	0xffffffff


	//   ....[18]....
        /*00c4*/ 	.word	0xffffffff


	//   ....[19]....
        /*00c8*/ 	.word	0xffffffff


	//   ....[20]....
        /*00cc*/ 	.word	0xffffffff


	//   ....[21]....
        /*00d0*/ 	.word	0xffffffff


	//   ....[22]....
        /*00d4*/ 	.word	0xffffffff


	//   ....[23]....
        /*00d8*/ 	.word	0xffffffff


	//   ....[24]....
        /*00dc*/ 	.word	0xffffffff


	//   ....[25]....
        /*00e0*/ 	.word	0xffffffff


	//   ....[26]....
        /*00e4*/ 	.word	0xffffffff


	//   ....[27]....
        /*00e8*/ 	.word	0xffffffff


	//   ....[28]....
        /*00ec*/ 	.word	0xffffffff


	//   ....[29]....
        /*00f0*/ 	.word	0xffffffff


	//----- nvinfo : EIATTR_COOP_GROUP_INSTR_OFFSETS
	.align		4
.L_142:
        /*00f4*/ 	.byte	0x04, 0x28
        /*00f6*/ 	.short	(.L_144 - .L_143)


	//   ....[0]....
.L_143:
        /*00f8*/ 	.word	0x000016a0


	//   ....[1]....
        /*00fc*/ 	.word	0x000016b0


	//   ....[2]....
        /*0100*/ 	.word	0x00001720


	//   ....[3]....
        /*0104*/ 	.word	0x00001740


	//   ....[4]....
        /*0108*/ 	.word	0x000017b0


	//   ....[5]....
        /*010c*/ 	.word	0x000017c0


	//   ....[6]....
        /*0110*/ 	.word	0x00001810


	//   ....[7]....
        /*0114*/ 	.word	0x00001830


	//   ....[8]....
        /*0118*/ 	.word	0x000018a0


	//   ....[9]....
        /*011c*/ 	.word	0x000018b0


	//   ....[10]....
        /*0120*/ 	.word	0x00001b50


	//   ....[11]....
        /*0124*/ 	.word	0x00001b60


	//   ....[12]....
        /*0128*/ 	.word	0x00001bf0


	//   ....[13]....
        /*012c*/ 	.word	0x00001c10


	//   ....[14]....
        /*0130*/ 	.word	0x00001c60


	//   ....[15]....
        /*0134*/ 	.word	0x00001c80


	//   ....[16]....
        /*0138*/ 	.word	0x00001cd0


	//   ....[17]....
        /*013c*/ 	.word	0x00001cf0


	//   ....[18]....
        /*0140*/ 	.word	0x00001d40


	//   ....[19]....
        /*0144*/ 	.word	0x00001d70


	//   ....[20]....
        /*0148*/ 	.word	0x00007990


	//   ....[21]....
        /*014c*/ 	.word	0x000079a0


	//   ....[22]....
        /*0150*/ 	.word	0x00007a10


	//   ....[23]....
        /*0154*/ 	.word	0x00007a30


	//   ....[24]....
        /*0158*/ 	.word	0x00007aa0


	//   ....[25]....
        /*015c*/ 	.word	0x00007ab0


	//   ....[26]....
        /*0160*/ 	.word	0x00007b00


	//   ....[27]....
        /*0164*/ 	.word	0x00007b20


	//   ....[28]....
        /*0168*/ 	.word	0x00007b90


	//   ....[29]....
        /*016c*/ 	.word	0x00007ba0


	//----- nvinfo : EIATTR_VRC_CTA_INIT_COUNT
	.align		4
.L_144:
        /*0170*/ 	.byte	0x02, 0x4a
	.zero		1
	.zero		1


	//----- nvinfo : EIATTR_EXIT_INSTR_OFFSETS
	.align		4
        /*0174*/ 	.byte	0x04, 0x1c
        /*0176*/ 	.short	(.L_146 - .L_145)


	//   ....[0]....
.L_145:
        /*0178*/ 	.word	0x00007dd0


	//   ....[1]....
        /*017c*/ 	.word	0x00007e40


	//----- nvinfo : EIATTR_MAX_THREADS
	.align		4
.L_146:
        /*0180*/ 	.byte	0x04, 0x05
        /*0182*/ 	.short	(.L_148 - .L_147)
.L_147:
        /*0184*/ 	.word	0x00000200
        /*0188*/ 	.word	0x00000001
        /*018c*/ 	.word	0x00000001


	//----- nvinfo : EIATTR_CRS_STACK_SIZE
	.align		4
.L_148:
        /*0190*/ 	.byte	0x04, 0x1e
        /*0192*/ 	.short	(.L_150 - .L_149)
.L_149:
        /*0194*/ 	.word	0x00000000


	//----- nvinfo : EIATTR_CBANK_PARAM_SIZE
	.align		4
.L_150:
        /*0198*/ 	.byte	0x03, 0x19
        /*019a*/ 	.short	0x0062


	//----- nvinfo : EIATTR_PARAM_CBANK
	.align		4
        /*019c*/ 	.byte	0x04, 0x0a
        /*019e*/ 	.short	(.L_152 - .L_151)
	.align		4
.L_151:
        /*01a0*/ 	.word	index@(.nv.constant0._ZN3cub18CUB_300001_SM_10006detail6reduce18DeviceReduceKernelINS2_10policy_hubIdyN4cuda3std3__44plusIdEEE10Policy1000EN6thrust24THRUST_300001_SM_1000_NS17counting_iteratorIiNSD_11use_defaultESF_SF_EEyS9_d12calculate_piEEvT0_PT3_T1_NS0_13GridEvenShareISL_EET2_T4_)
        /*01a4*/ 	.short	0x0380
        /*01a6*/ 	.short	0x0062


	//----- nvinfo : EIATTR_SW_WAR
	.align		4
.L_152:
        /*01a8*/ 	.byte	0x04, 0x36
        /*01aa*/ 	.short	(.L_154 - .L_153)
.L_153:
        /*01ac*/ 	.word	0x00000008
.L_154:


//--------------------- .nv.info._ZN3cub18CUB_300001_SM_10006detail6reduce28DeviceReduceSingleTileKernelINS2_10policy_hubIdyN4cuda3std3__44plusIdEEE10Policy1000EN6thrust24THRUST_300001_SM_1000_NS17counting_iteratorIiNSD_11use_defaultESF_SF_EEPfyS9_fd12calculate_piEEvT0_T1_T2_T3_T4_T6_ --------------------------
	.section	.nv.info._ZN3cub18CUB_300001_SM_10006detail6reduce28DeviceReduceSingleTileKernelINS2_10policy_hubIdyN4cuda3std3__44plusIdEEE10Policy1000EN6thrust24THRUST_300001_SM_1000_NS17counting_iteratorIiNSD_11use_defaultESF_SF_EEPfyS9_fd12calculate_piEEvT0_T1_T2_T3_T4_T6_,"",@"SHT_CUDA_INFO"
	.sectionflags	@""
	.align	4


	//----- nvinfo : EIATTR_CUDA_API_VERSION
	.align		4
        /*0000*/ 	.byte	0x04, 0x37
        /*0002*/ 	.short	(.L_156 - .L_155)
.L_155:
        /*0004*/ 	.word	0x00000082


	//----- nvinfo : EIATTR_KPARAM_INFO
	.align		4
.L_156:
        /*0008*/ 	.byte	0x04, 0x17
        /*000a*/ 	.short	(.L_158 - .L_157)
.L_157:
        /*000c*/ 	.word	0x00000000
        /*0010*/ 	.short	0x0005
        /*0012*/ 	.short	0x0020
        /*0014*/ 	.byte	0x00, 0xf0, 0x05, 0x00


	//----- nvinfo : EIATTR_KPARAM_INFO
	.align		4
.L_158:
        /*0018*/ 	.byte	0x04, 0x17
        /*001a*/ 	.short	(.L_160 - .L_159)
.L_159:
        /*001c*/ 	.word	0x00000000
        /*0020*/ 	.short	0x0004
        /*0022*/ 	.short	0x001c
        /*0024*/ 	.byte	0x00, 0xf0, 0x11, 0x00


	//----- nvinfo : EIATTR_KPARAM_INFO
	.align		4
.L_160:
        /*0028*/ 	.byte	0x04, 0x17
        /*002a*/ 	.short	(.L_162 - .L_161)
.L_161:
        /*002c*/ 	.word	0x00000000
        /*0030*/ 	.short	0x0003
        /*0032*/ 	.short	0x0018
        /*0034*/ 	.byte	0x00, 0xf0, 0x05, 0x00


	//----- nvinfo : EIATTR_KPARAM_INFO
	.align		4
.L_162:
        /*0038*/ 	.byte	0x04, 0x17
        /*003a*/ 	.short	(.L_164 - .L_163)
.L_163:
        /*003c*/ 	.word	0x00000000
        /*0040*/ 	.short	0x0002
        /*0042*/ 	.short	0x0010
        /*0044*/ 	.byte	0x00, 0xf0, 0x21, 0x00


	//----- nvinfo : EIATTR_KPARAM_INFO
	.align		4
.L_164:
        /*0048*/ 	.byte	0x04, 0x17
        /*004a*/ 	.short	(.L_166 - .L_165)
.L_165:
        /*004c*/ 	.word	0x00000000
        /*0050*/ 	.short	0x0001
        /*0052*/ 	.short	0x0008
        /*0054*/ 	.byte	0x00, 0xf5, 0x21, 0x00


	//----- nvinfo : EIATTR_KPARAM_INFO
	.align		4
.L_166:
        /*0058*/ 	.byte	0x04, 0x17
        /*005a*/ 	.short	(.L_168 - .L_167)
.L_167:
        /*005c*/ 	.word	0x00000000
        /*0060*/ 	.short	0x0000
        /*0062*/ 	.short	0x0000
        /*0064*/ 	.byte	0x00, 0xf0, 0x11, 0x00


	//----- nvinfo : EIATTR_SPARSE_MMA_MASK
	.align		4
.L_168:
        /*0068*/ 	.byte	0x03, 0x50
        /*006a*/ 	.short	0x0000


	//----- nvinfo : EIATTR_MAXREG_COUNT
	.align		4
        /*006c*/ 	.byte	0x03, 0x1b
        /*006e*/ 	.short	0x0080


	//----- nvinfo : EIATTR_NUM_BARRIERS
	.align		4
        /*0070*/ 	.byte	0x02, 0x4c
        /*0072*/ 	.byte	0x01
	.zero		1


	//----- nvinfo : EIATTR_MERCURY_ISA_VERSION
	.align		4
        /*0074*/ 	.byte	0x03, 0x5f
        /*0076*/ 	.short	0x0101


	//----- nvinfo : EIATTR_COOP_GROUP_MASK_REGIDS
	.align		4
        /*0078*/ 	.byte	0x04, 0x29
        /*007a*/ 	.short	(.L_170 - .L_169)


	//   ....[0]....
.L_169:
        /*007c*/ 	.word	0xffffffff


	//   ....[1]....
        /*0080*/ 	.word	0xffffffff


	//   ....[2]....
        /*0084*/ 	.word	0xffffffff


	//   ....[3]....
        /*0088*/ 	.word	0xffffffff


	//   ....[4]....
        /*008c*/ 	.word	0xffffffff


	//   ....[5]....
        /*0090*/ 	.word	0xffffffff


	//   ....[6]....
        /*0094*/ 	.word	0xffffffff


	//   ....[7]....
        /*0098*/ 	.word	0xffffffff


	//   ....[8]....
        /*009c*/ 	.word	0xffffffff


	//   ....[9]....
        /*00a0*/ 	.word	0xffffffff


	//   ....[10]....
        /*00a4*/ 	.word	0xffffffff


	//   ....[11]....
        /*00a8*/ 	.word	0xffffffff


	//   ....[12]....
        /*00ac*/ 	.word	0xffffffff


	//   ....[13]....
        /*00b0*/ 	.word	0xffffffff


	//   ....[14]....
        /*00b4*/ 	.word	0xffffffff


	//   ....[15]....
        /*00b8*/ 	.word	0xffffffff


	//   ....[16]....
        /*00bc*/ 	.word	0xffffffff


	//   ....[17]....
        /*00c0*/ 	.word	0xffffffff


	//   ....[18]....
        /*00c4*/ 	.word	0xffffffff


	//   ....[19]....
        /*00c8*/ 	.word	0xffffffff


	//   ....[20]....
        /*00cc*/ 	.word	0xffffffff


	//   ....[21]....
        /*00d0*/ 	.word	0xffffffff


	//   ....[22]....
        /*00d4*/ 	.word	0xffffffff


	//   ....[23]....
        /*00d8*/ 	.word	0xffffffff


	//   ....[24]....
        /*00dc*/ 	.word	0xffffffff


	//   ....[25]....
        /*00e0*/ 	.word	0xffffffff


	//   ....[26]....
        /*00e4*/ 	.word	0xffffffff


	//   ....[27]....
        /*00e8*/ 	.word	0xffffffff


	//   ....[28]....
        /*00ec*/ 	.word	0xffffffff


	//   ....[29]....
        /*00f0*/ 	.word	0xffffffff


	//----- nvinfo : EIATTR_COOP_GROUP_INSTR_OFFSETS
	.align		4
.L_170:
        /*00f4*/ 	.byte	0x04, 0x28
        /*00f6*/ 	.short	(.L_172 - .L_171)


	//   ....[0]....
.L_171:
        /*00f8*/ 	.word	0x000016b0


	//   ....[1]....
        /*00fc*/ 	.word	0x000016c0


	//   ....[2]....
        /*0100*/ 	.word	0x00001730


	//   ....[3]....
        /*0104*/ 	.word	0x00001740


	//   ....[4]....
        /*0108*/ 	.word	0x000017a0


	//   ....[5]....
        /*010c*/ 	.word	0x000017b0


	//   ....[6]....
        /*0110*/ 	.word	0x00001800


	//   ....[7]....
        /*0114*/ 	.word	0x00001830


	//   ....[8]....
        /*0118*/ 	.word	0x000018b0


	//   ....[9]....
        /*011c*/ 	.word	0x000018c0


	//   ....[10]....
        /*0120*/ 	.word	0x00001b60


	//   ....[11]....
        /*0124*/ 	.word	0x00001b70


	//   ....[12]....
        /*0128*/ 	.word	0x00001c10


	//   ....[13]....
        /*012c*/ 	.word	0x00001c20


	//   ....[14]....
        /*0130*/ 	.word	0x00001c70


	//   ....[15]....
        /*0134*/ 	.word	0x00001c90


	//   ....[16]....
        /*0138*/ 	.word	0x00001cf0


	//   ....[17]....
        /*013c*/ 	.word	0x00001d10


	//   ....[18]....
        /*0140*/ 	.word	0x00001d70


	//   ....[19]....
        /*0144*/ 	.word	0x00001da0


	//   ....[20]....
        /*0148*/ 	.word	0x00007790


	//   ....[21]....
        /*014c*/ 	.word	0x000077a0


	//   ....[22]....
        /*0150*/ 	.word	0x00007810


	//   ....[23]....
        /*0154*/ 	.word	0x00007830


	//   ....[24]....
        /*0158*/ 	.word	0x000078a0


	//   ....[25]....
        /*015c*/ 	.word	0x000078b0


	//   ....[26]....
        /*0160*/ 	.word	0x00007900


	//   ....[27]....
        /*0164*/ 	.word	0x00007920


	//   ....[28]....
        /*0168*/ 	.word	0x00007990


	//   ....[29]....
        /*016c*/ 	.word	0x000079a0


	//----- nvinfo : EIATTR_VRC_CTA_INIT_COUNT
	.align		4
.L_172:
        /*0170*/ 	.byte	0x02, 0x4a
	.zero		1
	.zero		1


	//----- nvinfo : EIATTR_EXIT_INSTR_OFFSETS
	.align		4
        /*0174*/ 	.byte	0x04, 0x1c
        /*0176*/ 	.short	(.L_174 - .L_173)


	//   ....[0]....
.L_173:
        /*0178*/ 	.word	0x00000080


	//   ....[1]....
        /*017c*/ 	.word	0x000000c0


	//   ....[2]....
        /*0180*/ 	.word	0x00007bd0


	//   ....[3]....
        /*0184*/ 	.word	0x00007c40


	//----- nvinfo : EIATTR_MAX_THREADS
	.align		4
.L_174:
        /*0188*/ 	.byte	0x04, 0x05
        /*018a*/ 	.short	(.L_176 - .L_175)
.L_175:
        /*018c*/ 	.word	0x00000200
        /*0190*/ 	.word	0x00000001
        /*0194*/ 	.word	0x00000001


	//----- nvinfo : EIATTR_CRS_STACK_SIZE
	.align		4
.L_176:
        /*0198*/ 	.byte	0x04, 0x1e
        /*019a*/ 	.short	(.L_178 - .L_177)
.L_177:
        /*019c*/ 	.word	0x00000000


	//----- nvinfo : EIATTR_CBANK_PARAM_SIZE
	.align		4
.L_178:
        /*01a0*/ 	.byte	0x03, 0x19
        /*01a2*/ 	.short	0x0021


	//----- nvinfo : EIATTR_PARAM_CBANK
	.align		4
        /*01a4*/ 	.byte	0x04, 0x0a
        /*01a6*/ 	.short	(.L_180 - .L_179)
	.align		4
.L_179:
        /*01a8*/ 	.word	index@(.nv.constant0._ZN3cub18CUB_300001_SM_10006detail6reduce28DeviceReduceSingleTileKernelINS2_10policy_hubIdyN4cuda3std3__44plusIdEEE10Policy1000EN6thrust24THRUST_300001_SM_1000_NS17counting_iteratorIiNSD_11use_defaultESF_SF_EEPfyS9_fd12calculate_piEEvT0_T1_T2_T3_T4_T6_)
        /*01ac*/ 	.short	0x0380
        /*01ae*/ 	.short	0x0021


	//----- nvinfo : EIATTR_SW_WAR
	.align		4
.L_180:
        /*01b0*/ 	.byte	0x04, 0x36
        /*01b2*/ 	.short	(.L_182 - .L_181)
.L_181:
        /*01b4*/ 	.word	0x00000008
.L_182:


//--------------------- .nv.info._ZN3cub18CUB_300001_SM_10006detail6reduce28DeviceReduceSingleTileKernelINS2_10policy_hubIdjN4cuda3std3__44plusIdEEE10Policy1000EPdPfiS9_fdNS7_10__identityEEEvT0_T1_T2_T3_T4_T6_ --------------------------
	.section	.nv.info._ZN3cub18CUB_300001_SM_10006detail6reduce28DeviceReduceSingleTileKernelINS2_10policy_hubIdjN4cuda3std3__44plusIdEEE10Policy1000EPdPfiS9_fdNS7_10__identityEEEvT0_T1_T2_T3_T4_T6_,"",@"SHT_CUDA_INFO"
	.sectionflags	@""
	.align	4


	//----- nvinfo : EIATTR_CUDA_API_VERSION
	.align		4
        /*0000*/ 	.byte	0x04, 0x37
        /*0002*/ 	.short	(.L_184 - .L_183)
.L_183:
        /*0004*/ 	.word	0x00000082


	//----- nvinfo : EIATTR_KPARAM_INFO
	.align		4
.L_184:
        /*0008*/ 	.byte	0x04, 0x17
        /*000a*/ 	.short	(.L_186 - .L_185)
.L_185:
        /*000c*/ 	.word	0x00000000
        /*0010*/ 	.short	0x0005
        /*0012*/ 	.short	0x001c
        /*0014*/ 	.byte	0x00, 0xf0, 0x05, 0x00


	//----- nvinfo : EIATTR_KPARAM_INFO
	.align		4
.L_186:
        /*0018*/ 	.byte	0x04, 0x17
        /*001a*/ 	.short	(.L_188 - .L_187)
.L_187:
        /*001c*/ 	.word	0x00000000
        /*0020*/ 	.short	0x0004
        /*0022*/ 	.short	0x0018
        /*0024*/ 	.byte	0x00, 0xf0, 0x11, 0x00


	//----- nvinfo : EIATTR_KPARAM_INFO
	.align		4
.L_188:
        /*0028*/ 	.byte	0x04, 0x17
        /*002a*/ 	.short	(.L_190 - .L_189)
.L_189:
        /*002c*/ 	.word	0x00000000
        /*0030*/ 	.short	0x0003
        /*0032*/ 	.short	0x0014
        /*0034*/ 	.byte	0x00, 0xf0, 0x05, 0x00


	//----- nvinfo : EIATTR_KPARAM_INFO
	.align		4
.L_190:
        /*0038*/ 	.byte	0x04, 0x17
        /*003a*/ 	.short	(.L_192 - .L_191)
.L_191:
        /*003c*/ 	.word	0x00000000
        /*0040*/ 	.short	0x0002
        /*0042*/ 	.short	0x0010
        /*0044*/ 	.byte	0x00, 0xf0, 0x11, 0x00


	//----- nvinfo : EIATTR_KPARAM_INFO
	.align		4
.L_192:
        /*0048*/ 	.byte	0x04, 0x17
        /*004a*/ 	.short	(.L_194 - .L_193)
.L_193:
        /*004c*/ 	.word	0x00000000
        /*0050*/ 	.short	0x0001
        /*0052*/ 	.short	0x0008
        /*0054*/ 	.byte	0x00, 0xf5, 0x21, 0x00


	//----- nvinfo : EIATTR_KPARAM_INFO
	.align		4
.L_194:
        /*0058*/ 	.byte	0x04, 0x17
        /*005a*/ 	.short	(.L_196 - .L_195)
.L_195:
        /*005c*/ 	.word	0x00000000
        /*0060*/ 	.short	0x0000
        /*0062*/ 	.short	0x0000
        /*0064*/ 	.byte	0x00, 0xf5, 0x21, 0x00


	//----- nvinfo : EIATTR_SPARSE_MMA_MASK
	.align		4
.L_196:
        /*0068*/ 	.byte	0x03, 0x50
        /*006a*/ 	.short	0x0000


	//----- nvinfo : EIATTR_MAXREG_COUNT
	.align		4
        /*006c*/ 	.byte	0x03, 0x1b
        /*006e*/ 	.short	0x0060


	//----- nvinfo : EIATTR_NUM_BARRIERS
	.align		4
        /*0070*/ 	.byte	0x02, 0x4c
        /*0072*/ 	.byte	0x01
	.zero		1


	//----- nvinfo : EIATTR_MERCURY_ISA_VERSION
	.align		4
        /*0074*/ 	.byte	0x03, 0x5f
        /*0076*/ 	.short	0x0101


	//----- nvinfo : EIATTR_COOP_GROUP_MASK_REGIDS
	.align		4
        /*0078*/ 	.byte	0x04, 0x29
        /*007a*/ 	.short	(.L_198 - .L_197)


	//   ....[0]....
.L_197:
        /*007c*/ 	.word	0xffffffff


	//   ....[1]....
        /*0080*/ 	.word	0xffffffff


	//   ....[2]....
        /*0084*/ 	.word	0xffffffff


	//   ....[3]....
        /*0088*/ 	.word	0xffffffff


	//   ....[4]....
        /*008c*/ 	.word	0xffffffff


	//   ....[5]....
        /*0090*/ 	.word	0xffffffff


	//   ....[6]....
        /*0094*/ 	.word	0xffffffff


	//   ....[7]....
        /*0098*/ 	.word	0xffffffff


	//   ....[8]....
        /*009c*/ 	.word	0xffffffff


	//   ....[9]....
        /*00a0*/ 	.word	0xffffffff


	//   ....[10]....
        /*00a4*/ 	.word	0xffffffff


	//   ....[11]....
        /*00a8*/ 	.word	0xffffffff


	//   ....[12]....
        /*00ac*/ 	.word	0xffffffff


	//   ....[13]....
        /*00b0*/ 	.word	0xffffffff


	//   ....[14]....
        /*00b4*/ 	.word	0xffffffff


	//   ....[15]....
        /*00b8*/ 	.word	0xffffffff


	//   ....[16]....
        /*00bc*/ 	.word	0xffffffff


	//   ....[17]....
        /*00c0*/ 	.word	0xffffffff


	//   ....[18]....
        /*00c4*/ 	.word	0xffffffff


	//   ....[19]....
        /*00c8*/ 	.word	0xffffffff


	//   ....[20]....
        /*00cc*/ 	.word	0xffffffff


	//   ....[21]....
        /*00d0*/ 	.word	0xffffffff


	//   ....[22]....
        /*00d4*/ 	.word	0xffffffff


	//   ....[23]....
        /*00d8*/ 	.word	0xffffffff


	//   ....[24]....
        /*00dc*/ 	.word	0xffffffff


	//   ....[25]....
        /*00e0*/ 	.word	0xffffffff


	//   ....[26]....
        /*00e4*/ 	.word	0xffffffff


	//   ....[27]....
        /*00e8*/ 	.word	0xffffffff


	//   ....[28]....
        /*00ec*/ 	.word	0xffffffff


	//   ....[29]....
        /*00f0*/ 	.word	0xffffffff


	//----- nvinfo : EIATTR_COOP_GROUP_INSTR_OFFSETS
	.align		4
.L_198:
        /*00f4*/ 	.byte	0x04, 0x28
        /*00f6*/ 	.short	(.L_200 - .L_199)


	//   ....[0]....
.L_199:
        /*00f8*/ 	.word	0x00000980


	//   ....[1]....
        /*00fc*/ 	.word	0x00000990


	//   ....[2]....
        /*0100*/ 	.word	0x00000a00


	//   ....[3]....
        /*0104*/ 	.word	0x00000a30


	//   ....[4]....
        /*0108*/ 	.word	0x00000aa0


	//   ....[5]....
        /*010c*/ 	.word	0x00000ab0


	//   ....[6]....
        /*0110*/ 	.word	0x00000b00


	//   ....[7]....
        /*0114*/ 	.word	0x00000b10


	//   ....[8]....
        /*0118*/ 	.word	0x00000b60


	//   ....[9]....
        /*011c*/ 	.word	0x00000b80


	//   ....[10]....
        /*0120*/ 	.word	0x00000e90


	//   ....[11]....
        /*0124*/ 	.word	0x00000ea0


	//   ....[12]....
        /*0128*/ 	.word	0x00000f30


	//   ....[13]....
        /*012c*/ 	.word	0x00000f50


	//   ....[14]....
        /*0130*/ 	.word	0x00000fa0


	//   ....[15]....
        /*0134*/ 	.word	0x00000fc0


	//   ....[16]....
        /*0138*/ 	.word	0x00001010


	//   ....[17]....
        /*013c*/ 	.word	0x00001040


	//   ....[18]....
        /*0140*/ 	.word	0x000010a0


	//   ....[19]....
        /*0144*/ 	.word	0x000010d0


	//   ....[20]....
        /*0148*/ 	.word	0x000022b0


	//   ....[21]....
        /*014c*/ 	.word	0x000022c0


	//   ....[22]....
        /*0150*/ 	.word	0x00002330


	//   ....[23]....
        /*0154*/ 	.word	0x00002340


	//   ....[24]....
        /*0158*/ 	.word	0x000023a0


	//   ....[25]....
        /*015c*/ 	.word	0x000023d0


	//   ....[26]....
        /*0160*/ 	.word	0x00002450


	//   ....[27]....
        /*0164*/ 	.word	0x00002460


	//   ....[28]....
        /*0168*/ 	.word	0x000024b0


	//   ....[29]....
        /*016c*/ 	.word	0x000024c0


	//----- nvinfo : EIATTR_VRC_CTA_INIT_COUNT
	.align		4
.L_200:
        /*0170*/ 	.byte	0x02, 0x4a
	.zero		1
	.zero		1


	//----- nvinfo : EIATTR_EXIT_INSTR_OFFSETS
	.align		4
        /*0174*/ 	.byte	0x04, 0x1c
        /*0176*/ 	.short	(.L_202 - .L_201)


	//   ....[0]....
.L_201:
        /*0178*/ 	.word	0x00000080


	//   ....[1]....
        /*017c*/ 	.word	0x000000c0


	//   ....[2]....
        /*0180*/ 	.word	0x00002750


	//   ....[3]....
        /*0184*/ 	.word	0x000027c0


	//----- nvinfo : EIATTR_MAX_THREADS
	.align		4
.L_202:
        /*0188*/ 	.byte	0x04, 0x05
        /*018a*/ 	.short	(.L_204 - .L_203)
.L_203:
        /*018c*/ 	.word	0x00000280
        /*0190*/ 	.word	0x00000001
        /*0194*/ 	.word	0x00000001


	//----- nvinfo : EIATTR_CRS_STACK_SIZE
	.align		4
.L_204:
        /*0198*/ 	.byte	0x04, 0x1e
        /*019a*/ 	.short	(.L_206 - .L_205)
.L_205:
        /*019c*/ 	.word	0x00000000


	//----- nvinfo : EIATTR_CBANK_PARAM_SIZE
	.align		4
.L_206:
        /*01a0*/ 	.byte	0x03, 0x19
        /*01a2*/ 	.short	0x001d


	//----- nvinfo : EIATTR_PARAM_CBANK
	.align		4
        /*01a4*/ 	.byte	0x04, 0x0a
        /*01a6*/ 	.short	(.L_208 - .L_207)
	.align		4
.L_207:
        /*01a8*/ 	.word	index@(.nv.constant0._ZN3cub18CUB_300001_SM_10006detail6reduce28DeviceReduceSingleTileKernelINS2_10policy_hubIdjN4cuda3std3__44plusIdEEE10Policy1000EPdPfiS9_fdNS7_10__identityEEEvT0_T1_T2_T3_T4_T6_)
        /*01ac*/ 	.short	0x0380
        /*01ae*/ 	.short	0x001d


	//----- nvinfo : EIATTR_SW_WAR
	.align		4
.L_208:
        /*01b0*/ 	.byte	0x04, 0x36
        /*01b2*/ 	.short	(.L_210 - .L_209)
.L_209:
        /*01b4*/ 	.word	0x00000008
.L_210:


//--------------------- .nv.info._ZN3cub18CUB_300001_SM_10006detail6reduce18DeviceReduceKernelINS2_10policy_hubIdjN4cuda3std3__44plusIdEEE10Policy1000EN6thrust24THRUST_300001_SM_1000_NS17counting_iteratorIiNSD_11use_defaultESF_SF_EEjS9_d12calculate_piEEvT0_PT3_T1_NS0_13GridEvenShareISL_EET2_T4_ --------------------------
	.section	.nv.info._ZN3cub18CUB_300001_SM_10006detail6reduce18DeviceReduceKernelINS2_10policy_hubIdjN4cuda3std3__44plusIdEEE10Policy1000EN6thrust24THRUST_300001_SM_1000_NS17counting_iteratorIiNSD_11use_defaultESF_SF_EEjS9_d12calculate_piEEvT0_PT3_T1_NS0_13GridEvenShareISL_EET2_T4_,"",@"SHT_CUDA_INFO"
	.sectionflags	@""
	.align	4


	//----- nvinfo : EIATTR_CUDA_API_VERSION
	.align		4
        /*0000*/ 	.byte	0x04, 0x37
        /*0002*/ 	.short	(.L_212 - .L_211)
.L_211:
        /*0004*/ 	.word	0x00000082


	//----- nvinfo : EIATTR_KPARAM_INFO
	.align		4
.L_212:
        /*0008*/ 	.byte	0x04, 0x17
        /*000a*/ 	.short	(.L_214 - .L_213)
.L_213:
        /*000c*/ 	.word	0x00000000
        /*0010*/ 	.short	0x0005
        /*0012*/ 	.short	0x003d
        /*0014*/ 	.byte	0x00, 0xf0, 0x05, 0x00


	//----- nvinfo : EIATTR_KPARAM_INFO
	.align		4
.L_214:
        /*0018*/ 	.byte	0x04, 0x17
        /*001a*/ 	.short	(.L_216 - .L_215)
.L_215:
        /*001c*/ 	.word	0x00000000
        /*0020*/ 	.short	0x0004
        /*0022*/ 	.short	0x003c
        /*0024*/ 	.byte	0x00, 0xf0, 0x05, 0x00


	//----- nvinfo : EIATTR_KPARAM_INFO
	.align		4
.L_216:
        /*0028*/ 	.byte	0x04, 0x17
        /*002a*/ 	.short	(.L_218 - .L_217)
.L_217:
        /*002c*/ 	.word	0x00000000
        /*0030*/ 	.short	0x0003
        /*0032*/ 	.short	0x0014
        /*0034*/ 	.byte	0x00, 0xf0, 0xa1, 0x00


	//----- nvinfo : EIATTR_KPARAM_INFO
	.align		4
.L_218:
        /*0038*/ 	.byte	0x04, 0x17
        /*003a*/ 	.short	(.L_220 - .L_219)
.L_219:
        /*003c*/ 	.word	0x00000000
        /*0040*/ 	.short	0x0002
        /*0042*/ 	.short	0x0010
        /*0044*/ 	.byte	0x00, 0xf0, 0x11, 0x00


	//----- nvinfo : EIATTR_KPARAM_INFO
	.align		4
.L_220:
        /*0048*/ 	.byte	0x04, 0x17
        /*004a*/ 	.short	(.L_222 - .L_221)
.L_221:
        /*004c*/ 	.word	0x00000000
        /*0050*/ 	.short	0x0001
        /*0052*/ 	.short	0x0008
        /*0054*/ 	.byte	0x00, 0xf5, 0x21, 0x00


	//----- nvinfo : EIATTR_KPARAM_INFO
	.align		4
.L_222:
        /*0058*/ 	.byte	0x04, 0x17
        /*005a*/ 	.short	(.L_224 - .L_223)
.L_223:
        /*005c*/ 	.word	0x00000000
        /*0060*/ 	.short	0x0000
        /*0062*/ 	.short	0x0000
        /*0064*/ 	.byte	0x00, 0xf0, 0x11, 0x00


	//----- nvinfo : EIATTR_SPARSE_MMA_MASK
	.align		4
.L_224:
        /*0068*/ 	.byte	0x03, 0x50
        /*006a*/ 	.short	0x0000


	//----- nvinfo : EIATTR_MAXREG_COUNT
	.align		4
        /*006c*/ 	.byte	0x03, 0x1b
        /*006e*/ 	.short	0x0060


	//----- nvinfo : EIATTR_NUM_BARRIERS
	.align		4
        /*0070*/ 	.byte	0x02, 0x4c
        /*0072*/ 	.byte	0x01
	.zero		1


	//----- nvinfo : EIATTR_MERCURY_ISA_VERSION
	.align		4
        /*0074*/ 	.byte	0x03, 0x5f
        /*0076*/ 	.short	0x0101


	//----- nvinfo : EIATTR_COOP_GROUP_MASK_REGIDS
	.align		4
        /*0078*/ 	.byte	0x04, 0x29
        /*007a*/ 	.short	(.L_226 - .L_225)


	//   ....[0]....
.L_225:
        /*007c*/ 	.word	0xffffffff


	//   ....[1]....
        /*0080*/ 	.word	0xffffffff


	//   ....[2]....
        /*0084*/ 	.word	0xffffffff


	//   ....[3]....
        /*0088*/ 	.word	0xffffffff


	//   ....[4]....
        /*008c*/ 	.word	0xffffffff


	//   ....[5]....
        /*0090*/ 	.word	0xffffffff


	//   ....[6]....
        /*0094*/ 	.word	0xffffffff


	//   ....[7]....
        /*0098*/ 	.word	0xffffffff


	//   ....[8]....
        /*009c*/ 	.word	0xffffffff


	//   ....[9]....
        /*00a0*/ 	.word	0xffffffff


	//   ....[10]....
        /*00a4*/ 	.word	0xffffffff


	//   ....[11]....
        /*00a8*/ 	.word	0xffffffff


	//   ....[12]....
        /*00ac*/ 	.word	0xffffffff


	//   ....[13]....
        /*00b0*/ 	.word	0xffffffff


	//   ....[14]....
        /*00b4*/ 	.word	0xffffffff


	//   ....[15]....
        /*00b8*/ 	.word	0xffffffff


	//   ....[16]....
        /*00bc*/ 	.word	0xffffffff


	//   ....[17]....
        /*00c0*/ 	.word	0xffffffff


	//   ....[18]....
        /*00c4*/ 	.word	0xffffffff


	//   ....[19]....
        /*00c8*/ 	.word	0xffffffff


	//   ....[20]....
        /*00cc*/ 	.word	0xffffffff


	//   ....[21]....
        /*00d0*/ 	.word	0xffffffff


	//   ....[22]....
        /*00d4*/ 	.word	0xffffffff


	//   ....[23]....
        /*00d8*/ 	.word	0xffffffff


	//   ....[24]....
        /*00dc*/ 	.word	0xffffffff


	//   ....[25]....
        /*00e0*/ 	.word	0xffffffff


	//   ....[26]....
        /*00e4*/ 	.word	0xffffffff


	//   ....[27]....
        /*00e8*/ 	.word	0xffffffff


	//   ....[28]....
        /*00ec*/ 	.word	0xffffffff


	//   ....[29]....
        /*00f0*/ 	.word	0xffffffff


	//----- nvinfo : EIATTR_COOP_GROUP_INSTR_OFFSETS
	.align		4
.L_226:
        /*00f4*/ 	.byte	0x04, 0x28
        /*00f6*/ 	.short	(.L_228 - .L_227)


	//   ....[0]....
.L_227:
        /*00f8*/ 	.word	0x00001640


	//   ....[1]....
        /*00fc*/ 	.word	0x00001650


	//   ....[2]....
        /*0100*/ 	.word	0x000016c0


	//   ....[3]....
        /*0104*/ 	.word	0x000016f0


	//   ....[4]....
        /*0108*/ 	.word	0x00001760


	//   ....[5]....
        /*010c*/ 	.word	0x00001780


	//   ....[6]....
        /*0110*/ 	.word	0x000017e0


	//   ....[7]....
        /*0114*/ 	.word	0x000017f0


	//   ....[8]....
        /*0118*/ 	.word	0x00001840


	//   ....[9]....
        /*011c*/ 	.word	0x00001850


	//   ....[10]....
        /*0120*/ 	.word	0x00001b50


	//   ....[11]....
        /*0124*/ 	.word	0x00001b60


	//   ....[12]....
        /*0128*/ 	.word	0x00001bf0


	//   ....[13]....
        /*012c*/ 	.word	0x00001c00


	//   ....[14]....
        /*0130*/ 	.word	0x00001c50


	//   ....[15]....
        /*0134*/ 	.word	0x00001c60


	//   ....[16]....
        /*0138*/ 	.word	0x00001cd0


	//   ....[17]....
        /*013c*/ 	.word	0x00001cf0


	//   ....[18]....
        /*0140*/ 	.word	0x00001d50


	//   ....[19]....
        /*0144*/ 	.word	0x00001d80


	//   ....[20]....
        /*0148*/ 	.word	0x00008230


	//   ....[21]....
        /*014c*/ 	.word	0x00008240


	//   ....[22]....
        /*0150*/ 	.word	0x000082b0


	//   ....[23]....
        /*0154*/ 	.word	0x000082d0


	//   ....[24]....
        /*0158*/ 	.word	0x00008340


	//   ....[25]....
        /*015c*/ 	.word	0x00008350


	//   ....[26]....
        /*0160*/ 	.word	0x000083a0


	//   ....[27]....
        /*0164*/ 	.word	0x000083c0


	//   ....[28]....
        /*0168*/ 	.word	0x00008430


	//   ....[29]....
        /*016c*/ 	.word	0x00008440


	//----- nvinfo : EIATTR_VRC_CTA_INIT_COUNT
	.align		4
.L_228:
        /*0170*/ 	.byte	0x02, 0x4a
	.zero		1
	.zero		1


	//----- nvinfo : EIATTR_EXIT_INSTR_OFFSETS
	.align		4
        /*0174*/ 	.byte	0x04, 0x1c
        /*0176*/ 	.short	(.L_230 - .L_229)


	//   ....[0]....
.L_229:
        /*0178*/ 	.word	0x000086d0


	//   ....[1]....
        /*017c*/ 	.word	0x00008720


	//----- nvinfo : EIATTR_MAX_THREADS
	.align		4
.L_230:
        /*0180*/ 	.byte	0x04, 0x05
        /*0182*/ 	.short	(.L_232 - .L_231)
.L_231:
        /*0184*/ 	.word	0x00000280
        /*0188*/ 	.word	0x00000001
        /*018c*/ 	.word	0x00000001


	//----- nvinfo : EIATTR_CRS_STACK_SIZE
	.align		4
.L_232:
        /*0190*/ 	.byte	0x04, 0x1e
        /*0192*/ 	.short	(.L_234 - .L_233)
.L_233:
        /*0194*/ 	.word	0x00000000


	//----- nvinfo : EIATTR_CBANK_PARAM_SIZE
	.align		4
.L_234:
        /*0198*/ 	.byte	0x03, 0x19
        /*019a*/ 	.short	0x003e


	//----- nvinfo : EIATTR_PARAM_CBANK
	.align		4
        /*019c*/ 	.byte	0x04, 0x0a
        /*019e*/ 	.short	(.L_236 - .L_235)
	.align		4
.L_235:
        /*01a0*/ 	.word	index@(.nv.constant0._ZN3cub18CUB_300001_SM_10006detail6reduce18DeviceReduceKernelINS2_10policy_hubIdjN4cuda3std3__44plusIdEEE10Policy1000EN6thrust24THRUST_300001_SM_1000_NS17counting_iteratorIiNSD_11use_defaultESF_SF_EEjS9_d12calculate_piEEvT0_PT3_T1_NS0_13GridEvenShareISL_EET2_T4_)
        /*01a4*/ 	.short	0x0380
        /*01a6*/ 	.short	0x003e


	//----- nvinfo : EIATTR_SW_WAR
	.align		4
.L_236:
        /*01a8*/ 	.byte	0x04, 0x36
        /*01aa*/ 	.short	(.L_238 - .L_237)
.L_237:
        /*01ac*/ 	.word	0x00000008
.L_238:


//--------------------- .nv.info._ZN3cub18CUB_300001_SM_10006detail6reduce28DeviceReduceSingleTileKernelINS2_10policy_hubIdjN4cuda3std3__44plusIdEEE10Policy1000EN6thrust24THRUST_300001_SM_1000_NS17counting_iteratorIiNSD_11use_defaultESF_SF_EEPfjS9_fd12calculate_piEEvT0_T1_T2_T3_T4_T6_ --------------------------
	.section	.nv.info._ZN3cub18CUB_300001_SM_10006detail6reduce28DeviceReduceSingleTileKernelINS2_10policy_hubIdjN4cuda3std3__44plusIdEEE10Policy1000EN6thrust24THRUST_300001_SM_1000_NS17counting_iteratorIiNSD_11use_defaultESF_SF_EEPfjS9_fd12calculate_piEEvT0_T1_T2_T3_T4_T6_,"",@"SHT_CUDA_INFO"
	.sectionflags	@""
	.align	4


	//----- nvinfo : EIATTR_CUDA_API_VERSION
	.align		4
        /*0000*/ 	.byte	0x04, 0x37
        /*0002*/ 	.short	(.L_240 - .L_239)
.L_239:
        /*0004*/ 	.word	0x00000082


	//----- nvinfo : EIATTR_KPARAM_INFO
	.align		4
.L_240:
        /*0008*/ 	.byte	0x04, 0x17
        /*000a*/ 	.short	(.L_242 - .L_241)
.L_241:
        /*000c*/ 	.word	0x00000000
        /*0010*/ 	.short	0x0005
        /*0012*/ 	.short	0x001c
        /*0014*/ 	.byte	0x00, 0xf0, 0x05, 0x00


	//----- nvinfo : EIATTR_KPARAM_INFO
	.align		4
.L_242:
        /*0018*/ 	.byte	0x04, 0x17
        /*001a*/ 	.short	(.L_244 - .L_243)
.L_243:
        /*001c*/ 	.word	0x00000000
        /*0020*/ 	.short	0x0004
        /*0022*/ 	.short	0x0018
        /*0024*/ 	.byte	0x00, 0xf0, 0x11, 0x00


	//----- nvinfo : EIATTR_KPARAM_INFO
	.align		4
.L_244:
        /*0028*/ 	.byte	0x04, 0x17
        /*002a*/ 	.short	(.L_246 - .L_245)
.L_245:
        /*002c*/ 	.word	0x00000000
        /*0030*/ 	.short	0x0003
        /*0032*/ 	.short	0x0014
        /*0034*/ 	.byte	0x00, 0xf0, 0x05, 0x00


	//----- nvinfo : EIATTR_KPARAM_INFO
	.align		4
.L_246:
        /*0038*/ 	.byte	0x04, 0x17
        /*003a*/ 	.short	(.L_248 - .L_247)
.L_247:
        /*003c*/ 	.word	0x00000000
        /*0040*/ 	.short	0x0002
        /*0042*/ 	.short	0x0010
        /*0044*/ 	.byte	0x00, 0xf0, 0x11, 0x00


	//----- nvinfo : EIATTR_KPARAM_INFO
	.align		4
.L_248:
        /*0048*/ 	.byte	0x04, 0x17
        /*004a*/ 	.short	(.L_250 - .L_249)
.L_249:
        /*004c*/ 	.word	0x00000000
        /*0050*/ 	.short	0x0001
        /*0052*/ 	.short	0x0008
        /*0054*/ 	.byte	0x00, 0xf5, 0x21, 0x00


	//----- nvinfo : EIATTR_KPARAM_INFO
	.align		4
.L_250:
        /*0058*/ 	.byte	0x04, 0x17
        /*005a*/ 	.short	(.L_252 - .L_251)
.L_251:
        /*005c*/ 	.word	0x00000000
        /*0060*/ 	.short	0x0000
        /*0062*/ 	.short	0x0000
        /*0064*/ 	.byte	0x00, 0xf0, 0x11, 0x00


	//----- nvinfo : EIATTR_SPARSE_MMA_MASK
	.align		4
.L_252:
        /*0068*/ 	.byte	0x03, 0x50
        /*006a*/ 	.short	0x0000


	//----- nvinfo : EIATTR_MAXREG_COUNT
	.align		4
        /*006c*/ 	.byte	0x03, 0x1b
        /*006e*/ 	.short	0x0060


	//----- nvinfo : EIATTR_NUM_BARRIERS
	.align		4
        /*0070*/ 	.byte	0x02, 0x4c
        /*0072*/ 	.byte	0x01
	.zero		1


	//----- nvinfo : EIATTR_MERCURY_ISA_VERSION
	.align		4
        /*0074*/ 	.byte	0x03, 0x5f
        /*0076*/ 	.short	0x0101


	//----- nvinfo : EIATTR_COOP_GROUP_MASK_REGIDS
	.align		4
        /*0078*/ 	.byte	0x04, 0x29
        /*007a*/ 	.short	(.L_254 - .L_253)


	//   ....[0]....
.L_253:
        /*007c*/ 	.word	0xffffffff


	//   ....[1]....
        /*0080*/ 	.word	0xffffffff


	//   ....[2]....
        /*0084*/ 	.word	0xffffffff


	//   ....[3]....
        /*0088*/ 	.word	0xffffffff


	//   ....[4]....
        /*008c*/ 	.word	0xffffffff


	//   ....[5]....
        /*0090*/ 	.word	0xffffffff


	//   ....[6]....
        /*0094*/ 	.word	0xffffffff


	//   ....[7]....
        /*0098*/ 	.word	0xffffffff


	//   ....[8]....
        /*009c*/ 	.word	0xffffffff


	//   ....[9]....
        /*00a0*/ 	.word	0xffffffff


	//   ....[10]....
        /*00a4*/ 	.word	0xffffffff


	//   ....[11]....
        /*00a8*/ 	.word	0xffffffff


	//   ....[12]....
        /*00ac*/ 	.word	0xffffffff


	//   ....[13]....
        /*00b0*/ 	.word	0xffffffff


	//   ....[14]....
        /*00b4*/ 	.word	0xffffffff


	//   ....[15]....
        /*00b8*/ 	.word	0xffffffff


	//   ....[16]....
        /*00bc*/ 	.word	0xffffffff


	//   ....[17]....
        /*00c0*/ 	.word	0xffffffff


	//   ....[18]....
        /*00c4*/ 	.word	0xffffffff


	//   ....[19]....
        /*00c8*/ 	.word	0xffffffff


	//   ....[20]....
        /*00cc*/ 	.word	0xffffffff


	//   ....[21]....
        /*00d0*/ 	.word	0xffffffff


	//   ....[22]....
        /*00d4*/ 	.word	0xffffffff


	//   ....[23]....
        /*00d8*/ 	.word	0xffffffff


	//   ....[24]....
        /*00dc*/ 	.word	0xffffffff


	//   ....[25]....
        /*00e0*/ 	.word	0xffffffff


	//   ....[26]....
        /*00e4*/ 	.word	0xffffffff


	//   ....[27]....
        /*00e8*/ 	.word	0xffffffff


	//   ....[28]....
        /*00ec*/ 	.word	0xffffffff


	//   ....[29]....
        /*00f0*/ 	.word	0xffffffff


	//----- nvinfo : EIATTR_COOP_GROUP_INSTR_OFFSETS
	.align		4
.L_254:
        /*00f4*/ 	.byte	0x04, 0x28
        /*00f6*/ 	.short	(.L_256 - .L_255)


	//   ....[0]....
.L_255:
        /*00f8*/ 	.word	0x000016b0


	//   ....[1]....
        /*00fc*/ 	.word	0x000016c0


	//   ....[2]....
        /*0100*/ 	.word	0x00001730


	//   ....[3]....
        /*0104*/ 	.word	0x00001740


	//   ....[4]....
        /*0108*/ 	.word	0x000017a0


	//   ....[5]....
        /*010c*/ 	.word	0x000017b0


	//   ....[6]....
        /*0110*/ 	.word	0x00001800


	//   ....[7]....
        /*0114*/ 	.word	0x00001830


	//   ....[8]....
        /*0118*/ 	.word	0x000018b0


	//   ....[9]....
        /*011c*/ 	.word	0x000018c0


	//   ....[10]....
        /*0120*/ 	.word	0x00001bc0


	//   ....[11]....
        /*0124*/ 	.word	0x00001bd0


	//   ....[12]....
        /*0128*/ 	.word	0x00001c60


	//   ....[13]....
        /*012c*/ 	.word	0x00001c70


	//   ....[14]....
        /*0130*/ 	.word	0x00001cc0


	//   ....[15]....
        /*0134*/ 	.word	0x00001cd0


	//   ....[16]....
        /*0138*/ 	.word	0x00001d40


	//   ....[17]....
        /*013c*/ 	.word	0x00001d60


	//   ....[18]....
        /*0140*/ 	.word	0x00001dc0


	//   ....[19]....
        /*0144*/ 	.word	0x00001df0


	//   ....[20]....
        /*0148*/ 	.word	0x00008130


	//   ....[21]....
        /*014c*/ 	.word	0x00008140


	//   ....[22]....
        /*0150*/ 	.word	0x000081b0


	//   ....[23]....
        /*0154*/ 	.word	0x000081d0


	//   ....[24]....
        /*0158*/ 	.word	0x00008240


	//   ....[25]....
        /*015c*/ 	.word	0x00008250


	//   ....[26]....
        /*0160*/ 	.word	0x000082a0


	//   ....[27]....
        /*0164*/ 	.word	0x000082c0


	//   ....[28]....
        /*0168*/ 	.word	0x00008330


	//   ....[29]....
        /*016c*/ 	.word	0x00008340


	//----- nvinfo : EIATTR_VRC_CTA_INIT_COUNT
	.align		4
.L_256:
        /*0170*/ 	.byte	0x02, 0x4a
	.zero		1
	.zero		1


	//----- nvinfo : EIATTR_EXIT_INSTR_OFFSETS
	.align		4
        /*0174*/ 	.byte	0x04, 0x1c
        /*0176*/ 	.short	(.L_258 - .L_257)


	//   ....[0]....
.L_257:
        /*0178*/ 	.word	0x00000070


	//   ....[1]....
        /*017c*/ 	.word	0x000000b0


	//   ....[2]....
        /*0180*/ 	.word	0x000085d0


	//   ....[3]....
        /*0184*/ 	.word	0x00008640


	//----- nvinfo : EIATTR_MAX_THREADS
	.align		4
.L_258:
        /*0188*/ 	.byte	0x04, 0x05
        /*018a*/ 	.short	(.L_260 - .L_259)
.L_259:
        /*018c*/ 	.word	0x00000280
        /*0190*/ 	.word	0x00000001
        /*0194*/ 	.word	0x00000001


	//----- nvinfo : EIATTR_CRS_STACK_SIZE
	.align		4
.L_260:
        /*0198*/ 	.byte	0x04, 0x1e
        /*019a*/ 	.short	(.L_262 - .L_261)
.L_261:
        /*019c*/ 	.word	0x00000000


	//----- nvinfo : EIATTR_CBANK_PARAM_SIZE
	.align		4
.L_262:
        /*01a0*/ 	.byte	0x03, 0x19
        /*01a2*/ 	.short	0x001d


	//----- nvinfo : EIATTR_PARAM_CBANK
	.align		4
        /*01a4*/ 	.byte	0x04, 0x0a
        /*01a6*/ 	.short	(.L_264 - .L_263)
	.align		4
.L_263:
        /*01a8*/ 	.word	index@(.nv.constant0._ZN3cub18CUB_300001_SM_10006detail6reduce28DeviceReduceSingleTileKernelINS2_10policy_hubIdjN4cuda3std3__44plusIdEEE10Policy1000EN6thrust24THRUST_300001_SM_1000_NS17counting_iteratorIiNSD_11use_defaultESF_SF_EEPfjS9_fd12calculate_piEEvT0_T1_T2_T3_T4_T6_)
        /*01ac*/ 	.short	0x0380
        /*01ae*/ 	.short	0x001d


	//----- nvinfo : EIATTR_SW_WAR
	.align		4
.L_264:
        /*01b0*/ 	.byte	0x04, 0x36
        /*01b2*/ 	.short	(.L_266 - .L_265)
.L_265:
        /*01b4*/ 	.word	0x00000008
.L_266:


//--------------------- .nv.info._ZN3cub18CUB_300001_SM_10006detail8for_each13static_kernelINS2_12policy_hub_t12policy_500_tEmN6thrust24THRUST_300001_SM_1000_NS8cuda_cub20__uninitialized_fill7functorINS7_10device_ptrIdEEdEEEEvT0_T1_ --------------------------
	.section	.nv.info._ZN3cub18CUB_300001_SM_10006detail8for_each13static_kernelINS2_12policy_hub_t12policy_500_tEmN6thrust24THRUST_300001_SM_1000_NS8cuda_cub20__uninitialized_fill7functorINS7_10device_ptrIdEEdEEEEvT0_T1_,"",@"SHT_CUDA_INFO"
	.sectionflags	@""
	.align	4


	//----- nvinfo : EIATTR_CUDA_API_VERSION
	.align		4
        /*0000*/ 	.byte	0x04, 0x37
        /*0002*/ 	.short	(.L_268 - .L_267)
.L_267:
        /*0004*/ 	.word	0x00000082


	//----- nvinfo : EIATTR_KPARAM_INFO
	.align		4
.L_268:
        /*0008*/ 	.byte	0x04, 0x17
        /*000a*/ 	.short	(.L_270 - .L_269)
.L_269:
        /*000c*/ 	.word	0x00000000
        /*0010*/ 	.short	0x0001
        /*0012*/ 	.short	0x0008
        /*0014*/ 	.byte	0x00, 0xf0, 0x41, 0x00


	//----- nvinfo : EIATTR_KPARAM_INFO
	.align		4
.L_270:
        /*0018*/ 	.byte	0x04, 0x17
        /*001a*/ 	.short	(.L_272 - .L_271)
.L_271:
        /*001c*/ 	.word	0x00000000
        /*0020*/ 	.short	0x0000
        /*0022*/ 	.short	0x0000
        /*0024*/ 	.byte	0x00, 0xf0, 0x21, 0x00


	//----- nvinfo : EIATTR_SPARSE_MMA_MASK
	.align		4
.L_272:
        /*0028*/ 	.byte	0x03, 0x50
        /*002a*/ 	.short	0x0000


	//----- nvinfo : EIATTR_MAXREG_COUNT
	.align		4
        /*002c*/ 	.byte	0x03, 0x1b
        /*002e*/ 	.short	0x00ff


	//----- nvinfo : EIATTR_MERCURY_ISA_VERSION
	.align		4
        /*0030*/ 	.byte	0x03, 0x5f
        /*0032*/ 	.short	0x0101


	//----- nvinfo : EIATTR_VRC_CTA_INIT_COUNT
	.align		4
        /*0034*/ 	.byte	0x02, 0x4a
	.zero		1
	.zero		1


	//----- nvinfo : EIATTR_EXIT_INSTR_OFFSETS
	.align		4
        /*0038*/ 	.byte	0x04, 0x1c
        /*003a*/ 	.short	(.L_274 - .L_273)


	//   ....[0]....
.L_273:
        /*003c*/ 	.word	0x00000130


	//   ....[1]....
        /*0040*/ 	.word	0x00000230


	//   ....[2]....
        /*0044*/ 	.word	0x00000260


	//----- nvinfo : EIATTR_MAX_THREADS
	.align		4
.L_274:
        /*0048*/ 	.byte	0x04, 0x05
        /*004a*/ 	.short	(.L_276 - .L_275)
.L_275:
        /*004c*/ 	.word	0x00000100
        /*0050*/ 	.word	0x00000001
        /*0054*/ 	.word	0x00000001


	//----- nvinfo : EIATTR_CBANK_PARAM_SIZE
	.align		4
.L_276:
        /*0058*/ 	.byte	0x03, 0x19
        /*005a*/ 	.short	0x0018


	//----- nvinfo : EIATTR_PARAM_CBANK
	.align		4
        /*005c*/ 	.byte	0x04, 0x0a
        /*005e*/ 	.short	(.L_278 - .L_277)
	.align		4
.L_277:
        /*0060*/ 	.word	index@(.nv.constant0._ZN3cub18CUB_300001_SM_10006detail8for_each13static_kernelINS2_12policy_hub_t12policy_500_tEmN6thrust24THRUST_300001_SM_1000_NS8cuda_cub20__uninitialized_fill7functorINS7_10device_ptrIdEEdEEEEvT0_T1_)
        /*0064*/ 	.short	0x0380
        /*0066*/ 	.short	0x0018


	//----- nvinfo : EIATTR_SW_WAR
	.align		4
.L_278:
        /*0068*/ 	.byte	0x04, 0x36
        /*006a*/ 	.short	(.L_280 - .L_279)
.L_279:
        /*006c*/ 	.word	0x00000008
.L_280:


//--------------------- .nv.info._ZN3cub18CUB_300001_SM_10006detail11EmptyKernelIvEEvv --------------------------
	.section	.nv.info._ZN3cub18CUB_300001_SM_10006detail11EmptyKernelIvEEvv,"",@"SHT_CUDA_INFO"
	.sectionflags	@""
	.align	4


	//----- nvinfo : EIATTR_CUDA_API_VERSION
	.align		4
        /*0000*/ 	.byte	0x04, 0x37
        /*0002*/ 	.short	(.L_282 - .L_281)
.L_281:
        /*0004*/ 	.word	0x00000082


	//----- nvinfo : EIATTR_SPARSE_MMA_MASK
	.align		4
.L_282:
        /*0008*/ 	.byte	0x03, 0x50
        /*000a*/ 	.short	0x0000


	//----- nvinfo : EIATTR_MAXREG_COUNT
	.align		4
        /*000c*/ 	.byte	0x03, 0x1b
        /*000e*/ 	.short	0x00ff


	//----- nvinfo : EIATTR_MERCURY_ISA_VERSION
	.align		4
        /*0010*/ 	.byte	0x03, 0x5f
        /*0012*/ 	.short	0x0101


	//----- nvinfo : EIATTR_VRC_CTA_INIT_COUNT
	.align		4
        /*0014*/ 	.byte	0x02, 0x4a
	.zero		1
	.zero		1


	//----- nvinfo : EIATTR_EXIT_INSTR_OFFSETS
	.align		4
        /*0018*/ 	.byte	0x04, 0x1c
        /*001a*/ 	.short	(.L_284 - .L_283)


	//   ....[0]....
.L_283:
        /*001c*/ 	.word	0x00000010


	//----- nvinfo : EIATTR_SW_WAR
	.align		4
.L_284:
        /*0020*/ 	.byte	0x04, 0x36
        /*0022*/ 	.short	(.L_286 - .L_285)
.L_285:
        /*0024*/ 	.word	0x00000008
.L_286:


//--------------------- .nv.callgraph             --------------------------
	.section	.nv.callgraph,"",@"SHT_CUDA_CALLGRAPH"
	.align	4
	.sectionentsize	8
	.align		4
        /*0000*/ 	.word	0x00000000
	.align		4
        /*0004*/ 	.word	0xffffffff
	.align		4
        /*0008*/ 	.word	0x00000000
	.align		4
        /*000c*/ 	.word	0xfffffffe
	.align		4
        /*0010*/ 	.word	0x00000000
	.align		4
        /*0014*/ 	.word	0xfffffffd
	.align		4
        /*0018*/ 	.word	0x00000000
	.align		4
        /*001c*/ 	.word	0xfffffffc


//--------------------- .nv.constant4             --------------------------
	.section	.nv.constant4,"a",@progbits
	.align	8
	.align		8
.nv.constant4:
        /*0000*/ 	.dword	_ZN30_INTERNAL_08fb81d8_4_k_cu_main4cuda3std3__45__cpo5beginE
	.align		8
        /*0008*/ 	.dword	_ZN30_INTERNAL_08fb81d8_4_k_cu_main4cuda3std3__45__cpo3endE
	.align		8
        /*0010*/ 	.dword	_ZN30_INTERNAL_08fb81d8_4_k_cu_main4cuda3std3__45__cpo6cbeginE
	.align		8
        /*0018*/ 	.dword	_ZN30_INTERNAL_08fb81d8_4_k_cu_main4cuda3std3__45__cpo4cendE
	.align		8
        /*0020*/ 	.dword	_ZN30_INTERNAL_08fb81d8_4_k_cu_main4cuda3std3__45__cpo6rbeginE
	.align		8
        /*0028*/ 	.dword	_ZN30_INTERNAL_08fb81d8_4_k_cu_main4cuda3std3__45__cpo4rendE
	.align		8
        /*0030*/ 	.dword	_ZN30_INTERNAL_08fb81d8_4_k_cu_main4cuda3std3__45__cpo7crbeginE
	.align		8
        /*0038*/ 	.dword	_ZN30_INTERNAL_08fb81d8_4_k_cu_main4cuda3std3__45__cpo5crendE
	.align		8
        /*0040*/ 	.dword	_ZN30_INTERNAL_08fb81d8_4_k_cu_main4cuda3std3__432_GLOBAL__N__08fb81d8_4_k_cu_main6ignoreE
	.align		8
        /*0048*/ 	.dword	_ZN30_INTERNAL_08fb81d8_4_k_cu_main4cuda3std3__419piecewise_constructE
	.align		8
        /*0050*/ 	.dword	_ZN30_INTERNAL_08fb81d8_4_k_cu_main4cuda3std3__48in_placeE
	.align		8
        /*0058*/ 	.dword	_ZN30_INTERNAL_08fb81d8_4_k_cu_main4cuda3std3__420unreachable_sentinelE
	.align		8
        /*0060*/ 	.dword	_ZN30_INTERNAL_08fb81d8_4_k_cu_main4cuda3std3__47nulloptE
	.align		8
        /*0068*/ 	.dword	_ZN30_INTERNAL_08fb81d8_4_k_cu_main4cuda3std3__48unexpectE
	.align		8
        /*0070*/ 	.dword	_ZN30_INTERNAL_08fb81d8_4_k_cu_main4cuda3std6ranges3__45__cpo4swapE
	.align		8
        /*0078*/ 	.dword	_ZN30_INTERNAL_08fb81d8_4_k_cu_main4cuda3std6ranges3__45__cpo9iter_moveE
	.align		8
        /*0080*/ 	.dword	_ZN30_INTERNAL_08fb81d8_4_k_cu_main4cuda3std6ranges3__45__cpo5beginE
	.align		8
        /*0088*/ 	.dword	_ZN30_INTERNAL_08fb81d8_4_k_cu_main4cuda3std6ranges3__45__cpo3endE
	.align		8
        /*0090*/ 	.dword	_ZN30_INTERNAL_08fb81d8_4_k_cu_main4cuda3std6ranges3__45__cpo6cbeginE
	.align		8
        /*0098*/ 	.dword	_ZN30_INTERNAL_08fb81d8_4_k_cu_main4cuda3std6ranges3__45__cpo4cendE
	.align		8
        /*00a0*/ 	.dword	_ZN30_INTERNAL_08fb81d8_4_k_cu_main4cuda3std6ranges3__45__cpo7advanceE
	.align		8
        /*00a8*/ 	.dword	_ZN30_INTERNAL_08fb81d8_4_k_cu_main4cuda3std6ranges3__45__cpo9iter_swapE
	.align		8
        /*00b0*/ 	.dword	_ZN30_INTERNAL_08fb81d8_4_k_cu_main4cuda3std6ranges3__45__cpo4nextE
	.align		8
        /*00b8*/ 	.dword	_ZN30_INTERNAL_08fb81d8_4_k_cu_main4cuda3std6ranges3__45__cpo4prevE
	.align		8
        /*00c0*/ 	.dword	_ZN30_INTERNAL_08fb81d8_4_k_cu_main4cuda3std6ranges3__45__cpo4dataE
	.align		8
        /*00c8*/ 	.dword	_ZN30_INTERNAL_08fb81d8_4_k_cu_main4cuda3std6ranges3__45__cpo5cdataE
	.align		8
        /*00d0*/ 	.dword	_ZN30_INTERNAL_08fb81d8_4_k_cu_main4cuda3std6ranges3__45__cpo4sizeE
	.align		8
        /*00d8*/ 	.dword	_ZN30_INTERNAL_08fb81d8_4_k_cu_main4cuda3std6ranges3__45__cpo5ssizeE
	.align		8
        /*00e0*/ 	.dword	_ZN30_INTERNAL_08fb81d8_4_k_cu_main4cuda3std6ranges3__45__cpo8distanceE
	.align		8
        /*00e8*/ 	.dword	_ZN30_INTERNAL_08fb81d8_4_k_cu_main6thrust24THRUST_300001_SM_1000_NS8cuda_cub3parE
	.align		8
        /*00f0*/ 	.dword	_ZN30_INTERNAL_08fb81d8_4_k_cu_main6thrust24THRUST_300001_SM_1000_NS8cuda_cub10par_nosyncE
	.align		8
        /*00f8*/ 	.dword	_ZN30_INTERNAL_08fb81d8_4_k_cu_main6thrust24THRUST_300001_SM_1000_NS6system6detail10sequential3seqE
	.align		8
        /*0100*/ 	.dword	_ZN30_INTERNAL_08fb81d8_4_k_cu_main6thrust24THRUST_300001_SM_1000_NS12placeholders2_1E
	.align		8
        /*0108*/ 	.dword	_ZN30_INTERNAL_08fb81d8_4_k_cu_main6thrust24THRUST_300001_SM_1000_NS12placeholders2_2E
	.align		8
        /*0110*/ 	.dword	_ZN30_INTERNAL_08fb81d8_4_k_cu_main6thrust24THRUST_300001_SM_1000_NS12placeholders2_3E
	.align		8
        /*0118*/ 	.dword	_ZN30_INTERNAL_08fb81d8_4_k_cu_main6thrust24THRUST_300001_SM_1000_NS12placeholders2_4E
	.align		8
        /*0120*/ 	.dword	_ZN30_INTERNAL_08fb81d8_4_k_cu_main6thrust24THRUST_300001_SM_1000_NS12placeholders2_5E
	.align		8
        /*0128*/ 	.dword	_ZN30_INTERNAL_08fb81d8_4_k_cu_main6thrust24THRUST_300001_SM_1000_NS12placeholders2_6E
	.align		8
        /*0130*/ 	.dword	_ZN30_INTERNAL_08fb81d8_4_k_cu_main6thrust24THRUST_300001_SM_1000_NS12placeholders2_7E
	.align		8
        /*0138*/ 	.dword	_ZN30_INTERNAL_08fb81d8_4_k_cu_main6thrust24THRUST_300001_SM_1000_NS12placeholders2_8E
	.align		8
        /*0140*/ 	.dword	_ZN30_INTERNAL_08fb81d8_4_k_cu_main6thrust24THRUST_300001_SM_1000_NS12placeholders2_9E
	.align		8
        /*0148*/ 	.dword	_ZN30_INTERNAL_08fb81d8_4_k_cu_main6thrust24THRUST_300001_SM_1000_NS12placeholders3_10E
	.align		8
        /*0150*/ 	.dword	_ZN30_INTERNAL_08fb81d8_4_k_cu_main6thrust24THRUST_300001_SM_1000_NS3seqE


//--------------------- .text._ZN3cub18CUB_300001_SM_10006detail6reduce28DeviceReduceSingleTileKernelINS2_10policy_hubIdyN4cuda3std3__44plusIdEEE10Policy1000EPdPfiS9_fdNS7_10__identityEEEvT0_T1_T2_T3_T4_T6_ --------------------------
	.section	.text._ZN3cub18CUB_300001_SM_10006detail6reduce28DeviceReduceSingleTileKernelINS2_10policy_hubIdyN4cuda3std3__44plusIdEEE10Policy1000EPdPfiS9_fdNS7_10__identityEEEvT0_T1_T2_T3_T4_T6_,"ax",@progbits
	.align	128
        .global         _ZN3cub18CUB_300001_SM_10006detail6reduce28DeviceReduceSingleTileKernelINS2_10policy_hubIdyN4cuda3std3__44plusIdEEE10Policy1000EPdPfiS9_fdNS7_10__identityEEEvT0_T1_T2_T3_T4_T6_
        .type           _ZN3cub18CUB_300001_SM_10006detail6reduce28DeviceReduceSingleTileKernelINS2_10policy_hubIdyN4cuda3std3__44plusIdEEE10Policy1000EPdPfiS9_fdNS7_10__identityEEEvT0_T1_T2_T3_T4_T6_,@function
        .size           _ZN3cub18CUB_300001_SM_10006detail6reduce28DeviceReduceSingleTileKernelINS2_10policy_hubIdyN4cuda3std3__44plusIdEEE10Policy1000EPdPfiS9_fdNS7_10__identityEEEvT0_T1_T2_T3_T4_T6_,(.L_x_517 - _ZN3cub18CUB_300001_SM_10006detail6reduce28DeviceReduceSingleTileKernelINS2_10policy_hubIdyN4cuda3std3__44plusIdEEE10Policy1000EPdPfiS9_fdNS7_10__identityEEEvT0_T1_T2_T3_T4_T6_)
        .other          _ZN3cub18CUB_300001_SM_10006detail6reduce28DeviceReduceSingleTileKernelINS2_10policy_hubIdyN4cuda3std3__44plusIdEEE10Policy1000EPdPfiS9_fdNS7_10__identityEEEvT0_T1_T2_T3_T4_T6_,@"STO_CUDA_ENTRY STV_DEFAULT"
_ZN3cub18CUB_300001_SM_10006detail6reduce28DeviceReduceSingleTileKernelINS2_10policy_hubIdyN4cuda3std3__44plusIdEEE10Policy1000EPdPfiS9_fdNS7_10__identityEEEvT0_T1_T2_T3_T4_T6_:
.text._ZN3cub18CUB_300001_SM_10006detail6reduce28DeviceReduceSingleTileKernelINS2_10policy_hubIdyN4cuda3std3__44plusIdEEE10Policy1000EPdPfiS9_fdNS7_10__identityEEEvT0_T1_T2_T3_T4_T6_:
[----:B------:R-:W-:Y:S01]  /*0000*/  LDC R1, c[0x0][0x37c] ;  /* 0x0000df00ff017b82 */ /* 0x000fe20000000800 */
[----:B------:R-:W0:Y:S01]  /*0010*/  LDCU UR4, c[0x0][0x390] ;  /* 0x00007200ff0477ac */ /* 0x000e220008000800 */
[----:B------:R-:W1:Y:S01]  /*0020*/  LDCU.64 UR6, c[0x0][0x358] ;  /* 0x00006b00ff0677ac */ /* 0x000e620008000a00 */
[----:B0-----:R-:W-:-:S05]  /*0030*/  IMAD.U32 R4, RZ, RZ, UR4 ;  /* 0x00000004ff047e24 */ /* 0x001fca000f8e00ff */
[----:B------:R-:W-:-:S13]  /*0040*/  ISETP.NE.AND P0, PT, R4, RZ, PT ;  /* 0x000000ff0400720c */ /* 0x000fda0003f05270 */
[----:B-1----:R-:W-:Y:S05]  /*0050*/  @P0 BRA `(.L_x_0) ;  /* 0x00000000001c0947 */ /* 0x002fea0003800000 */
[----:B------:R-:W0:Y:S02]  /*0060*/  S2R R0, SR_TID.X ;  /* 0x0000000000007919 */ /* 0x000e240000002100 */
[----:B0-----:R-:W-:-:S13]  /*0070*/  ISETP.NE.AND P0, PT, R0, RZ, PT ;  /* 0x000000ff0000720c */ /* 0x001fda0003f05270 */
[----:B------:R-:W-:Y:S05]  /*0080*/  @P0 EXIT ;  /* 0x000000000000094d */ /* 0x000fea0003800000 */
[----:B------:R-:W0:Y:S08]  /*0090*/  LDC R5, c[0x0][0x398] ;  /* 0x0000e600ff057b82 */ /* 0x000e300000000800 */
[----:B------:R-:W0:Y:S02]  /*00a0*/  LDC.64 R2, c[0x0][0x388] ;  /* 0x0000e200ff027b82 */ /* 0x000e240000000a00 */
[----:B0-----:R-:W-:Y:S01]  /*00b0*/  STG.E desc[UR6][R2.64], R5 ;  /* 0x0000000502007986 */ /* 0x001fe2000c101906 */
[----:B------:R-:W-:Y:S05]  /*00c0*/  EXIT ;  /* 0x000000000000794d */ /* 0x000fea0003800000 */
.L_x_0:
[----:B------:R-:W-:Y:S01]  /*00d0*/  ISETP.GT.AND P0, PT, R4, 0xdff, PT ;  /* 0x00000dff0400780c */ /* 0x000fe20003f04270 */
[----:B------:R-:W-:-:S12]  /*00e0*/  BSSY.RECONVERGENT B0, `(.L_x_1) ;  /* 0x0000242000007945 */ /* 0x000fd80003800200 */
[----:B------:R-:W-:Y:S05]  /*00f0*/  @P0 BRA `(.L_x_2) ;  /* 0x0000001400180947 */ /* 0x000fea0003800000 */
[----:B------:R-:W0:Y:S01]  /*0100*/  S2R R5, SR_TID.X ;  /* 0x0000000000057919 */ /* 0x000e220000002100 */
[----:B------:R-:W-:Y:S01]  /*0110*/  BSSY.RECONVERGENT B1, `(.L_x_3) ;  /* 0x0000009000017945 */ /* 0x000fe20003800200 */
[----:B------:R-:W-:Y:S02]  /*0120*/  CS2R R2, SRZ ;  /* 0x0000000000027805 */ /* 0x000fe4000001ff00 */
[----:B0-----:R-:W-:Y:S01]  /*0130*/  ISETP.GE.AND P0, PT, R5, R4, PT ;  /* 0x000000040500720c */ /* 0x001fe20003f06270 */
[----:B------:R-:W-:-:S12]  /*0140*/  IMAD.MOV.U32 R7, RZ, RZ, R5 ;  /* 0x000000ffff077224 */ /* 0x000fd800078e0005 */
[----:B------:R-:W-:Y:S05]  /*0150*/  @P0 BRA `(.L_x_4) ;  /* 0x0000000000100947 */ /* 0x000fea0003800000 */
[----:B------:R-:W0:Y:S02]  /*0160*/  LDC.64 R2, c[0x0][0x380] ;  /* 0x0000e000ff027b82 */ /* 0x000e240000000a00 */
[----:B0-----:R-:W-:-:S06]  /*0170*/  IMAD.WIDE.U32 R2, R5, 0x8, R2 ;  /* 0x0000000805027825 */ /* 0x001fcc00078e0002 */
[----:B------:R-:W5:Y:S01]  /*0180*/  LDG.E.64.CONSTANT R2, desc[UR6][R2.64] ;  /* 0x0000000602027981 */ /* 0x000f62000c1e9b00 */
[----:B------:R-:W-:-:S07]  /*0190*/  VIADD R7, R5, 0x200 ;  /* 0x0000020005077836 */ /* 0x000fce0000000000 */
.L_x_4:
[----:B------:R-:W-:Y:S05]  /*01a0*/  BSYNC.RECONVERGENT B1 ;  /* 0x0000000000017941 */ /* 0x000fea0003800200 */
.L_x_3:
[----:B------:R-:W-:Y:S01]  /*01b0*/  ISETP.GE.AND P0, PT, R7, R4, PT ;  /* 0x000000040700720c */ /* 0x000fe20003f06270 */
[----:B------:R-:W-:-:S12]  /*01c0*/  BSSY.RECONVERGENT B1, `(.L_x_5) ;  /* 0x0000076000017945 */ /* 0x000fd80003800200 */
[----:B------:R-:W-:Y:S05]  /*01d0*/  @P0 BRA `(.L_x_6) ;  /* 0x0000000400d00947 */ /* 0x000fea0003800000 */
[----:B------:R-:W-:Y:S01]  /*01e0*/  LOP3.LUT R9, RZ, R7, RZ, 0x33, !PT ;  /* 0x00000007ff097212 */ /* 0x000fe200078e33ff */
[----:B------:R-:W-:Y:S04]  /*01f0*/  BSSY.RECONVERGENT B2, `(.L_x_7) ;  /* 0x0000017000027945 */ /* 0x000fe80003800200 */
[----:B------:R-:W-:-:S05]  /*0200*/  IMAD.IADD R0, R9, 0x1, R4 ;  /* 0x0000000109007824 */ /* 0x000fca00078e0204 */
[C---:B------:R-:W-:Y:S02]  /*0210*/  LOP3.LUT R6, R0.reuse, 0x600, RZ, 0xc0, !PT ;  /* 0x0000060000067812 */ /* 0x040fe400078ec0ff */
[----:B------:R-:W-:Y:S02]  /*0220*/  ISETP.GE.U32.AND P0, PT, R0, 0x600, PT ;  /* 0x000006000000780c */ /* 0x000fe40003f06070 */
[----:B------:R-:W-:-:S13]  /*0230*/  ISETP.NE.AND P1, PT, R6, 0x600, PT ;  /* 0x000006000600780c */ /* 0x000fda0003f25270 */
[----:B------:R-:W-:Y:S05]  /*0240*/  @!P1 BRA `(.L_x_8) ;  /* 0x0000000000449947 */ /* 0x000fea0003800000 */
[----:B------:R-:W0:Y:S01]  /*0250*/  LDC.64 R8, c[0x0][0x380] ;  /* 0x0000e000ff087b82 */ /* 0x000e220000000a00 */
[----:B------:R-:W-:-:S04]  /*0260*/  LEA.HI R0, R0, 0x1, RZ, 0x17 ;  /* 0x0000000100007811 */ /* 0x000fc800078fb8ff */
[----:B------:R-:W-:-:S05]  /*0270*/  LOP3.LUT R0, R0, 0x3, RZ, 0xc0, !PT ;  /* 0x0000000300007812 */ /* 0x000fca00078ec0ff */
[----:B------:R-:W-:Y:S02]  /*0280*/  IMAD.MOV R0, RZ, RZ, -R0 ;  /* 0x000000ffff007224 */ /* 0x000fe400078e0a00 */
[----:B0-----:R-:W-:-:S04]  /*0290*/  IMAD.WIDE.U32 R8, R7, 0x8, R8 ;  /* 0x0000000807087825 */ /* 0x001fc800078e0008 */
[----:B------:R-:W-:Y:S02]  /*02a0*/  IMAD.MOV.U32 R6, RZ, RZ, R8 ;  /* 0x000000ffff067224 */ /* 0x000fe400078e0008 */
[----:B------:R-:W-:-:S07]  /*02b0*/  IMAD.MOV.U32 R11, RZ, RZ, R9 ;  /* 0x000000ffff0b7224 */ /* 0x000fce00078e0009 */
.L_x_9:
[----:B------:R-:W-:Y:S02]  /*02c0*/  IMAD.MOV.U32 R8, RZ, RZ, R6 ;  /* 0x000000ffff087224 */ /* 0x000fe400078e0006 */
[----:B------:R-:W-:-:S06]  /*02d0*/  IMAD.MOV.U32 R9, RZ, RZ, R11 ;  /* 0x000000ffff097224 */ /* 0x000fcc00078e000b */
[----:B------:R-:W2:Y:S01]  /*02e0*/  LDG.E.64.CONSTANT R8, desc[UR6][R8.64] ;  /* 0x0000000608087981 */ /* 0x000ea2000c1e9b00 */
[----:B------:R-:W-:Y:S01]  /*02f0*/  VIADD R0, R0, 0x1 ;  /* 0x0000000100007836 */ /* 0x000fe20000000000 */
[----:B------:R-:W-:Y:S01]  /*0300*/  IADD3 R6, P2, PT, R6, 0x1000, RZ ;  /* 0x0000100006067810 */ /* 0x000fe20007f5e0ff */
[----:B------:R-:W-:-:S03]  /*0310*/  VIADD R7, R7, 0x200 ;  /* 0x0000020007077836 */ /* 0x000fc60000000000 */
[----:B------:R-:W-:Y:S01]  /*0320*/  ISETP.NE.AND P1, PT, R0, RZ, PT ;  /* 0x000000ff0000720c */ /* 0x000fe20003f25270 */
[----:B------:R-:W-:Y:S01]  /*0330*/  IMAD.X R11, RZ, RZ, R11, P2 ;  /* 0x000000ffff0b7224 */ /* 0x000fe200010e060b */
[----:B--2--5:R-:W-:-:S11]  /*0340*/  DADD R2, R8, R2 ;  /* 0x0000000008027229 */ /* 0x024fd60000000002 */
[----:B------:R-:W-:Y:S05]  /*0350*/  @P1 BRA `(.L_x_9) ;  /* 0xfffffffc00d81947 */ /* 0x000fea000383ffff */
.L_x_8:
[----:B------:R-:W-:Y:S05]  /*0360*/  BSYNC.RECONVERGENT B2 ;  /* 0x0000000000027941 */ /* 0x000fea0003800200 */
.L_x_7:
[----:B------:R-:W-:Y:S05]  /*0370*/  @!P0 BRA `(.L_x_6) ;  /* 0x0000000400688947 */ /* 0x000fea0003800000 */
[----:B------:R-:W-:Y:S01]  /*0380*/  IMAD.IADD R0, R4, 0x1, -R7 ;  /* 0x0000000104007824 */ /* 0x000fe200078e0a07 */
[----:B------:R-:W-:Y:S01]  /*0390*/  BSSY.RECONVERGENT B2, `(.L_x_10) ;  /* 0x0000031000027945 */ /* 0x000fe20003800200 */
[----:B------:R-:W-:-:S03]  /*03a0*/  PLOP3.LUT P0, PT, PT, PT, PT, 0x80, 0x8 ;  /* 0x000000000008781c */ /* 0x000fc60003f0f070 */
[----:B------:R-:W-:-:S13]  /*03b0*/  ISETP.GT.AND P1, PT, R0, 0x1800, PT ;  /* 0x000018000000780c */ /* 0x000fda0003f24270 */
[----:B------:R-:W-:Y:S05]  /*03c0*/  @!P1 BRA `(.L_x_11) ;  /* 0x0000000000b49947 */ /* 0x000fea0003800000 */
[----:B------:R-:W-:Y:S01]  /*03d0*/  PLOP3.LUT P0, PT, PT, PT, PT, 0x8, 0x80 ;  /* 0x000000000080781c */ /* 0x000fe20003f0e170 */
[----:B------:R-:W-:-:S12]  /*03e0*/  VIADD R0, R4, 0xffffe800 ;  /* 0xffffe80004007836 */ /* 0x000fd80000000000 */
.L_x_12:
[----:B------:R-:W0:Y:S02]  /*03f0*/  LDC.64 R32, c[0x0][0x380] ;  /* 0x0000e000ff207b82 */ /* 0x000e240000000a00 */
[----:B0-----:R-:W-:-:S05]  /*0400*/  IMAD.WIDE R14, R7, 0x8, R32 ;  /* 0x00000008070e7825 */ /* 0x001fca00078e0220 */
[----:B------:R-:W2:Y:S04]  /*0410*/  LDG.E.64.CONSTANT R8, desc[UR6][R14.64] ;  /* 0x000000060e087981 */ /* 0x000ea8000c1e9b00 */
[----:B------:R-:W3:Y:S04]  /*0420*/  LDG.E.64.CONSTANT R10, desc[UR6][R14.64+0x1000] ;  /* 0x001000060e0a7981 */ /* 0x000ee8000c1e9b00 */
[----:B------:R-:W4:Y:S01]  /*0430*/  LDG.E.64.CONSTANT R12, desc[UR6][R14.64+0x2000] ;  /* 0x002000060e0c7981 */ /* 0x000f22000c1e9b00 */
[----:B------:R-:W-:-:S03]  /*0440*/  VIADD R41, R7, 0x800 ;  /* 0x0000080007297836 */ /* 0x000fc60000000000 */
[----:B------:R-:W4:Y:S01]  /*0450*/  LDG.E.64.CONSTANT R30, desc[UR6][R14.64+0x3000] ;  /* 0x003000060e1e7981 */ /* 0x000f22000c1e9b00 */
[----:B------:R-:W-:-:S05]  /*0460*/  IMAD.WIDE R40, R41, 0x8, R32 ;  /* 0x0000000829287825 */ /* 0x000fca00078e0220 */
[----:B------:R-:W4:Y:S04]  /*0470*/  LDG.E.64.CONSTANT R28, desc[UR6][R40.64] ;  /* 0x00000006281c7981 */ /* 0x000f28000c1e9b00 */
[----:B------:R-:W4:Y:S04]  /*0480*/  LDG.E.64.CONSTANT R26, desc[UR6][R40.64+0x1000] ;  /* 0x00100006281a7981 */ /* 0x000f28000c1e9b00 */
        /* <DEDUP_REMOVED lines=12> */
[----:B------:R-:W4:Y:S04]  /*0550*/  LDG.E.64.CONSTANT R34, desc[UR6][R44.64+0x2000] ;  /* 0x002000062c227981 */ /* 0x000f28000c1e9b00 */
[----:B------:R-:W4:Y:S01]  /*0560*/  LDG.E.64.CONSTANT R32, desc[UR6][R44.64+0x3000] ;  /* 0x003000062c207981 */ /* 0x000f22000c1e9b00 */
[----:B------:R-:W-:-:S05]  /*0570*/  VIADD R7, R7, 0x2000 ;  /* 0x0000200007077836 */ /* 0x000fca0000000000 */
[----:B------:R-:W-:Y:S01]  /*0580*/  ISETP.GE.AND P1, PT, R7, R0, PT ;  /* 0x000000000700720c */ /* 0x000fe20003f26270 */
[----:B--2--5:R-:W-:-:S08]  /*0590*/  DADD R8, R8, R2 ;  /* 0x0000000008087229 */ /* 0x024fd00000000002 */
[----:B---3--:R-:W-:-:S08]  /*05a0*/  DADD R8, R8, R10 ;  /* 0x0000000008087229 */ /* 0x008fd0000000000a */
[----:B----4-:R-:W-:-:S08]  /*05b0*/  DADD R8, R8, R12 ;  /* 0x0000000008087229 */ /* 0x010fd0000000000c */
[----:B------:R-:W-:-:S08]  /*05c0*/  DADD R8, R8, R30 ;  /* 0x0000000008087229 */ /* 0x000fd0000000001e */
        /* <DEDUP_REMOVED lines=11> */
[----:B------:R-:W-:Y:S01]  /*0680*/  DADD R2, R8, R32 ;  /* 0x0000000008027229 */ /* 0x000fe20000000020 */
[----:B------:R-:W-:Y:S10]  /*0690*/  @!P1 BRA `(.L_x_12) ;  /* 0xfffffffc00549947 */ /* 0x000ff4000383ffff */
.L_x_11:
[----:B------:R-:W-:Y:S05]  /*06a0*/  BSYNC.RECONVERGENT B2 ;  /* 0x0000000000027941 */ /* 0x000fea0003800200 */
.L_x_10:
[----:B------:R-:W-:Y:S01]  /*06b0*/  IMAD.IADD R0, R4, 0x1, -R7 ;  /* 0x0000000104007824 */ /* 0x000fe200078e0a07 */
[----:B------:R-:W-:Y:S04]  /*06c0*/  BSSY.RECONVERGENT B2, `(.L_x_13) ;  /* 0x0000019000027945 */ /* 0x000fe80003800200 */
[----:B------:R-:W-:-:S13]  /*06d0*/  ISETP.GT.AND P1, PT, R0, 0x800, PT ;  /* 0x000008000000780c */ /* 0x000fda0003f24270 */
[----:B------:R-:W-:Y:S05]  /*06e0*/  @!P1 BRA `(.L_x_14) ;  /* 0x0000000000589947 */ /* 0x000fea0003800000 */
        /* <DEDUP_REMOVED lines=12> */
[----:B------:R-:W-:Y:S01]  /*07b0*/  PLOP3.LUT P0, PT, PT, PT, PT, 0x8, 0x80 ;  /* 0x000000000080781c */ /* 0x000fe20003f0e170 */
[----:B------:R-:W-:Y:S01]  /*07c0*/  VIADD R7, R7, 0x1000 ;  /* 0x0000100007077836 */ /* 0x000fe20000000000 */
[----:B--2--5:R-:W-:-:S08]  /*07d0*/  DADD R10, R2, R10 ;  /* 0x00000000020a7229 */ /* 0x024fd0000000000a */
[----:B---3--:R-:W-:-:S08]  /*07e0*/  DADD R10, R10, R12 ;  /* 0x000000000a0a7229 */ /* 0x008fd0000000000c */
[----:B----4-:R-:W-:-:S08]  /*07f0*/  DADD R10, R10, R14 ;  /* 0x000000000a0a7229 */ /* 0x010fd0000000000e */
[----:B------:R-:W-:-:S08]  /*0800*/  DADD R10, R10, R16 ;  /* 0x000000000a0a7229 */ /* 0x000fd00000000010 */
[----:B------:R-:W-:-:S08]  /*0810*/  DADD R10, R10, R20 ;  /* 0x000000000a0a7229 */ /* 0x000fd00000000014 */
[----:B------:R-:W-:-:S08]  /*0820*/  DADD R10, R10, R22 ;  /* 0x000000000a0a7229 */ /* 0x000fd00000000016 */
[----:B------:R-:W-:-:S08]  /*0830*/  DADD R10, R10, R24 ;  /* 0x000000000a0a7229 */ /* 0x000fd00000000018 */
[----:B------:R-:W-:-:S11]  /*0840*/  DADD R2, R10, R26 ;  /* 0x000000000a027229 */ /* 0x000fd6000000001a */
.L_x_14:
[----:B------:R-:W-:Y:S05]  /*0850*/  BSYNC.RECONVERGENT B2 ;  /* 0x0000000000027941 */ /* 0x000fea0003800200 */
.L_x_13:
[----:B------:R-:W-:-:S13]  /*0860*/  ISETP.LT.OR P0, PT, R7, R4, P0 ;  /* 0x000000040700720c */ /* 0x000fda0000701670 */
[----:B------:R-:W-:Y:S05]  /*0870*/  @!P0 BRA `(.L_x_6) ;  /* 0x0000000000288947 */ /* 0x000fea0003800000 */
[----:B------:R-:W0:Y:S02]  /*0880*/  LDC.64 R8, c[0x0][0x380] ;  /* 0x0000e000ff087b82 */ /* 0x000e240000000a00 */
[----:B0-----:R-:W-:-:S05]  /*0890*/  IMAD.WIDE R6, R7, 0x8, R8 ;  /* 0x0000000807067825 */ /* 0x001fca00078e0208 */
[----:B------:R-:W2:Y:S04]  /*08a0*/  LDG.E.64.CONSTANT R8, desc[UR6][R6.64] ;  /* 0x0000000606087981 */ /* 0x000ea8000c1e9b00 */
[----:B------:R-:W3:Y:S04]  /*08b0*/  LDG.E.64.CONSTANT R10, desc[UR6][R6.64+0x1000] ;  /* 0x00100006060a7981 */ /* 0x000ee8000c1e9b00 */
[----:B------:R-:W4:Y:S04]  /*08c0*/  LDG.E.64.CONSTANT R12, desc[UR6][R6.64+0x2000] ;  /* 0x00200006060c7981 */ /* 0x000f28000c1e9b00 */
[----:B------:R-:W4:Y:S01]  /*08d0*/  LDG.E.64.CONSTANT R14, desc[UR6][R6.64+0x3000] ;  /* 0x00300006060e7981 */ /* 0x000f22000c1e9b00 */
[----:B--2--5:R-:W-:-:S08]  /*08e0*/  DADD R8, R2, R8 ;  /* 0x0000000002087229 */ /* 0x024fd00000000008 */
[----:B---3--:R-:W-:-:S08]  /*08f0*/  DADD R8, R8, R10 ;  /* 0x0000000008087229 */ /* 0x008fd0000000000a */
[----:B----4-:R-:W-:-:S08]  /*0900*/  DADD R8, R8, R12 ;  /* 0x0000000008087229 */ /* 0x010fd0000000000c */
[----:B------:R-:W-:-:S11]  /*0910*/  DADD R2, R8, R14 ;  /* 0x0000000008027229 */ /* 0x000fd6000000000e */
.L_x_6:
[----:B------:R-:W-:Y:S05]  /*0920*/  BSYNC.RECONVERGENT B1 ;  /* 0x0000000000017941 */ /* 0x000fea0003800200 */
.L_x_5:
[----:B------:R-:W-:-:S13]  /*0930*/  ISETP.GE.AND P0, PT, R4, 0x200, PT ;  /* 0x000002000400780c */ /* 0x000fda0003f06270 */
[----:B------:R-:W-:Y:S05]  /*0940*/  @!P0 BRA `(.L_x_15) ;  /* 0x0000000400148947 */ /* 0x000fea0003800000 */
[----:B------:R-:W0:Y:S01]  /*0950*/  S2R R12, SR_LANEID ;  /* 0x00000000000c7919 */ /* 0x000e220000000000 */
[----:B-----5:R-:W-:Y:S04]  /*0960*/  SHFL.DOWN PT, R6, R2, 0x1, 0x1f ;  /* 0x08201f0002067f89 */ /* 0x020fe800000e0000 */
[----:B------:R-:W1:Y:S02]  /*0970*/  SHFL.DOWN PT, R7, R3, 0x1, 0x1f ;  /* 0x08201f0003077f89 */ /* 0x000e6400000e0000 */
[----:B-1----:R-:W-:Y:S01]  /*0980*/  DADD R6, R6, R2 ;  /* 0x0000000006067229 */ /* 0x002fe20000000002 */
[C---:B0-----:R-:W-:Y:S02]  /*0990*/  ISETP.GT.AND P0, PT, R12.reuse, 0x1e, PT ;  /* 0x0000001e0c00780c */ /* 0x041fe40003f04270 */
[----:B------:R-:W-:-:S07]  /*09a0*/  ISETP.NE.AND P1, PT, R12, RZ, PT ;  /* 0x000000ff0c00720c */ /* 0x000fce0003f25270 */
[----:B------:R-:W-:Y:S02]  /*09b0*/  FSEL R8, R2, R6, P0 ;  /* 0x0000000602087208 */ /* 0x000fe40000000000 */
[----:B------:R-:W-:Y:S02]  /*09c0*/  FSEL R9, R3, R7, P0 ;  /* 0x0000000703097208 */ /* 0x000fe40000000000 */
[----:B------:R-:W-:Y:S01]  /*09d0*/  ISETP.GT.AND P0, PT, R12, 0x1d, PT ;  /* 0x0000001d0c00780c */ /* 0x000fe20003f04270 */
[----:B------:R-:W-:Y:S01]  /*09e0*/  SHFL.DOWN PT, R6, R8, 0x2, 0x1f ;  /* 0x08401f0008067f89 */ /* 0x000fe200000e0000 */
[----:B------:R-:W-:Y:S02]  /*09f0*/  @!P1 MOV R4, 0x400 ;  /* 0x0000040000049802 */ /* 0x000fe40000000f00 */
[----:B------:R-:W-:Y:S01]  /*0a00*/  @!P1 SHF.R.U32.HI R0, RZ, 0x2, R5 ;  /* 0x00000002ff009819 */ /* 0x000fe20000011605 */
[----:B------:R-:W0:Y:S03]  /*0a10*/  SHFL.DOWN PT, R7, R9, 0x2, 0x1f ;  /* 0x08401f0009077f89 */ /* 0x000e2600000e0000 */
[----:B------:R-:W-:Y:S01]  /*0a20*/  @!P1 LOP3.LUT R0, R0, 0xf8, RZ, 0xc0, !PT ;  /* 0x000000f800009812 */ /* 0x000fe200078ec0ff */
[----:B0-----:R-:W-:-:S10]  /*0a30*/  DADD R6, R6, R8 ;  /* 0x0000000006067229 */ /* 0x001fd40000000008 */
[----:B------:R-:W-:Y:S02]  /*0a40*/  FSEL R6, R8, R6, P0 ;  /* 0x0000000608067208 */ /* 0x000fe40000000000 */
[----:B------:R-:W-:Y:S02]  /*0a50*/  FSEL R7, R9, R7, P0 ;  /* 0x0000000709077208 */ /* 0x000fe40000000000 */
[----:B------:R-:W-:Y:S01]  /*0a60*/  ISETP.GT.AND P0, PT, R12, 0x1b, PT ;  /* 0x0000001b0c00780c */ /* 0x000fe20003f04270 */
[----:B------:R-:W-:Y:S04]  /*0a70*/  SHFL.DOWN PT, R2, R6, 0x4, 0x1f ;  /* 0x08801f0006027f89 */ /* 0x000fe800000e0000 */
[----:B------:R-:W0:Y:S01]  /*0a80*/  SHFL.DOWN PT, R3, R7, 0x4, 0x1f ;  /* 0x08801f0007037f89 */ /* 0x000e2200000e0000 */
[----:B------:R-:W1:Y:S01]  /*0a90*/  @!P1 S2R R9, SR_CgaCtaId ;  /* 0x0000000000099919 */ /* 0x000e620000008800 */
[----:B0-----:R-:W-:-:S10]  /*0aa0*/  DADD R2, R2, R6 ;  /* 0x0000000002027229 */ /* 0x001fd40000000006 */
[----:B------:R-:W-:Y:S02]  /*0ab0*/  FSEL R10, R6, R2, P0 ;  /* 0x00000002060a7208 */ /* 0x000fe40000000000 */
[----:B------:R-:W-:Y:S02]  /*0ac0*/  FSEL R11, R7, R3, P0 ;  /* 0x00000003070b7208 */ /* 0x000fe40000000000 */
[----:B------:R-:W-:Y:S01]  /*0ad0*/  ISETP.GT.AND P0, PT, R12, 0x17, PT ;  /* 0x000000170c00780c */ /* 0x000fe20003f04270 */
[----:B------:R-:W-:Y:S04]  /*0ae0*/  SHFL.DOWN PT, R2, R10, 0x8, 0x1f ;  /* 0x09001f000a027f89 */ /* 0x000fe800000e0000 */
[----:B------:R-:W0:Y:S02]  /*0af0*/  SHFL.DOWN PT, R3, R11, 0x8, 0x1f ;  /* 0x09001f000b037f89 */ /* 0x000e2400000e0000 */
[----:B0-----:R-:W-:-:S10]  /*0b00*/  DADD R2, R2, R10 ;  /* 0x0000000002027229 */ /* 0x001fd4000000000a */
[----:B------:R-:W-:Y:S02]  /*0b10*/  FSEL R6, R10, R2, P0 ;  /* 0x000000020a067208 */ /* 0x000fe40000000000 */
[----:B------:R-:W-:Y:S02]  /*0b20*/  FSEL R7, R11, R3, P0 ;  /* 0x000000030b077208 */ /* 0x000fe40000000000 */
[----:B-1----:R-:W-:Y:S01]  /*0b30*/  @!P1 LEA R11, R9, R4, 0x18 ;  /* 0x00000004090b9211 */ /* 0x002fe200078ec0ff */
[----:B------:R-:W-:Y:S01]  /*0b40*/  SHFL.DOWN PT, R2, R6, 0x10, 0x1f ;  /* 0x0a001f0006027f89 */ /* 0x000fe200000e0000 */
[----:B------:R-:W-:-:S03]  /*0b50*/  ISETP.NE.AND P0, PT, R5, RZ, PT ;  /* 0x000000ff0500720c */ /* 0x000fc60003f05270 */
[----:B------:R-:W0:Y:S01]  /*0b60*/  SHFL.DOWN PT, R3, R7, 0x10, 0x1f ;  /* 0x0a001f0007037f89 */ /* 0x000e2200000e0000 */
[----:B------:R-:W-:Y:S01]  /*0b70*/  @!P1 IMAD.IADD R11, R0, 0x1, R11 ;  /* 0x00000001000b9824 */ /* 0x000fe200078e020b */
[----:B0-----:R-:W-:-:S07]  /*0b80*/  DADD R8, R2, R6 ;  /* 0x0000000002087229 */ /* 0x001fce0000000006 */
[----:B------:R1:W-:Y:S01]  /*0b90*/  @!P1 STS.64 [R11+0x10], R8 ;  /* 0x000010080b009388 */ /* 0x0003e20000000a00 */
[----:B------:R-:W-:Y:S01]  /*0ba0*/  BAR.SYNC.DEFER_BLOCKING 0x0 ;  /* 0x0000000000007b1d */ /* 0x000fe20000010000 */
[----:B------:R-:W-:-:S04]  /*0bb0*/  ISETP.GT.AND P1, PT, R12, 0xf, PT ;  /* 0x0000000f0c00780c */ /* 0x000fc80003f24270 */
[----:B------:R-:W-:Y:S02]  /*0bc0*/  FSEL R2, R6, R8, P1 ;  /* 0x0000000806027208 */ /* 0x000fe40000800000 */
[----:B------:R-:W-:Y:S01]  /*0bd0*/  FSEL R3, R7, R9, P1 ;  /* 0x0000000907037208 */ /* 0x000fe20000800000 */
[----:B------:R-:W-:Y:S06]  /*0be0*/  @P0 BRA `(.L_x_16) ;  /* 0x0000001800440947 */ /* 0x000fec0003800000 */
[----:B------:R-:W0:Y:S01]  /*0bf0*/  S2UR UR5, SR_CgaCtaId ;  /* 0x00000000000579c3 */ /* 0x000e220000008800 */
[----:B------:R-:W-:Y:S02]  /*0c00*/  UMOV UR4, 0x400 ;  /* 0x0000040000047882 */ /* 0x000fe40000000000 */
[----:B0-----:R-:W-:-:S09]  /*0c10*/  ULEA UR4, UR5, UR4, 0x18 ;  /* 0x0000000405047291 */ /* 0x001fd2000f8ec0ff */
[----:B------:R-:W0:Y:S04]  /*0c20*/  LDS.64 R4, [UR4+0x18] ;  /* 0x00001804ff047984 */ /* 0x000e280008000a00 */
[----:B-1----:R-:W1:Y:S04]  /*0c30*/  LDS.128 R8, [UR4+0x20] ;  /* 0x00002004ff087984 */ /* 0x002e680008000c00 */
[----:B------:R-:W2:Y:S01]  /*0c40*/  LDS.128 R12, [UR4+0x30] ;  /* 0x00003004ff0c7984 */ /* 0x000ea20008000c00 */
[----:B0-----:R-:W-:-:S03]  /*0c50*/  DADD R2, R2, R4 ;  /* 0x0000000002027229 */ /* 0x001fc60000000004 */
[----:B------:R-:W0:Y:S05]  /*0c60*/  LDS.128 R4, [UR4+0x40] ;  /* 0x00004004ff047984 */ /* 0x000e2a0008000c00 */
[----:B-1----:R-:W-:-:S08]  /*0c70*/  DADD R2, R2, R8 ;  /* 0x0000000002027229 */ /* 0x002fd00000000008 */
[----:B------:R-:W-:Y:S01]  /*0c80*/  DADD R2, R2, R10 ;  /* 0x0000000002027229 */ /* 0x000fe2000000000a */
[----:B------:R-:W1:Y:S07]  /*0c90*/  LDS.128 R8, [UR4+0x50] ;  /* 0x00005004ff087984 */ /* 0x000e6e0008000c00 */
[----:B--2---:R-:W-:-:S08]  /*0ca0*/  DADD R2, R2, R12 ;  /* 0x0000000002027229 */ /* 0x004fd0000000000c */
[----:B------:R-:W-:Y:S01]  /*0cb0*/  DADD R2, R2, R14 ;  /* 0x0000000002027229 */ /* 0x000fe2000000000e */
[----:B------:R-:W2:Y:S07]  /*0cc0*/  LDS.128 R12, [UR4+0x60] ;  /* 0x00006004ff0c7984 */ /* 0x000eae0008000c00 */
[----:B0-----:R-:W-:-:S08]  /*0cd0*/  DADD R2, R2, R4 ;  /* 0x0000000002027229 */ /* 0x001fd00000000004 */
[----:B------:R-:W-:Y:S01]  /*0ce0*/  DADD R2, R2, R6 ;  /* 0x0000000002027229 */ /* 0x000fe20000000006 */
[----:B------:R-:W0:Y:S07]  /*0cf0*/  LDS.128 R4, [UR4+0x70] ;  /* 0x00007004ff047984 */ /* 0x000e2e0008000c00 */
[----:B-1----:R-:W-:-:S08]  /*0d00*/  DADD R2, R2, R8 ;  /* 0x0000000002027229 */ /* 0x002fd00000000008 */
[----:B------:R-:W-:Y:S01]  /*0d10*/  DADD R2, R2, R10 ;  /* 0x0000000002027229 */ /* 0x000fe2000000000a */
[----:B------:R-:W1:Y:S07]  /*0d20*/  LDS.128 R8, [UR4+0x80] ;  /* 0x00008004ff087984 */ /* 0x000e6e0008000c00 */
[----:B--2---:R-:W-:-:S08]  /*0d30*/  DADD R2, R2, R12 ;  /* 0x0000000002027229 */ /* 0x004fd0000000000c */
[----:B------:R-:W-:-:S08]  /*0d40*/  DADD R2, R2, R14 ;  /* 0x0000000002027229 */ /* 0x000fd0000000000e */
[----:B0-----:R-:W-:-:S08]  /*0d50*/  DADD R2, R2, R4 ;  /* 0x0000000002027229 */ /* 0x001fd00000000004 */
[----:B------:R-:W-:-:S08]  /*0d60*/  DADD R2, R2, R6 ;  /* 0x0000000002027229 */ /* 0x000fd00000000006 */
[----:B-1----:R-:W-:-:S08]  /*0d70*/  DADD R2, R2, R8 ;  /* 0x0000000002027229 */ /* 0x002fd00000000008 */
[----:B------:R-:W-:Y:S01]  /*0d80*/  DADD R2, R2, R10 ;  /* 0x0000000002027229 */ /* 0x000fe2000000000a */
[----:B------:R-:W-:Y:S10]  /*0d90*/  BRA `(.L_x_16) ;  /* 0x0000001400d87947 */ /* 0x000ff40003800000 */
.L_x_15:
[----:B------:R-:W-:Y:S01]  /*0da0*/  LOP3.LUT R0, R5, 0x3e0, RZ, 0xc0, !PT ;  /* 0x000003e005007812 */ /* 0x000fe200078ec0ff */
[----:B------:R-:W0:Y:S03]  /*0db0*/  S2R R10, SR_LANEID ;  /* 0x00000000000a7919 */ /* 0x000e260000000000 */
[----:B------:R-:W-:Y:S01]  /*0dc0*/  LOP3.LUT R9, RZ, R0, RZ, 0x33, !PT ;  /* 0x00000000ff097212 */ /* 0x000fe200078e33ff */
[----:B------:R-:W-:-:S04]  /*0dd0*/  VIADD R7, R0, 0x20 ;  /* 0x0000002000077836 */ /* 0x000fc80000000000 */
[----:B------:R-:W-:Y:S01]  /*0de0*/  IMAD.IADD R9, R9, 0x1, R4 ;  /* 0x0000000109097824 */ /* 0x000fe200078e0204 */
[----:B------:R-:W-:-:S04]  /*0df0*/  ISETP.GT.AND P0, PT, R7, R4, PT ;  /* 0x000000040700720c */ /* 0x000fc80003f04270 */
[----:B------:R-:W-:-:S05]  /*0e00*/  SEL R11, R9, 0x1f, P0 ;  /* 0x0000001f090b7807 */ /* 0x000fca0000000000 */
[----:B-----5:R-:W-:Y:S04]  /*0e10*/  SHFL.DOWN PT, R6, R2, 0x1, R11 ;  /* 0x0820000002067989 */ /* 0x020fe800000e000b */
[----:B------:R-:W1:Y:S01]  /*0e20*/  SHFL.DOWN PT, R7, R3, 0x1, R11 ;  /* 0x0820000003077989 */ /* 0x000e6200000e000b */
[C---:B0-----:R-:W-:Y:S01]  /*0e30*/  ISETP.GE.AND P0, PT, R10.reuse, R11, PT ;  /* 0x0000000b0a00720c */ /* 0x041fe20003f06270 */
[C---:B------:R-:W-:Y:S01]  /*0e40*/  VIADD R0, R10.reuse, 0x2 ;  /* 0x000000020a007836 */ /* 0x040fe20000000000 */
[----:B------:R-:W-:Y:S01]  /*0e50*/  ISETP.NE.AND P1, PT, R10, RZ, PT ;  /* 0x000000ff0a00720c */ /* 0x000fe20003f25270 */
[----:B-1----:R-:W-:-:S12]  /*0e60*/  DADD R6, R6, R2 ;  /* 0x0000000006067229 */ /* 0x002fd80000000002 */
[----:B------:R-:W0:Y:S01]  /*0e70*/  @!P1 S2R R12, SR_CgaCtaId ;  /* 0x00000000000c9919 */ /* 0x000e220000008800 */
[----:B------:R-:W-:Y:S02]  /*0e80*/  FSEL R8, R6, R2, !P0 ;  /* 0x0000000206087208 */ /* 0x000fe40004000000 */
[----:B------:R-:W-:Y:S02]  /*0e90*/  FSEL R9, R7, R3, !P0 ;  /* 0x0000000307097208 */ /* 0x000fe40004000000 */
[----:B------:R-:W-:Y:S01]  /*0ea0*/  ISETP.GT.AND P0, PT, R0, R11, PT ;  /* 0x0000000b0000720c */ /* 0x000fe20003f04270 */
[----:B------:R-:W-:Y:S01]  /*0eb0*/  SHFL.DOWN PT, R6, R8, 0x2, R11 ;  /* 0x0840000008067989 */ /* 0x000fe200000e000b */
[----:B------:R-:W-:-:S03]  /*0ec0*/  VIADD R0, R10, 0x4 ;  /* 0x000000040a007836 */ /* 0x000fc60000000000 */
[----:B------:R-:W1:Y:S02]  /*0ed0*/  SHFL.DOWN PT, R7, R9, 0x2, R11 ;  /* 0x0840000009077989 */ /* 0x000e6400000e000b */
[----:B-1----:R-:W-:-:S10]  /*0ee0*/  DADD R6, R6, R8 ;  /* 0x0000000006067229 */ /* 0x002fd40000000008 */
[----:B------:R-:W-:Y:S02]  /*0ef0*/  FSEL R6, R8, R6, P0 ;  /* 0x0000000608067208 */ /* 0x000fe40000000000 */
[----:B------:R-:W-:Y:S02]  /*0f00*/  FSEL R7, R9, R7, P0 ;  /* 0x0000000709077208 */ /* 0x000fe40000000000 */
        /* <DEDUP_REMOVED lines=16> */
[----:B------:R-:W-:Y:S02]  /*1010*/  @!P1 MOV R9, 0x400 ;  /* 0x0000040000099802 */ /* 0x000fe40000000f00 */
[----:B------:R-:W-:Y:S01]  /*1020*/  @!P1 SHF.R.U32.HI R8, RZ, 0x2, R5 ;  /* 0x00000002ff089819 */ /* 0x000fe20000011605 */
[----:B------:R-:W1:Y:S01]  /*1030*/  SHFL.DOWN PT, R3, R7, 0x10, R11 ;  /* 0x0a00000007037989 */ /* 0x000e6200000e000b */
[----:B0-----:R-:W-:-:S02]  /*1040*/  @!P1 LEA R9, R12, R9, 0x18 ;  /* 0x000000090c099211 */ /* 0x001fc400078ec0ff */
[----:B------:R-:W-:-:S05]  /*1050*/  @!P1 LOP3.LUT R8, R8, 0xf8, RZ, 0xc0, !PT ;  /* 0x000000f808089812 */ /* 0x000fca00078ec0ff */
[----:B------:R-:W-:Y:S01]  /*1060*/  @!P1 IMAD.IADD R9, R8, 0x1, R9 ;  /* 0x0000000108099824 */ /* 0x000fe200078e0209 */
[----:B-1----:R-:W-:-:S10]  /*1070*/  DADD R2, R2, R6 ;  /* 0x0000000002027229 */ /* 0x002fd40000000006 */
[----:B------:R-:W-:Y:S02]  /*1080*/  FSEL R2, R6, R2, P0 ;  /* 0x0000000206027208 */ /* 0x000fe40000000000 */
[----:B------:R-:W-:Y:S02]  /*1090*/  FSEL R3, R7, R3, P0 ;  /* 0x0000000307037208 */ /* 0x000fe40000000000 */
[----:B------:R-:W-:-:S03]  /*10a0*/  ISETP.NE.AND P0, PT, R5, RZ, PT ;  /* 0x000000ff0500720c */ /* 0x000fc60003f05270 */
[----:B------:R0:W-:Y:S01]  /*10b0*/  @!P1 STS.64 [R9+0x10], R2 ;  /* 0x0000100209009388 */ /* 0x0001e20000000a00 */
[----:B------:R-:W-:Y:S09]  /*10c0*/  BAR.SYNC.DEFER_BLOCKING 0x0 ;  /* 0x0000000000007b1d */ /* 0x000ff20000010000 */
[----:B------:R-:W-:Y:S05]  /*10d0*/  @P0 BRA `(.L_x_16) ;  /* 0x0000001400080947 */ /* 0x000fea0003800000 */
[----:B------:R-:W1:Y:S01]  /*10e0*/  S2UR UR5, SR_CgaCtaId ;  /* 0x00000000000579c3 */ /* 0x000e620000008800 */
[----:B------:R-:W-:Y:S01]  /*10f0*/  UMOV UR4, 0x400 ;  /* 0x0000040000047882 */ /* 0x000fe20000000000 */
[----:B------:R-:W-:Y:S01]  /*1100*/  ISETP.GT.AND P1, PT, R4, 0x20, PT ;  /* 0x000000200400780c */ /* 0x000fe20003f24270 */
[----:B-1----:R-:W-:-:S09]  /*1110*/  ULEA UR4, UR5, UR4, 0x18 ;  /* 0x0000000405047291 */ /* 0x002fd2000f8ec0ff */
[----:B------:R-:W1:Y:S04]  /*1120*/  LDS.64 R6, [UR4+0x18] ;  /* 0x00001804ff067984 */ /* 0x000e680008000a00 */
[----:B------:R-:W2:Y:S04]  /*1130*/  LDS.128 R12, [UR4+0x20] ;  /* 0x00002004ff0c7984 */ /* 0x000ea80008000c00 */
[----:B0-----:R-:W0:Y:S01]  /*1140*/  LDS.128 R8, [UR4+0x30] ;  /* 0x00003004ff087984 */ /* 0x001e220008000c00 */
[----:B-1----:R-:W-:-:S10]  /*1150*/  DADD R6, R2, R6 ;  /* 0x0000000002067229 */ /* 0x002fd40000000006 */
[----:B------:R-:W-:Y:S02]  /*1160*/  FSEL R2, R6, R2, P1 ;  /* 0x0000000206027208 */ /* 0x000fe40000800000 */
[----:B------:R-:W-:Y:S02]  /*1170*/  FSEL R3, R7, R3, P1 ;  /* 0x0000000307037208 */ /* 0x000fe40000800000 */
[----:B------:R-:W-:-:S04]  /*1180*/  ISETP.GT.AND P1, PT, R4, 0x40, PT ;  /* 0x000000400400780c */ /* 0x000fc80003f24270 */
[----:B--2---:R-:W-:-:S10]  /*1190*/  DADD R12, R12, R2 ;  /* 0x000000000c0c7229 */ /* 0x004fd40000000002 */
[----:B------:R-:W-:Y:S02]  /*11a0*/  FSEL R2, R12, R2, P1 ;  /* 0x000000020c027208 */ /* 0x000fe40000800000 */
[----:B------:R-:W-:Y:S02]  /*11b0*/  FSEL R3, R13, R3, P1 ;  /* 0x000000030d037208 */ /* 0x000fe40000800000 */
[----:B------:R-:W-:-:S04]  /*11c0*/  ISETP.GT.AND P1, PT, R4, 0x60, PT ;  /* 0x000000600400780c */ /* 0x000fc80003f24270 */
[----:B------:R-:W-:-:S10]  /*11d0*/  DADD R14, R2, R14 ;  /* 0x00000000020e7229 */ /* 0x000fd4000000000e */
[----:B------:R-:W-:Y:S02]  /*11e0*/  FSEL R2, R14, R2, P1 ;  /* 0x000000020e027208 */ /* 0x000fe40000800000 */
[----:B------:R-:W-:Y:S02]  /*11f0*/  FSEL R3, R15, R3, P1 ;  /* 0x000000030f037208 */ /* 0x000fe40000800000 */
[----:B------:R-:W1:Y:S01]  /*1200*/  LDS.128 R12, [UR4+0x40] ;  /* 0x00004004ff0c7984 */ /* 0x000e620008000c00 */
[----:B------:R-:W-:-:S03]  /*1210*/  ISETP.GT.AND P1, PT, R4, 0x80, PT ;  /* 0x000000800400780c */ /* 0x000fc60003f24270 */
[----:B0-----:R-:W-:-:S10]  /*1220*/  DADD R8, R8, R2 ;  /* 0x0000000008087229 */ /* 0x001fd40000000002 */
[----:B------:R-:W-:Y:S02]  /*1230*/  FSEL R2, R8, R2, P1 ;  /* 0x0000000208027208 */ /* 0x000fe40000800000 */
[----:B------:R-:W-:Y:S02]  /*1240*/  FSEL R3, R9, R3, P1 ;  /* 0x0000000309037208 */ /* 0x000fe40000800000 */
[----:B------:R-:W-:-:S04]  /*1250*/  ISETP.GT.AND P1, PT, R4, 0xa0, PT ;  /* 0x000000a00400780c */ /* 0x000fc80003f24270 */
[----:B------:R-:W-:-:S10]  /*1260*/  DADD R10, R2, R10 ;  /* 0x00000000020a7229 */ /* 0x000fd4000000000a */
[----:B------:R-:W-:Y:S02]  /*1270*/  FSEL R2, R10, R2, P1 ;  /* 0x000000020a027208 */ /* 0x000fe40000800000 */
[----:B------:R-:W-:Y:S02]  /*1280*/  FSEL R3, R11, R3, P1 ;  /* 0x000000030b037208 */ /* 0x000fe40000800000 */
[----:B------:R-:W0:Y:S01]  /*1290*/  LDS.128 R8, [UR4+0x50] ;  /* 0x00005004ff087984 */ /* 0x000e220008000c00 */
[----:B------:R-:W-:-:S03]  /*12a0*/  ISETP.GT.AND P1, PT, R4, 0xc0, PT ;  /* 0x000000c00400780c */ /* 0x000fc60003f24270 */
[----:B-1----:R-:W-:-:S10]  /*12b0*/  DADD R12, R12, R2 ;  /* 0x000000000c0c7229 */ /* 0x002fd40000000002 */
        /* <DEDUP_REMOVED lines=33> */
[----:B------:R-:W-:-:S04]  /*14d0*/  ISETP.GT.AND P1, PT, R4, 0x1c0, PT ;  /* 0x000001c00400780c */ /* 0x000fc80003f24270 */
[----:B-1----:R-:W-:-:S10]  /*14e0*/  DADD R12, R12, R2 ;  /* 0x000000000c0c7229 */ /* 0x002fd40000000002 */
[----:B------:R-:W-:Y:S02]  /*14f0*/  FSEL R2, R12, R2, P1 ;  /* 0x000000020c027208 */ /* 0x000fe40000800000 */
[----:B------:R-:W-:Y:S02]  /*1500*/  FSEL R3, R13, R3, P1 ;  /* 0x000000030d037208 */ /* 0x000fe40000800000 */
[----:B------:R-:W-:-:S04]  /*1510*/  ISETP.GT.AND P1, PT, R4, 0x1e0, PT ;  /* 0x000001e00400780c */ /* 0x000fc80003f24270 */
[----:B------:R-:W-:-:S10]  /*1520*/  DADD R14, R2, R14 ;  /* 0x00000000020e7229 */ /* 0x000fd4000000000e */
[----:B------:R-:W-:Y:S02]  /*1530*/  FSEL R2, R14, R2, P1 ;  /* 0x000000020e027208 */ /* 0x000fe40000800000 */
[----:B------:R-:W-:Y:S01]  /*1540*/  FSEL R3, R15, R3, P1 ;  /* 0x000000030f037208 */ /* 0x000fe20000800000 */
[----:B------:R-:W-:Y:S06]  /*1550*/  BRA `(.L_x_16) ;  /* 0x0000000c00e87947 */ /* 0x000fec0003800000 */
.L_x_2:
[----:B------:R-:W0:Y:S01]  /*1560*/  S2R R41, SR_TID.X ;  /* 0x0000000000297919 */ /* 0x000e220000002100 */
[----:B------:R-:W1:Y:S02]  /*1570*/  LDCU.64 UR4, c[0x0][0x380] ;  /* 0x00007000ff0477ac */ /* 0x000e640008000a00 */
[----:B-1----:R-:W-:Y:S02]  /*1580*/  IMAD.U32 R2, RZ, RZ, UR4 ;  /* 0x00000004ff027e24 */ /* 0x002fe4000f8e00ff */
[----:B------:R-:W-:Y:S02]  /*1590*/  IMAD.U32 R3, RZ, RZ, UR5 ;  /* 0x00000005ff037e24 */ /* 0x000fe4000f8e00ff */
[----:B0-----:R-:W-:-:S05]  /*15a0*/  IMAD.WIDE.U32 R18, R41, 0x8, R2 ;  /* 0x0000000829127825 */ /* 0x001fca00078e0002 */
[----:B------:R-:W2:Y:S04]  /*15b0*/  LDG.E.64.CONSTANT R20, desc[UR6][R18.64] ;  /* 0x0000000612147981 */ /* 0x000ea8000c1e9b00 */
[----:B------:R-:W2:Y:S04]  /*15c0*/  LDG.E.64.CONSTANT R6, desc[UR6][R18.64+0x1000] ;  /* 0x0010000612067981 */ /* 0x000ea8000c1e9b00 */
[----:B------:R-:W3:Y:S04]  /*15d0*/  LDG.E.64.CONSTANT R8, desc[UR6][R18.64+0x2000] ;  /* 0x0020000612087981 */ /* 0x000ee8000c1e9b00 */
[----:B------:R-:W4:Y:S04]  /*15e0*/  LDG.E.64.CONSTANT R10, desc[UR6][R18.64+0x3000] ;  /* 0x00300006120a7981 */ /* 0x000f28000c1e9b00 */
[----:B------:R-:W5:Y:S04]  /*15f0*/  LDG.E.64.CONSTANT R12, desc[UR6][R18.64+0x4000] ;  /* 0x00400006120c7981 */ /* 0x000f68000c1e9b00 */
[----:B------:R-:W5:Y:S04]  /*1600*/  LDG.E.64.CONSTANT R14, desc[UR6][R18.64+0x5000] ;  /* 0x00500006120e7981 */ /* 0x000f68000c1e9b00 */
[----:B------:R-:W5:Y:S01]  /*1610*/  LDG.E.64.CONSTANT R16, desc[UR6][R18.64+0x6000] ;  /* 0x0060000612107981 */ /* 0x000f62000c1e9b00 */
[----:B------:R-:W-:Y:S01]  /*1620*/  ISETP.GE.U32.AND P0, PT, R4, 0x1c00, PT ;  /* 0x00001c000400780c */ /* 0x000fe20003f06070 */
[----:B------:R-:W-:Y:S01]  /*1630*/  UMOV UR4, 0xe00 ;  /* 0x00000e0000047882 */ /* 0x000fe20000000000 */
[----:B--2---:R-:W-:-:S08]  /*1640*/  DADD R6, R20, R6 ;  /* 0x0000000014067229 */ /* 0x004fd00000000006 */
[----:B---3--:R-:W-:-:S08]  /*1650*/  DADD R6, R8, R6 ;  /* 0x0000000008067229 */ /* 0x008fd00000000006 */
[----:B----4-:R-:W-:-:S08]  /*1660*/  DADD R6, R10, R6 ;  /* 0x000000000a067229 */ /* 0x010fd00000000006 */
[----:B-----5:R-:W-:-:S08]  /*1670*/  DADD R6, R12, R6 ;  /* 0x000000000c067229 */ /* 0x020fd00000000006 */
[----:B------:R-:W-:-:S08]  /*1680*/  DADD R6, R14, R6 ;  /* 0x000000000e067229 */ /* 0x000fd00000000006 */
[----:B------:R-:W-:Y:S01]  /*1690*/  DADD R6, R16, R6 ;  /* 0x0000000010067229 */ /* 0x000fe20000000006 */
[----:B------:R-:W-:Y:S10]  /*16a0*/  @!P0 BRA `(.L_x_17) ;  /* 0x00000000006c8947 */ /* 0x000ff40003800000 */
[----:B------:R-:W0:Y:S01]  /*16b0*/  LDC R22, c[0x0][0x390] ;  /* 0x0000e400ff167b82 */ /* 0x000e220000000800 */
[----:B------:R-:W-:Y:S01]  /*16c0*/  VIADD R23, R4, 0xfffff200 ;  /* 0xfffff20004177836 */ /* 0x000fe20000000000 */
[----:B------:R-:W-:-:S06]  /*16d0*/  UMOV UR4, 0xe00 ;  /* 0x00000e0000047882 */ /* 0x000fcc0000000000 */
[----:B------:R-:W1:Y:S02]  /*16e0*/  LDC.64 R2, c[0x0][0x380] ;  /* 0x0000e000ff027b82 */ /* 0x000e640000000a00 */
.L_x_19:
[----:B------:R-:W-:-:S04]  /*16f0*/  VIADD R9, R41, UR4 ;  /* 0x0000000429097c36 */ /* 0x000fc80008000000 */
[----:B-1----:R-:W-:-:S05]  /*1700*/  IMAD.WIDE.U32 R8, R9, 0x8, R2 ;  /* 0x0000000809087825 */ /* 0x002fca00078e0002 */
[----:B------:R-:W2:Y:S04]  /*1710*/  LDG.E.64.CONSTANT R4, desc[UR6][R8.64] ;  /* 0x0000000608047981 */ /* 0x000ea8000c1e9b00 */
[----:B------:R-:W3:Y:S04]  /*1720*/  LDG.E.64.CONSTANT R10, desc[UR6][R8.64+0x1000] ;  /* 0x00100006080a7981 */ /* 0x000ee8000c1e9b00 */
[----:B------:R-:W4:Y:S04]  /*1730*/  LDG.E.64.CONSTANT R12, desc[UR6][R8.64+0x2000] ;  /* 0x00200006080c7981 */ /* 0x000f28000c1e9b00 */
[----:B------:R-:W5:Y:S04]  /*1740*/  LDG.E.64.CONSTANT R14, desc[UR6][R8.64+0x3000] ;  /* 0x00300006080e7981 */ /* 0x000f68000c1e9b00 */
[----:B------:R-:W5:Y:S04]  /*1750*/  LDG.E.64.CONSTANT R16, desc[UR6][R8.64+0x4000] ;  /* 0x0040000608107981 */ /* 0x000f68000c1e9b00 */
[----:B------:R-:W5:Y:S04]  /*1760*/  LDG.E.64.CONSTANT R18, desc[UR6][R8.64+0x5000] ;  /* 0x0050000608127981 */ /* 0x000f68000c1e9b00 */
[----:B------:R-:W5:Y:S01]  /*1770*/  LDG.E.64.CONSTANT R20, desc[UR6][R8.64+0x6000] ;  /* 0x0060000608147981 */ /* 0x000f62000c1e9b00 */
[----:B--2---:R-:W-:-:S08]  /*1780*/  DADD R4, R4, R6 ;  /* 0x0000000004047229 */ /* 0x004fd00000000006 */
[----:B---3--:R-:W-:-:S08]  /*1790*/  DADD R4, R10, R4 ;  /* 0x000000000a047229 */ /* 0x008fd00000000004 */
[----:B----4-:R-:W-:-:S08]  /*17a0*/  DADD R4, R12, R4 ;  /* 0x000000000c047229 */ /* 0x010fd00000000004 */
[----:B-----5:R-:W-:-:S08]  /*17b0*/  DADD R4, R14, R4 ;  /* 0x000000000e047229 */ /* 0x020fd00000000004 */
[----:B------:R-:W-:Y:S01]  /*17c0*/  DADD R16, R16, R4 ;  /* 0x0000000010107229 */ /* 0x000fe20000000004 */
[----:B0-----:R-:W-:-:S04]  /*17d0*/  IMAD.MOV.U32 R4, RZ, RZ, R22 ;  /* 0x000000ffff047224 */ /* 0x001fc800078e0016 */
[----:B------:R-:W-:-:S03]  /*17e0*/  VIADD R0, R4, -UR4 ;  /* 0x8000000404007c36 */ /* 0x000fc60008000000 */
[----:B------:R-:W-:Y:S02]  /*17f0*/  DADD R16, R18, R16 ;  /* 0x0000000012107229 */ /* 0x000fe40000000010 */
[----:B------:R-:W-:-:S06]  /*1800*/  ISETP.GE.AND P0, PT, R0, 0xe00, PT ;  /* 0x00000e000000780c */ /* 0x000fcc0003f06270 */
[----:B------:R-:W-:-:S07]  /*1810*/  DADD R6, R20, R16 ;  /* 0x0000000014067229 */ /* 0x000fce0000000010 */
[----:B------:R-:W-:Y:S05]  /*1820*/  @!P0 BRA `(.L_x_18) ;  /* 0x00000008001c8947 */ /* 0x000fea0003800000 */
[----:B------:R-:W-:-:S06]  /*1830*/  UIADD3 UR4, UPT, UPT, UR4, 0xe00, URZ ;  /* 0x00000e0004047890 */ /* 0x000fcc000fffe0ff */
[----:B------:R-:W-:-:S13]  /*1840*/  ISETP.LT.AND P0, PT, R23, UR4, PT ;  /* 0x0000000417007c0c */ /* 0x000fda000bf01270 */
[----:B------:R-:W-:Y:S05]  /*1850*/  @!P0 BRA `(.L_x_19) ;  /* 0xfffffffc00a48947 */ /* 0x000fea000383ffff */
.L_x_17:
[----:B------:R-:W-:-:S13]  /*1860*/  ISETP.LE.AND P0, PT, R4, UR4, PT ;  /* 0x0000000404007c0c */ /* 0x000fda000bf03270 */
[----:B------:R-:W-:Y:S05]  /*1870*/  @P0 BRA `(.L_x_18) ;  /* 0x0000000800080947 */ /* 0x000fea0003800000 */
[----:B------:R-:W-:Y:S01]  /*1880*/  VIADD R0, R4, -UR4 ;  /* 0x8000000404007c36 */ /* 0x000fe20008000000 */
[----:B------:R-:W-:Y:S04]  /*1890*/  BSSY.RECONVERGENT B1, `(.L_x_18) ;  /* 0x0000080000017945 */ /* 0x000fe80003800200 */
[----:B------:R-:W-:-:S13]  /*18a0*/  ISETP.GE.AND P0, PT, R41, R0, PT ;  /* 0x000000002900720c */ /* 0x000fda0003f06270 */
[----:B------:R-:W-:Y:S05]  /*18b0*/  @P0 BRA `(.L_x_20) ;  /* 0x0000000400f40947 */ /* 0x000fea0003800000 */
[----:B------:R-:W-:Y:S01]  /*18c0*/  LOP3.LUT R5, RZ, R41, RZ, 0x33, !PT ;  /* 0x00000029ff057212 */ /* 0x000fe200078e33ff */
[----:B------:R-:W-:Y:S01]  /*18d0*/  BSSY.RECONVERGENT B2, `(.L_x_21) ;  /* 0x0000014000027945 */ /* 0x000fe20003800200 */
[----:B------:R-:W-:Y:S02]  /*18e0*/  IMAD.MOV.U32 R45, RZ, RZ, R41 ;  /* 0x000000ffff2d7224 */ /* 0x000fe400078e0029 */
[----:B------:R-:W-:-:S04]  /*18f0*/  IADD3 R4, PT, PT, R4, -UR4, R5 ;  /* 0x8000000404047c10 */ /* 0x000fc8000fffe005 */
[C---:B------:R-:W-:Y:S02]  /*1900*/  LOP3.LUT R5, R4.reuse, 0x600, RZ, 0xc0, !PT ;  /* 0x0000060004057812 */ /* 0x040fe400078ec0ff */
[----:B------:R-:W-:Y:S02]  /*1910*/  ISETP.GE.U32.AND P1, PT, R4, 0x600, PT ;  /* 0x000006000400780c */ /* 0x000fe40003f26070 */
[----:B------:R-:W-:-:S13]  /*1920*/  ISETP.NE.AND P0, PT, R5, 0x600, PT ;  /* 0x000006000500780c */ /* 0x000fda0003f05270 */
[----:B------:R-:W-:Y:S05]  /*1930*/  @!P0 BRA `(.L_x_22) ;  /* 0x0000000000348947 */ /* 0x000fea0003800000 */
[----:B------:R-:W-:Y:S01]  /*1940*/  LEA.HI R4, R4, 0x1, RZ, 0x17 ;  /* 0x0000000104047811 */ /* 0x000fe200078fb8ff */
[----:B------:R-:W-:Y:S02]  /*1950*/  VIADD R9, R41, UR4 ;  /* 0x0000000429097c36 */ /* 0x000fe40008000000 */
[----:B------:R-:W-:Y:S01]  /*1960*/  IMAD.MOV.U32 R45, RZ, RZ, R41 ;  /* 0x000000ffff2d7224 */ /* 0x000fe200078e0029 */
[----:B------:R-:W-:-:S05]  /*1970*/  LOP3.LUT R4, R4, 0x3, RZ, 0xc0, !PT ;  /* 0x0000000304047812 */ /* 0x000fca00078ec0ff */
[----:B------:R-:W-:-:S07]  /*1980*/  IMAD.MOV R8, RZ, RZ, -R4 ;  /* 0x000000ffff087224 */ /* 0x000fce00078e0a04 */
.L_x_23:
[----:B------:R-:W-:-:S06]  /*1990*/  IMAD.WIDE.U32 R4, R9, 0x8, R2 ;  /* 0x0000000809047825 */ /* 0x000fcc00078e0002 */
[----:B------:R-:W2:Y:S01]  /*19a0*/  LDG.E.64.CONSTANT R4, desc[UR6][R4.64] ;  /* 0x0000000604047981 */ /* 0x000ea2000c1e9b00 */
[----:B------:R-:W-:Y:S02]  /*19b0*/  VIADD R8, R8, 0x1 ;  /* 0x0000000108087836 */ /* 0x000fe40000000000 */
[----:B------:R-:W-:Y:S02]  /*19c0*/  VIADD R45, R45, 0x200 ;  /* 0x000002002d2d7836 */ /* 0x000fe40000000000 */
[----:B------:R-:W-:Y:S01]  /*19d0*/  VIADD R9, R9, 0x200 ;  /* 0x0000020009097836 */ /* 0x000fe20000000000 */
[----:B------:R-:W-:Y:S01]  /*19e0*/  ISETP.NE.AND P0, PT, R8, RZ, PT ;  /* 0x000000ff0800720c */ /* 0x000fe20003f05270 */
[----:B--2---:R-:W-:-:S12]  /*19f0*/  DADD R6, R4, R6 ;  /* 0x0000000004067229 */ /* 0x004fd80000000006 */
[----:B------:R-:W-:Y:S05]  /*1a00*/  @P0 BRA `(.L_x_23) ;  /* 0xfffffffc00e00947 */ /* 0x000fea000383ffff */
.L_x_22:
[----:B------:R-:W-:Y:S05]  /*1a10*/  BSYNC.RECONVERGENT B2 ;  /* 0x0000000000027941 */ /* 0x000fea0003800200 */
.L_x_21:
[----:B------:R-:W-:Y:S05]  /*1a20*/  @!P1 BRA `(.L_x_20) ;  /* 0x0000000400989947 */ /* 0x000fea0003800000 */
[----:B------:R-:W0:Y:S01]  /*1a30*/  LDCU.64 UR8, c[0x0][0x380] ;  /* 0x00007000ff0877ac */ /* 0x000e220008000a00 */
[----:B------:R-:W-:Y:S01]  /*1a40*/  IMAD.IADD R9, R0, 0x1, -R45 ;  /* 0x0000000100097824 */ /* 0x000fe200078e0a2d */
[C---:B------:R-:W-:Y:S01]  /*1a50*/  IADD3 R5, P0, PT, R45.reuse, UR4, RZ ;  /* 0x000000042d057c10 */ /* 0x040fe2000ff1e0ff */
[----:B------:R-:W-:Y:S01]  /*1a60*/  BSSY.RECONVERGENT B2, `(.L_x_24) ;  /* 0x0000039000027945 */ /* 0x000fe20003800200 */
[----:B------:R-:W-:Y:S02]  /*1a70*/  VIADD R43, R45, UR4 ;  /* 0x000000042d2b7c36 */ /* 0x000fe40008000000 */
[----:B------:R-:W-:Y:S01]  /*1a80*/  ISETP.GT.AND P1, PT, R9, 0x1800, PT ;  /* 0x000018000900780c */ /* 0x000fe20003f24270 */
[----:B------:R-:W-:Y:S01]  /*1a90*/  IMAD.X R8, RZ, RZ, RZ, P0 ;  /* 0x000000ffff087224 */ /* 0x000fe200000e06ff */
[----:B0-----:R-:W-:-:S04]  /*1aa0*/  LEA R4, P0, R5, UR8, 0x3 ;  /* 0x0000000805047c11 */ /* 0x001fc8000f8018ff */
[----:B------:R-:W-:Y:S02]  /*1ab0*/  LEA.HI.X R5, R5, UR9, R8, 0x3, P0 ;  /* 0x0000000905057c11 */ /* 0x000fe400080f1c08 */
[----:B------:R-:W-:-:S05]  /*1ac0*/  IADD3 R4, P0, PT, R4, 0x2000, RZ ;  /* 0x0000200004047810 */ /* 0x000fca0007f1e0ff */
[----:B------:R-:W-:Y:S01]  /*1ad0*/  IMAD.X R5, RZ, RZ, R5, P0 ;  /* 0x000000ffff057224 */ /* 0x000fe200000e0605 */
[----:B------:R-:W-:Y:S01]  /*1ae0*/  PLOP3.LUT P0, PT, PT, PT, PT, 0x80, 0x8 ;  /* 0x000000000008781c */ /* 0x000fe20003f0f070 */
[----:B------:R-:W-:-:S12]  /*1af0*/  @!P1 BRA `(.L_x_25) ;  /* 0x0000000000bc9947 */ /* 0x000fd80003800000 */
[----:B------:R-:W-:Y:S01]  /*1b00*/  PLOP3.LUT P0, PT, PT, PT, PT, 0x8, 0x80 ;  /* 0x000000000080781c */ /* 0x000fe20003f0e170 */
[----:B------:R-:W-:-:S12]  /*1b10*/  VIADD R40, R0, 0xffffe800 ;  /* 0xffffe80000287836 */ /* 0x000fd80000000000 */
.L_x_26:
[C---:B------:R-:W-:Y:S01]  /*1b20*/  IMAD.WIDE.U32 R38, R43.reuse, 0x8, R2 ;  /* 0x000000082b267825 */ /* 0x040fe200078e0002 */
[----:B------:R-:W2:Y:S04]  /*1b30*/  LDG.E.64.CONSTANT R8, desc[UR6][R4.64+-0x1000] ;  /* 0xfff0000604087981 */ /* 0x000ea8000c1e9b00 */
[----:B------:R-:W3:Y:S04]  /*1b40*/  LDG.E.64.CONSTANT R10, desc[UR6][R4.64] ;  /* 0x00000006040a7981 */ /* 0x000ee8000c1e9b00 */
[----:B------:R-:W4:Y:S01]  /*1b50*/  LDG.E.64.CONSTANT R38, desc[UR6][R38.64] ;  /* 0x0000000626267981 */ /* 0x000f22000c1e9b00 */
[----:B------:R-:W-:-:S03]  /*1b60*/  VIADD R15, R43, 0x800 ;  /* 0x000008002b0f7836 */ /* 0x000fc60000000000 */
[----:B------:R-:W5:Y:S01]  /*1b70*/  LDG.E.64.CONSTANT R12, desc[UR6][R4.64+0x1000] ;  /* 0x00100006040c7981 */ /* 0x000f62000c1e9b00 */
[----:B------:R-:W-:-:S03]  /*1b80*/  IMAD.WIDE.U32 R14, R15, 0x8, R2 ;  /* 0x000000080f0e7825 */ /* 0x000fc600078e0002 */
[----:B------:R-:W5:Y:S04]  /*1b90*/  LDG.E.64.CONSTANT R16, desc[UR6][R4.64+0x3000] ;  /* 0x0030000604107981 */ /* 0x000f68000c1e9b00 */
[----:B------:R-:W5:Y:S04]  /*1ba0*/  LDG.E.64.CONSTANT R14, desc[UR6][R14.64] ;  /* 0x000000060e0e7981 */ /* 0x000f68000c1e9b00 */
[----:B------:R-:W5:Y:S01]  /*1bb0*/  LDG.E.64.CONSTANT R18, desc[UR6][R4.64+0x4000] ;  /* 0x0040000604127981 */ /* 0x000f62000c1e9b00 */
        /* <DEDUP_REMOVED lines=11> */
[----:B------:R-:W5:Y:S04]  /*1c70*/  LDG.E.64.CONSTANT R34, desc[UR6][R4.64+0xc000] ;  /* 0x00c0000604227981 */ /* 0x000f68000c1e9b00 */
[----:B------:R0:W5:Y:S01]  /*1c80*/  LDG.E.64.CONSTANT R36, desc[UR6][R4.64+0xd000] ;  /* 0x00d0000604247981 */ /* 0x000162000c1e9b00 */
[----:B------:R-:W-:-:S05]  /*1c90*/  VIADD R45, R45, 0x2000 ;  /* 0x000020002d2d7836 */ /* 0x000fca0000000000 */
[----:B------:R-:W-:Y:S02]  /*1ca0*/  ISETP.GE.AND P1, PT, R45, R40, PT ;  /* 0x000000282d00720c */ /* 0x000fe40003f26270 */
[----:B0-----:R-:W-:Y:S01]  /*1cb0*/  IADD3 R4, P2, PT, R4, 0x10000, RZ ;  /* 0x0001000004047810 */ /* 0x001fe20007f5e0ff */
[----:B------:R-:W-:-:S04]  /*1cc0*/  VIADD R43, R43, 0x2000 ;  /* 0x000020002b2b7836 */ /* 0x000fc80000000000 */
[----:B------:R-:W-:Y:S01]  /*1cd0*/  IMAD.X R5, RZ, RZ, R5, P2 ;  /* 0x000000ffff057224 */ /* 0x000fe200010e0605 */
[----:B----4-:R-:W-:-:S08]  /*1ce0*/  DADD R38, R38, R6 ;  /* 0x0000000026267229 */ /* 0x010fd00000000006 */
[----:B--2---:R-:W-:-:S08]  /*1cf0*/  DADD R8, R38, R8 ;  /* 0x0000000026087229 */ /* 0x004fd00000000008 */
[----:B---3--:R-:W-:-:S08]  /*1d00*/  DADD R8, R8, R10 ;  /* 0x0000000008087229 */ /* 0x008fd0000000000a */
[----:B-----5:R-:W-:-:S08]  /*1d10*/  DADD R8, R8, R12 ;  /* 0x0000000008087229 */ /* 0x020fd0000000000c */
        /* <DEDUP_REMOVED lines=13> */
.L_x_25:
[----:B------:R-:W-:Y:S05]  /*1df0*/  BSYNC.RECONVERGENT B2 ;  /* 0x0000000000027941 */ /* 0x000fea0003800200 */
.L_x_24:
[----:B------:R-:W-:Y:S01]  /*1e00*/  IMAD.IADD R8, R0, 0x1, -R45 ;  /* 0x0000000100087824 */ /* 0x000fe200078e0a2d */
[----:B------:R-:W-:Y:S04]  /*1e10*/  BSSY.RECONVERGENT B2, `(.L_x_27) ;  /* 0x000001c000027945 */ /* 0x000fe80003800200 */
[----:B------:R-:W-:-:S13]  /*1e20*/  ISETP.GT.AND P1, PT, R8, 0x800, PT ;  /* 0x000008000800780c */ /* 0x000fda0003f24270 */
[----:B------:R-:W-:Y:S05]  /*1e30*/  @!P1 BRA `(.L_x_28) ;  /* 0x0000000000649947 */ /* 0x000fea0003800000 */
        /* <DEDUP_REMOVED lines=9> */
[----:B------:R-:W5:Y:S04]  /*1ed0*/  LDG.E.64.CONSTANT R22, desc[UR6][R4.64+0x4000] ;  /* 0x0040000604167981 */ /* 0x000f68000c1e9b00 */
[----:B------:R0:W5:Y:S01]  /*1ee0*/  LDG.E.64.CONSTANT R8, desc[UR6][R4.64+0x5000] ;  /* 0x0050000604087981 */ /* 0x000162000c1e9b00 */
[----:B------:R-:W-:Y:S01]  /*1ef0*/  PLOP3.LUT P0, PT, PT, PT, PT, 0x8, 0x80 ;  /* 0x000000000080781c */ /* 0x000fe20003f0e170 */
[----:B------:R-:W-:-:S02]  /*1f00*/  VIADD R45, R45, 0x1000 ;  /* 0x000010002d2d7836 */ /* 0x000fc40000000000 */
[----:B------:R-:W-:Y:S01]  /*1f10*/  VIADD R43, R43, 0x1000 ;  /* 0x000010002b2b7836 */ /* 0x000fe20000000000 */
[----:B----4-:R-:W-:-:S08]  /*1f20*/  DADD R6, R6, R10 ;  /* 0x0000000006067229 */ /* 0x010fd0000000000a */
[----:B--2---:R-:W-:-:S08]  /*1f30*/  DADD R6, R6, R12 ;  /* 0x0000000006067229 */ /* 0x004fd0000000000c */
[----:B---3--:R-:W-:-:S08]  /*1f40*/  DADD R6, R6, R14 ;  /* 0x0000000006067229 */ /* 0x008fd0000000000e */
[----:B-----5:R-:W-:-:S08]  /*1f50*/  DADD R6, R6, R16 ;  /* 0x0000000006067229 */ /* 0x020fd00000000010 */
[----:B------:R-:W-:-:S08]  /*1f60*/  DADD R6, R6, R18 ;  /* 0x0000000006067229 */ /* 0x000fd00000000012 */
[----:B------:R-:W-:Y:S01]  /*1f70*/  DADD R6, R6, R20 ;  /* 0x0000000006067229 */ /* 0x000fe20000000014 */
[----:B------:R-:W-:-:S07]  /*1f80*/  IADD3 R10, P1, PT, R4, 0x8000, RZ ;  /* 0x00008000040a7810 */ /* 0x000fce0007f3e0ff */
[----:B------:R-:W-:Y:S01]  /*1f90*/  DADD R6, R6, R22 ;  /* 0x0000000006067229 */ /* 0x000fe20000000016 */
[----:B0-----:R-:W-:Y:S02]  /*1fa0*/  IMAD.X R5, RZ, RZ, R5, P1 ;  /* 0x000000ffff057224 */ /* 0x001fe400008e0605 */
[----:B------:R-:W-:-:S05]  /*1fb0*/  IMAD.MOV.U32 R4, RZ, RZ, R10 ;  /* 0x000000ffff047224 */ /* 0x000fca00078e000a */
[----:B------:R-:W-:-:S11]  /*1fc0*/  DADD R6, R6, R8 ;  /* 0x0000000006067229 */ /* 0x000fd60000000008 */
.L_x_28:
[----:B------:R-:W-:Y:S05]  /*1fd0*/  BSYNC.RECONVERGENT B2 ;  /* 0x0000000000027941 */ /* 0x000fea0003800200 */
.L_x_27:
[----:B------:R-:W-:-:S13]  /*1fe0*/  ISETP.LT.OR P0, PT, R45, R0, P0 ;  /* 0x000000002d00720c */ /* 0x000fda0000701670 */
[----:B------:R-:W-:Y:S05]  /*1ff0*/  @!P0 BRA `(.L_x_20) ;  /* 0x0000000000248947 */ /* 0x000fea0003800000 */
[----:B------:R-:W-:Y:S01]  /*2000*/  IMAD.WIDE.U32 R2, R43, 0x8, R2 ;  /* 0x000000082b027825 */ /* 0x000fe200078e0002 */
[----:B------:R-:W2:Y:S04]  /*2010*/  LDG.E.64.CONSTANT R8, desc[UR6][R4.64+-0x1000] ;  /* 0xfff0000604087981 */ /* 0x000ea8000c1e9b00 */
[----:B------:R-:W3:Y:S04]  /*2020*/  LDG.E.64.CONSTANT R10, desc[UR6][R4.64] ;  /* 0x00000006040a7981 */ /* 0x000ee8000c1e9b00 */
[----:B------:R-:W4:Y:S04]  /*2030*/  LDG.E.64.CONSTANT R2, desc[UR6][R2.64] ;  /* 0x0000000602027981 */ /* 0x000f28000c1e9b00 */
[----:B------:R-:W5:Y:S01]  /*2040*/  LDG.E.64.CONSTANT R12, desc[UR6][R4.64+0x1000] ;  /* 0x00100006040c7981 */ /* 0x000f62000c1e9b00 */
[----:B----4-:R-:W-:-:S08]  /*2050*/  DADD R6, R6, R2 ;  /* 0x0000000006067229 */ /* 0x010fd00000000002 */
[----:B--2---:R-:W-:-:S08]  /*2060*/  DADD R6, R6, R8 ;  /* 0x0000000006067229 */ /* 0x004fd00000000008 */
[----:B---3--:R-:W-:-:S08]  /*2070*/  DADD R6, R6, R10 ;  /* 0x0000000006067229 */ /* 0x008fd0000000000a */
[----:B-----5:R-:W-:-:S11]  /*2080*/  DADD R6, R6, R12 ;  /* 0x0000000006067229 */ /* 0x020fd6000000000c */
.L_x_20:
[----:B------:R-:W-:Y:S05]  /*2090*/  BSYNC.RECONVERGENT B1 ;  /* 0x0000000000017941 */ /* 0x000fea0003800200 */
.L_x_18:
[----:B------:R-:W0:Y:S01]  /*20a0*/  S2R R0, SR_LANEID ;  /* 0x0000000000007919 */ /* 0x000e220000000000 */
[----:B------:R-:W-:Y:S04]  /*20b0*/  SHFL.DOWN PT, R2, R6, 0x1, 0x1f ;  /* 0x08201f0006027f89 */ /* 0x000fe800000e0000 */
[----:B------:R-:W1:Y:S02]  /*20c0*/  SHFL.DOWN PT, R3, R7, 0x1, 0x1f ;  /* 0x08201f0007037f89 */ /* 0x000e6400000e0000 */
[----:B-1----:R-:W-:Y:S01]  /*20d0*/  DADD R2, R2, R6 ;  /* 0x0000000002027229 */ /* 0x002fe20000000006 */
[C---:B0-----:R-:W-:Y:S02]  /*20e0*/  ISETP.GT.AND P0, PT, R0.reuse, 0x1e, PT ;  /* 0x0000001e0000780c */ /* 0x041fe40003f04270 */
[----:B------:R-:W-:-:S07]  /*20f0*/  ISETP.NE.AND P1, PT, R0, RZ, PT ;  /* 0x000000ff0000720c */ /* 0x000fce0003f25270 */
        /* <DEDUP_REMOVED lines=15> */
[----:B------:R-:W-:Y:S01]  /*21f0*/  ISETP.GT.AND P0, PT, R0, 0x17, PT ;  /* 0x000000170000780c */ /* 0x000fe20003f04270 */
[----:B------:R-:W-:Y:S01]  /*2200*/  SHFL.DOWN PT, R2, R6, 0x8, 0x1f ;  /* 0x09001f0006027f89 */ /* 0x000fe200000e0000 */
[----:B------:R-:W-:-:S03]  /*2210*/  @!P1 MOV R8, 0x400 ;  /* 0x0000040000089802 */ /* 0x000fc60000000f00 */
[----:B------:R-:W0:Y:S01]  /*2220*/  SHFL.DOWN PT, R3, R7, 0x8, 0x1f ;  /* 0x09001f0007037f89 */ /* 0x000e2200000e0000 */
[----:B-1----:R-:W-:Y:S01]  /*2230*/  @!P1 LEA R11, R11, R8, 0x18 ;  /* 0x000000080b0b9211 */ /* 0x002fe200078ec0ff */
[----:B0-----:R-:W-:-:S10]  /*2240*/  DADD R2, R2, R6 ;  /* 0x0000000002027229 */ /* 0x001fd40000000006 */
[----:B------:R-:W-:Y:S02]  /*2250*/  FSEL R4, R6, R2, P0 ;  /* 0x0000000206047208 */ /* 0x000fe40000000000 */
[----:B------:R-:W-:Y:S02]  /*2260*/  FSEL R5, R7, R3, P0 ;  /* 0x0000000307057208 */ /* 0x000fe40000000000 */
[----:B------:R-:W-:Y:S01]  /*2270*/  @!P1 SHF.R.U32.HI R6, RZ, 0x2, R41 ;  /* 0x00000002ff069819 */ /* 0x000fe20000011629 */
[----:B------:R-:W-:Y:S01]  /*2280*/  SHFL.DOWN PT, R2, R4, 0x10, 0x1f ;  /* 0x0a001f0004027f89 */ /* 0x000fe200000e0000 */
[----:B------:R-:W-:Y:S02]  /*2290*/  ISETP.NE.AND P0, PT, R41, RZ, PT ;  /* 0x000000ff2900720c */ /* 0x000fe40003f05270 */
[----:B------:R-:W-:Y:S01]  /*22a0*/  @!P1 LOP3.LUT R6, R6, 0xf8, RZ, 0xc0, !PT ;  /* 0x000000f806069812 */ /* 0x000fe200078ec0ff */
[----:B------:R-:W0:Y:S04]  /*22b0*/  SHFL.DOWN PT, R3, R5, 0x10, 0x1f ;  /* 0x0a001f0005037f89 */ /* 0x000e2800000e0000 */
[----:B------:R-:W-:Y:S01]  /*22c0*/  @!P1 IMAD.IADD R11, R6, 0x1, R11 ;  /* 0x00000001060b9824 */ /* 0x000fe200078e020b */
[----:B0-----:R-:W-:-:S07]  /*22d0*/  DADD R2, R2, R4 ;  /* 0x0000000002027229 */ /* 0x001fce0000000004 */
[----:B------:R0:W-:Y:S01]  /*22e0*/  @!P1 STS.64 [R11+0x10], R2 ;  /* 0x000010020b009388 */ /* 0x0001e20000000a00 */
[----:B------:R-:W-:Y:S01]  /*22f0*/  BAR.SYNC.DEFER_BLOCKING 0x0 ;  /* 0x0000000000007b1d */ /* 0x000fe20000010000 */
[----:B------:R-:W-:-:S04]  /*2300*/  ISETP.GT.AND P1, PT, R0, 0xf, PT ;  /* 0x0000000f0000780c */ /* 0x000fc80003f24270 */
[----:B------:R-:W-:Y:S02]  /*2310*/  FSEL R0, R4, R2, P1 ;  /* 0x0000000204007208 */ /* 0x000fe40000800000 */
[----:B------:R-:W-:-:S03]  /*2320*/  FSEL R5, R5, R3, P1 ;  /* 0x0000000305057208 */ /* 0x000fc60000800000 */
[----:B0-----:R-:W-:Y:S02]  /*2330*/  IMAD.MOV.U32 R2, RZ, RZ, R0 ;  /* 0x000000ffff027224 */ /* 0x001fe400078e0000 */
[----:B------:R-:W-:Y:S01]  /*2340*/  IMAD.MOV.U32 R3, RZ, RZ, R5 ;  /* 0x000000ffff037224 */ /* 0x000fe200078e0005 */
[----:B------:R-:W-:Y:S06]  /*2350*/  @P0 BRA `(.L_x_16) ;  /* 0x0000000000680947 */ /* 0x000fec0003800000 */
[----:B------:R-:W0:Y:S01]  /*2360*/  S2UR UR5, SR_CgaCtaId ;  /* 0x00000000000579c3 */ /* 0x000e220000008800 */
[----:B------:R-:W-:Y:S02]  /*2370*/  UMOV UR4, 0x400 ;  /* 0x0000040000047882 */ /* 0x000fe40000000000 */
[----:B0-----:R-:W-:-:S09]  /*2380*/  ULEA UR4, UR5, UR4, 0x18 ;  /* 0x0000000405047291 */ /* 0x001fd2000f8ec0ff */
[----:B------:R-:W0:Y:S04]  /*2390*/  LDS.64 R4, [UR4+0x18] ;  /* 0x00001804ff047984 */ /* 0x000e280008000a00 */
[----:B------:R-:W1:Y:S04]  /*23a0*/  LDS.128 R8, [UR4+0x20] ;  /* 0x00002004ff087984 */ /* 0x000e680008000c00 */
        /* <DEDUP_REMOVED lines=20> */
[----:B------:R-:W-:-:S11]  /*24f0*/  DADD R2, R2, R10 ;  /* 0x0000000002027229 */ /* 0x000fd6000000000a */
.L_x_16:
[----:B------:R-:W-:Y:S05]  /*2500*/  BSYNC.RECONVERGENT B0 ;  /* 0x0000000000007941 */ /* 0x000fea0003800200 */
.L_x_1:
[----:B------:R-:W-:Y:S05]  /*2510*/  @P0 EXIT ;  /* 0x000000000000094d */ /* 0x000fea0003800000 */
[----:B------:R-:W2:Y:S01]  /*2520*/  LDCU UR4, c[0x0][0x398] ;  /* 0x00007300ff0477ac */ /* 0x000ea20008000800 */
[----:B------:R-:W3:Y:S01]  /*2530*/  LDC.64 R6, c[0x0][0x388] ;  /* 0x0000e200ff067b82 */ /* 0x000ee20000000a00 */
[----:B--2---:R-:W2:Y:S02]  /*2540*/  F2F.F64.F32 R4, UR4 ;  /* 0x0000000400047d10 */ /* 0x004ea40008201800 */
[----:B--2---:R-:W-:-:S10]  /*2550*/  DADD R4, R4, R2 ;  /* 0x0000000004047229 */ /* 0x004fd40000000002 */
[----:B------:R-:W3:Y:S02]  /*2560*/  F2F.F32.F64 R5, R4 ;  /* 0x0000000400057310 */ /* 0x000ee40000301000 */
[----:B---3--:R-:W-:Y:S01]  /*2570*/  STG.E desc[UR6][R6.64], R5 ;  /* 0x0000000506007986 */ /* 0x008fe2000c101906 */
[----:B------:R-:W-:Y:S05]  /*2580*/  EXIT ;  /* 0x000000000000794d */ /* 0x000fea0003800000 */
.L_x_29:
[----:B------:R-:W-:-:S00]  /*2590*/  BRA `(.L_x_29) ;  /* 0xfffffffc00fc7947 */ /* 0x000fc0000383ffff */
[----:B------:R-:W-:-:S00]  /*25a0*/  NOP ;  /* 0x0000000000007918 */ /* 0x000fc00000000000 */
        /* <DEDUP_REMOVED lines=13> */
.L_x_517:


//--------------------- .text._ZN3cub18CUB_300001_SM_10006detail6reduce18DeviceReduceKernelINS2_10policy_hubIdyN4cuda3std3__44plusIdEEE10Policy1000EN6thrust24THRUST_300001_SM_1000_NS17counting_iteratorIiNSD_11use_defaultESF_SF_EEyS9_d12calculate_piEEvT0_PT3_T1_NS0_13GridEvenShareISL_EET2_T4_ --------------------------
	.section	.text._ZN3cub18CUB_300001_SM_10006detail6reduce18DeviceReduceKernelINS2_10policy_hubIdyN4cuda3std3__44plusIdEEE10Policy1000EN6thrust24THRUST_300001_SM_1000_NS17counting_iteratorIiNSD_11use_defaultESF_SF_EEyS9_d12calculate_piEEvT0_PT3_T1_NS0_13GridEvenShareISL_EET2_T4_,"ax",@progbits
	.align	128
        .global         _ZN3cub18CUB_300001_SM_10006detail6reduce18DeviceReduceKernelINS2_10policy_hubIdyN4cuda3std3__44plusIdEEE10Policy1000EN6thrust24THRUST_300001_SM_1000_NS17counting_iteratorIiNSD_11use_defaultESF_SF_EEyS9_d12calculate_piEEvT0_PT3_T1_NS0_13GridEvenShareISL_EET2_T4_
        .type           _ZN3cub18CUB_300001_SM_10006detail6reduce18DeviceReduceKernelINS2_10policy_hubIdyN4cuda3std3__44plusIdEEE10Policy1000EN6thrust24THRUST_300001_SM_1000_NS17counting_iteratorIiNSD_11use_defaultESF_SF_EEyS9_d12calculate_piEEvT0_PT3_T1_NS0_13GridEvenShareISL_EET2_T4_,@function
        .size           _ZN3cub18CUB_300001_SM_10006detail6reduce18DeviceReduceKernelINS2_10policy_hubIdyN4cuda3std3__44plusIdEEE10Policy1000EN6thrust24THRUST_300001_SM_1000_NS17counting_iteratorIiNSD_11use_defaultESF_SF_EEyS9_d12calculate_piEEvT0_PT3_T1_NS0_13GridEvenShareISL_EET2_T4_,(.L_x_513 - _ZN3cub18CUB_300001_SM_10006detail6reduce18DeviceReduceKernelINS2_10policy_hubIdyN4cuda3std3__44plusIdEEE10Policy1000EN6thrust24THRUST_300001_SM_1000_NS17counting_iteratorIiNSD_11use_defaultESF_SF_EEyS9_d12calculate_piEEvT0_PT3_T1_NS0_13GridEvenShareISL_EET2_T4_)
        .other          _ZN3cub18CUB_300001_SM_10006detail6reduce18DeviceReduceKernelINS2_10policy_hubIdyN4cuda3std3__44plusIdEEE10Policy1000EN6thrust24THRUST_300001_SM_1000_NS17counting_iteratorIiNSD_11use_defaultESF_SF_EEyS9_d12calculate_piEEvT0_PT3_T1_NS0_13GridEvenShareISL_EET2_T4_,@"STO_CUDA_ENTRY STV_DEFAULT"
_ZN3cub18CUB_300001_SM_10006detail6reduce18DeviceReduceKernelINS2_10policy_hubIdyN4cuda3std3__44plusIdEEE10Policy1000EN6thrust24THRUST_300001_SM_1000_NS17counting_iteratorIiNSD_11use_defaultESF_SF_EEyS9_d12calculate_piEEvT0_PT3_T1_NS0_13GridEvenShareISL_EET2_T4_:
.text._ZN3cub18CUB_300001_SM_10006detail6reduce18DeviceReduceKernelINS2_10policy_hubIdyN4cuda3std3__44plusIdEEE10Policy1000EN6thrust24THRUST_300001_SM_1000_NS17counting_iteratorIiNSD_11use_defaultESF_SF_EEyS9_d12calculate_piEEvT0_PT3_T1_NS0_13GridEvenShareISL_EET2_T4_:
[----:B------:R-:W-:Y:S08]  /*0000*/  LDC R1, c[0x0][0x37c] ;  /* 0x0000df00ff017b82 */ /* 0x000ff00000000800 */
[----:B------:R-:W0:Y:S01]  /*0010*/  S2UR UR11, SR_CTAID.X ;  /* 0x00000000000b79c3 */ /* 0x000e220000002500 */
[----:B------:R-:W1:Y:S01]  /*0020*/  LDCU.64 UR6, c[0x0][0x3b8] ;  /* 0x00007700ff0677ac */ /* 0x000e620008000a00 */
[----:B------:R-:W-:Y:S01]  /*0030*/  BSSY.RECONVERGENT B0, `(.L_x_30) ;  /* 0x00007d9000007945 */ /* 0x000fe20003800200 */
[----:B------:R-:W-:Y:S01]  /*0040*/  IMAD.MOV.U32 R6, RZ, RZ, 0x41dfffff ;  /* 0x41dfffffff067424 */ /* 0x000fe200078e00ff */
[----:B------:R-:W-:Y:S01]  /*0050*/  UMOV UR12, 0xff800000 ;  /* 0xff800000000c7882 */ /* 0x000fe20000000000 */
[----:B0-----:R-:W-:-:S04]  /*0060*/  UIMAD UR8, UR11, 0xe00, URZ ;  /* 0x00000e000b0878a4 */ /* 0x001fc8000f8e02ff */
[----:B-1----:R-:W-:-:S04]  /*0070*/  UIADD3 UR9, UP0, UPT, -UR8, UR6, URZ ;  /* 0x0000000608097290 */ /* 0x002fc8000ff1e1ff */
[----:B------:R-:W-:Y:S02]  /*0080*/  UIADD3.X UR4, UPT, UPT, UR7, -0x1, URZ, UP0, !UPT ;  /* 0xffffffff07047890 */ /* 0x000fe400087fe4ff */
[----:B------:R-:W-:-:S04]  /*0090*/  UISETP.GT.U32.AND UP0, UPT, UR9, 0xdff, UPT ;  /* 0x00000dff0900788c */ /* 0x000fc8000bf04070 */
[----:B------:R-:W-:-:S09]  /*00a0*/  UISETP.GT.U32.AND.EX UP0, UPT, UR4, URZ, UPT, UP0 ;  /* 0x000000ff0400728c */ /* 0x000fd2000bf04100 */
[----:B------:R-:W-:Y:S05]  /*00b0*/  BRA.U UP0, `(.L_x_31) ;  /* 0x0000002100b47547 */ /* 0x000fea000b800000 */
[----:B------:R-:W0:Y:S01]  /*00c0*/  S2R R0, SR_TID.X ;  /* 0x0000000000007919 */ /* 0x000e220000002100 */
[----:B------:R-:W-:Y:S01]  /*00d0*/  UIADD3 UR4, UPT, UPT, -UR8, UR6, URZ ;  /* 0x0000000608047290 */ /* 0x000fe2000fffe1ff */
[----:B------:R-:W-:Y:S01]  /*00e0*/  BSSY.RECONVERGENT B2, `(.L_x_32) ;  /* 0x0000054000027945 */ /* 0x000fe20003800200 */
[----:B------:R-:W-:-:S04]  /*00f0*/  CS2R R30, SRZ ;  /* 0x00000000001e7805 */ /* 0x000fc8000001ff00 */
[----:B0-----:R-:W-:Y:S01]  /*0100*/  ISETP.GE.AND P0, PT, R0, UR4, PT ;  /* 0x0000000400007c0c */ /* 0x001fe2000bf06270 */
[----:B------:R-:W-:-:S12]  /*0110*/  IMAD.MOV.U32 R2, RZ, RZ, R0 ;  /* 0x000000ffff027224 */ /* 0x000fd800078e0000 */
[----:B------:R-:W-:Y:S05]  /*0120*/  @P0 BRA `(.L_x_33) ;  /* 0x00000004003c0947 */ /* 0x000fea0003800000 */
[----:B------:R-:W0:Y:S01]  /*0130*/  LDCU UR5, c[0x0][0x380] ;  /* 0x00007000ff0577ac */ /* 0x000e220008000800 */
[----:B------:R-:W-:Y:S01]  /*0140*/  IMAD.MOV.U32 R10, RZ, RZ, -0x800000 ;  /* 0xff800000ff0a7424 */ /* 0x000fe200078e00ff */
[----:B------:R-:W-:Y:S01]  /*0150*/  BSSY.RECONVERGENT B3, `(.L_x_34) ;  /* 0x0000027000037945 */ /* 0x000fe20003800200 */
[----:B------:R-:W-:Y:S02]  /*0160*/  IMAD.MOV.U32 R11, RZ, RZ, 0x41dfffff ;  /* 0x41dfffffff0b7424 */ /* 0x000fe400078e00ff */
[----:B0-----:R-:W-:-:S05]  /*0170*/  IMAD.U32 R3, RZ, RZ, UR5 ;  /* 0x00000005ff037e24 */ /* 0x001fca000f8e00ff */
[----:B------:R-:W-:-:S05]  /*0180*/  IADD3 R2, PT, PT, R3, UR8, R0 ;  /* 0x0000000803027c10 */ /* 0x000fca000fffe000 */
[----:B------:R-:W-:-:S04]  /*0190*/  IMAD.HI.U32 R3, R2, 0x3, RZ ;  /* 0x0000000302037827 */ /* 0x000fc800078e00ff */
[----:B------:R-:W-:-:S05]  /*01a0*/  IMAD.IADD R4, R2, 0x1, -R3 ;  /* 0x0000000102047824 */ /* 0x000fca00078e0a03 */
[----:B------:R-:W-:-:S04]  /*01b0*/  LEA.HI R4, R4, R3, RZ, 0x1f ;  /* 0x0000000304047211 */ /* 0x000fc800078ff8ff */
[----:B------:R-:W-:-:S05]  /*01c0*/  SHF.R.U32.HI R3, RZ, 0x1e, R4 ;  /* 0x0000001eff037819 */ /* 0x000fca0000011604 */
[----:B------:R-:W-:-:S05]  /*01d0*/  IMAD R3, R3, -0x7fffffff, R2 ;  /* 0x8000000103037824 */ /* 0x000fca00078e0202 */
[----:B------:R-:W-:Y:S02]  /*01e0*/  VIMNMX.U32 R2, PT, PT, R3, 0x1, !PT ;  /* 0x0000000103027848 */ /* 0x000fe40007fe0000 */
[----:B------:R-:W0:Y:S03]  /*01f0*/  MUFU.RCP64H R3, 2.14748262400000000000e+09 ;  /* 0x41dfffff00037908 */ /* 0x000e260000001800 */
[----:B------:R-:W-:-:S05]  /*0200*/  IMAD.HI.U32 R4, R2, 0x5e4789c9, RZ ;  /* 0x5e4789c902047827 */ /* 0x000fca00078e00ff */
[----:B------:R-:W-:-:S05]  /*0210*/  SHF.R.U32.HI R5, RZ, 0xe, R4 ;  /* 0x0000000eff057819 */ /* 0x000fca0000011604 */
[C---:B------:R-:W-:Y:S02]  /*0220*/  IMAD R2, R5.reuse, -0xadc8, R2 ;  /* 0xffff523805027824 */ /* 0x040fe400078e0202 */
[----:B------:R-:W-:Y:S02]  /*0230*/  IMAD R8, R5, 0xd47, RZ ;  /* 0x00000d4705087824 */ /* 0x000fe400078e02ff */
[----:B------:R-:W-:Y:S02]  /*0240*/  IMAD R7, R2, 0xbc8f, RZ ;  /* 0x0000bc8f02077824 */ /* 0x000fe400078e02ff */
[----:B------:R-:W-:Y:S01]  /*0250*/  HFMA2 R2, -RZ, RZ, 0, 5.9604644775390625e-08 ;  /* 0x00000001ff027431 */ /* 0x000fe200000001ff */
[----:B------:R-:W-:Y:S02]  /*0260*/  LOP3.LUT R12, R8, 0x7fffffff, RZ, 0x3c, !PT ;  /* 0x7fffffff080c7812 */ /* 0x000fe400078e3cff */
[----:B------:R-:W-:-:S03]  /*0270*/  ISETP.GE.U32.AND P0, PT, R7, R8, PT ;  /* 0x000000080700720c */ /* 0x000fc60003f06070 */
[----:B0-----:R-:W-:-:S08]  /*0280*/  DFMA R4, R2, -R10, 1 ;  /* 0x3ff000000204742b */ /* 0x001fd0000000080a */
[----:B------:R-:W-:Y:S02]  /*0290*/  DFMA R4, R4, R4, R4 ;  /* 0x000000040404722b */ /* 0x000fe40000000004 */
[----:B------:R-:W-:-:S06]  /*02a0*/  @P0 IMAD.MOV R12, RZ, RZ, -R8 ;  /* 0x000000ffff0c0224 */ /* 0x000fcc00078e0a08 */
[----:B------:R-:W-:Y:S01]  /*02b0*/  DFMA R4, R2, R4, R2 ;  /* 0x000000040204722b */ /* 0x000fe20000000002 */
[----:B------:R-:W-:-:S04]  /*02c0*/  IMAD.IADD R2, R7, 0x1, R12 ;  /* 0x0000000107027824 */ /* 0x000fc800078e020c */
[----:B------:R-:W-:-:S03]  /*02d0*/  VIADD R14, R2, 0xffffffff ;  /* 0xffffffff020e7836 */ /* 0x000fc60000000000 */
[----:B------:R-:W-:-:S03]  /*02e0*/  DFMA R8, R4, -R10, 1 ;  /* 0x3ff000000408742b */ /* 0x000fc6000000080a */
[----:B------:R-:W0:Y:S05]  /*02f0*/  I2F.F64.U32 R14, R14 ;  /* 0x0000000e000e7312 */ /* 0x000e2a0000201800 */
[----:B------:R-:W-:-:S08]  /*0300*/  DFMA R4, R4, R8, R4 ;  /* 0x000000080404722b */ /* 0x000fd00000000004 */
[----:B0-----:R-:W-:Y:S01]  /*0310*/  DMUL R8, R14, R4 ;  /* 0x000000040e087228 */ /* 0x001fe20000000000 */
[----:B------:R-:W-:-:S07]  /*0320*/  FSETP.GEU.AND P1, PT, |R15|, 6.5827683646048100446e-37, PT ;  /* 0x036000000f00780b */ /* 0x000fce0003f2e200 */
[----:B------:R-:W-:-:S08]  /*0330*/  DFMA R10, R8, -R10, R14 ;  /* 0x8000000a080a722b */ /* 0x000fd0000000000e */
[----:B------:R-:W-:-:S10]  /*0340*/  DFMA R4, R4, R10, R8 ;  /* 0x0000000a0404722b */ /* 0x000fd40000000008 */
[----:B------:R-:W-:-:S05]  /*0350*/  FFMA R3, RZ, 27.999998092651367188, R5 ;  /* 0x41dfffffff037823 */ /* 0x000fca0000000005 */
[----:B------:R-:W-:-:S13]  /*0360*/  FSETP.GT.AND P0, PT, |R3|, 1.469367938527859385e-39, PT ;  /* 0x001000000300780b */ /* 0x000fda0003f04200 */
[----:B------:R-:W-:Y:S05]  /*0370*/  @P0 BRA P1, `(.L_x_35) ;  /* 0x0000000000100947 */ /* 0x000fea0000800000 */
[----:B------:R-:W-:-:S07]  /*0380*/  MOV R7, 0x3a0 ;  /* 0x000003a000077802 */ /* 0x000fce0000000f00 */
[----:B------:R-:W-:Y:S05]  /*0390*/  CALL.REL.NOINC `($__internal_0_$__cuda_sm20_div_rn_f64_full) ;  /* 0x0000007800ac7944 */ /* 0x000fea0003c00000 */
[----:B------:R-:W-:Y:S02]  /*03a0*/  IMAD.MOV.U32 R4, RZ, RZ, R9 ;  /* 0x000000ffff047224 */ /* 0x000fe400078e0009 */
[----:B------:R-:W-:-:S07]  /*03b0*/  IMAD.MOV.U32 R5, RZ, RZ, R23 ;  /* 0x000000ffff057224 */ /* 0x000fce00078e0017 */
.L_x_35:
[----:B------:R-:W-:Y:S05]  /*03c0*/  BSYNC.RECONVERGENT B3 ;  /* 0x0000000000037941 */ /* 0x000fea0003800200 */
.L_x_34:
[----:B------:R-:W-:Y:S01]  /*03d0*/  IMAD.HI.U32 R7, R2, -0x4370ec6f, RZ ;  /* 0xbc8f139102077827 */ /* 0x000fe200078e00ff */
[----:B------:R-:W0:Y:S01]  /*03e0*/  MUFU.RCP64H R3, 2.14748262400000000000e+09 ;  /* 0x41dfffff00037908 */ /* 0x000e220000001800 */
[----:B------:R-:W-:Y:S01]  /*03f0*/  MOV R9, 0x41dfffff ;  /* 0x41dfffff00097802 */ /* 0x000fe20000000f00 */
[----:B------:R-:W-:Y:S01]  /*0400*/  BSSY.RECONVERGENT B3, `(.L_x_36) ;  /* 0x000001b000037945 */ /* 0x000fe20003800200 */
[----:B------:R-:W-:Y:S01]  /*0410*/  IMAD.MOV.U32 R8, RZ, RZ, -0x800000 ;  /* 0xff800000ff087424 */ /* 0x000fe200078e00ff */
[----:B------:R-:W-:-:S05]  /*0420*/  SHF.R.U32.HI R7, RZ, 0xf, R7 ;  /* 0x0000000fff077819 */ /* 0x000fca0000011607 */
[C---:B------:R-:W-:Y:S02]  /*0430*/  IMAD R10, R7.reuse, -0xadc8, R2 ;  /* 0xffff5238070a7824 */ /* 0x040fe400078e0202 */
[----:B------:R-:W-:Y:S02]  /*0440*/  IMAD.MOV.U32 R2, RZ, RZ, 0x1 ;  /* 0x00000001ff027424 */ /* 0x000fe400078e00ff */
[----:B------:R-:W-:Y:S02]  /*0450*/  IMAD R12, R7, 0xd47, RZ ;  /* 0x00000d47070c7824 */ /* 0x000fe400078e02ff */
[----:B------:R-:W-:Y:S02]  /*0460*/  IMAD R7, R10, 0xbc8f, RZ ;  /* 0x0000bc8f0a077824 */ /* 0x000fe400078e02ff */
[----:B0-----:R-:W-:Y:S01]  /*0470*/  DFMA R10, R2, -R8, 1 ;  /* 0x3ff00000020a742b */ /* 0x001fe20000000808 */
[----:B------:R-:W-:Y:S02]  /*0480*/  LOP3.LUT R14, R12, 0x7fffffff, RZ, 0x3c, !PT ;  /* 0x7fffffff0c0e7812 */ /* 0x000fe400078e3cff */
[----:B------:R-:W-:-:S05]  /*0490*/  ISETP.GE.U32.AND P0, PT, R7, R12, PT ;  /* 0x0000000c0700720c */ /* 0x000fca0003f06070 */
[----:B------:R-:W-:-:S08]  /*04a0*/  DFMA R10, R10, R10, R10 ;  /* 0x0000000a0a0a722b */ /* 0x000fd0000000000a */
[----:B------:R-:W-:Y:S01]  /*04b0*/  @P0 IMAD.MOV R14, RZ, RZ, -R12 ;  /* 0x000000ffff0e0224 */ /* 0x000fe200078e0a0c */
[----:B------:R-:W-:-:S04]  /*04c0*/  DFMA R10, R2, R10, R2 ;  /* 0x0000000a020a722b */ /* 0x000fc80000000002 */
[----:B------:R-:W-:-:S04]  /*04d0*/  IADD3 R14, PT, PT, R7, -0x1, R14 ;  /* 0xffffffff070e7810 */ /* 0x000fc80007ffe00e */
[C---:B------:R-:W-:Y:S02]  /*04e0*/  DFMA R2, R10.reuse, -R8, 1 ;  /* 0x3ff000000a02742b */ /* 0x040fe40000000808 */
[----:B------:R-:W0:Y:S06]  /*04f0*/  I2F.F64.U32 R14, R14 ;  /* 0x0000000e000e7312 */ /* 0x000e2c0000201800 */
        /* <DEDUP_REMOVED lines=10> */
[----:B------:R-:W-:-:S07]  /*05a0*/  IMAD.MOV.U32 R22, RZ, RZ, R9 ;  /* 0x000000ffff167224 */ /* 0x000fce00078e0009 */
.L_x_37:
[----:B------:R-:W-:Y:S05]  /*05b0*/  BSYNC.RECONVERGENT B3 ;  /* 0x0000000000037941 */ /* 0x000fea0003800200 */
.L_x_36:
[----:B------:R-:W-:Y:S01]  /*05c0*/  DMUL R22, R22, R22 ;  /* 0x0000001616167228 */ /* 0x000fe20000000000 */
[----:B------:R-:W-:Y:S02]  /*05d0*/  VIADD R2, R0, 0x200 ;  /* 0x0000020000027836 */ /* 0x000fe40000000000 */
[----:B------:R-:W-:-:S05]  /*05e0*/  IMAD.MOV.U32 R30, RZ, RZ, RZ ;  /* 0x000000ffff1e7224 */ /* 0x000fca00078e00ff */
[----:B------:R-:W-:-:S08]  /*05f0*/  DFMA R22, R4, R4, R22 ;  /* 0x000000040416722b */ /* 0x000fd00000000016 */
[----:B------:R-:W-:-:S06]  /*0600*/  DSETP.GTU.AND P0, PT, R22, 1, PT ;  /* 0x3ff000001600742a */ /* 0x000fcc0003f0c000 */
[----:B------:R-:W-:-:S08]  /*0610*/  FSEL R31, RZ, 1.875, P0 ;  /* 0x3ff00000ff1f7808 */ /* 0x000fd00000000000 */
.L_x_33:
[----:B------:R-:W-:Y:S05]  /*0620*/  BSYNC.RECONVERGENT B2 ;  /* 0x0000000000027941 */ /* 0x000fea0003800200 */
.L_x_32:
[----:B------:R-:W-:Y:S01]  /*0630*/  ISETP.GE.AND P0, PT, R2, UR4, PT ;  /* 0x0000000402007c0c */ /* 0x000fe2000bf06270 */
[----:B------:R-:W-:-:S12]  /*0640*/  BSSY.RECONVERGENT B2, `(.L_x_38) ;  /* 0x0000102000027945 */ /* 0x000fd80003800200 */
[----:B------:R-:W-:Y:S05]  /*0650*/  @P0 BRA `(.L_x_39) ;  /* 0x0000001000000947 */ /* 0x000fea0003800000 */
[----:B------:R-:W0:Y:S01]  /*0660*/  LDCU UR6, c[0x0][0x3b8] ;  /* 0x00007700ff0677ac */ /* 0x000e220008000800 */
[----:B------:R-:W-:Y:S01]  /*0670*/  LOP3.LUT R4, RZ, R2, RZ, 0x33, !PT ;  /* 0x00000002ff047212 */ /* 0x000fe200078e33ff */
[----:B------:R-:W-:Y:S01]  /*0680*/  BSSY.RECONVERGENT B3, `(.L_x_40) ;  /* 0x0000056000037945 */ /* 0x000fe20003800200 */
[----:B------:R-:W1:Y:S01]  /*0690*/  LDCU UR5, c[0x0][0x380] ;  /* 0x00007000ff0577ac */ /* 0x000e620008000800 */
[----:B0-----:R-:W-:Y:S01]  /*06a0*/  IMAD.U32 R3, RZ, RZ, UR6 ;  /* 0x00000006ff037e24 */ /* 0x001fe2000f8e00ff */
[----:B-1----:R-:W-:-:S04]  /*06b0*/  MOV R21, UR5 ;  /* 0x0000000500157c02 */ /* 0x002fc80008000f00 */
[----:B------:R-:W-:Y:S01]  /*06c0*/  IADD3 R4, PT, PT, R3, -UR8, R4 ;  /* 0x8000000803047c10 */ /* 0x000fe2000fffe004 */
[----:B------:R-:W-:-:S03]  /*06d0*/  VIADD R21, R21, UR8 ;  /* 0x0000000815157c36 */ /* 0x000fc60008000000 */
[----:B------:R-:W-:-:S13]  /*06e0*/  LOP3.LUT P0, RZ, R4, 0x200, RZ, 0xc0, !PT ;  /* 0x0000020004ff7812 */ /* 0x000fda000780c0ff */
[----:B------:R-:W-:Y:S05]  /*06f0*/  @P0 BRA `(.L_x_41) ;  /* 0x0000000400380947 */ /* 0x000fea0003800000 */
[----:B------:R-:W-:Y:S01]  /*0700*/  IMAD.IADD R3, R2, 0x1, R21 ;  /* 0x0000000102037824 */ /* 0x000fe200078e0215 */
[----:B------:R-:W0:Y:S01]  /*0710*/  MUFU.RCP64H R11, 2.14748262400000000000e+09 ;  /* 0x41dfffff000b7908 */ /* 0x000e220000001800 */
[----:B------:R-:W-:Y:S01]  /*0720*/  IMAD.MOV.U32 R9, RZ, RZ, 0x41dfffff ;  /* 0x41dfffffff097424 */ /* 0x000fe200078e00ff */
[----:B------:R-:W-:Y:S01]  /*0730*/  BSSY.RECONVERGENT B4, `(.L_x_42) ;  /* 0x0000024000047945 */ /* 0x000fe20003800200 */
[----:B------:R-:W-:-:S04]  /*0740*/  IMAD.HI.U32 R8, R3, 0x3, RZ ;  /* 0x0000000303087827 */ /* 0x000fc800078e00ff */
[----:B------:R-:W-:Y:S02]  /*0750*/  IMAD.IADD R5, R3, 0x1, -R8 ;  /* 0x0000000103057824 */ /* 0x000fe400078e0a08 */
[----:B------:R-:W-:-:S03]  /*0760*/  IMAD.MOV.U32 R10, RZ, RZ, 0x1 ;  /* 0x00000001ff0a7424 */ /* 0x000fc600078e00ff */
[----:B------:R-:W-:-:S04]  /*0770*/  LEA.HI R5, R5, R8, RZ, 0x1f ;  /* 0x0000000805057211 */ /* 0x000fc800078ff8ff */
[----:B------:R-:W-:-:S05]  /*0780*/  SHF.R.U32.HI R8, RZ, 0x1e, R5 ;  /* 0x0000001eff087819 */ /* 0x000fca0000011605 */
[----:B------:R-:W-:-:S05]  /*0790*/  IMAD R8, R8, -0x7fffffff, R3 ;  /* 0x8000000108087824 */ /* 0x000fca00078e0203 */
[----:B------:R-:W-:-:S05]  /*07a0*/  VIMNMX.U32 R8, PT, PT, R8, 0x1, !PT ;  /* 0x0000000108087848 */ /* 0x000fca0007fe0000 */
[----:B------:R-:W-:-:S05]  /*07b0*/  IMAD.HI.U32 R3, R8, 0x5e4789c9, RZ ;  /* 0x5e4789c908037827 */ /* 0x000fca00078e00ff */
[----:B------:R-:W-:-:S05]  /*07c0*/  SHF.R.U32.HI R3, RZ, 0xe, R3 ;  /* 0x0000000eff037819 */ /* 0x000fca0000011603 */
[C---:B------:R-:W-:Y:S02]  /*07d0*/  IMAD R5, R3.reuse, -0xadc8, R8 ;  /* 0xffff523803057824 */ /* 0x040fe400078e0208 */
[----:B------:R-:W-:Y:S02]  /*07e0*/  IMAD R14, R3, 0xd47, RZ ;  /* 0x00000d47030e7824 */ /* 0x000fe400078e02ff */
[----:B------:R-:W-:Y:S02]  /*07f0*/  IMAD R5, R5, 0xbc8f, RZ ;  /* 0x0000bc8f05057824 */ /* 0x000fe400078e02ff */
[----:B------:R-:W-:Y:S01]  /*0800*/  IMAD.MOV.U32 R8, RZ, RZ, -0x800000 ;  /* 0xff800000ff087424 */ /* 0x000fe200078e00ff */
[----:B------:R-:W-:Y:S02]  /*0810*/  LOP3.LUT R16, R14, 0x7fffffff, RZ, 0x3c, !PT ;  /* 0x7fffffff0e107812 */ /* 0x000fe400078e3cff */
[----:B------:R-:W-:-:S03]  /*0820*/  ISETP.GE.U32.AND P0, PT, R5, R14, PT ;  /* 0x0000000e0500720c */ /* 0x000fc60003f06070 */
[----:B0-----:R-:W-:-:S08]  /*0830*/  DFMA R12, R10, -R8, 1 ;  /* 0x3ff000000a0c742b */ /* 0x001fd00000000808 */
[----:B------:R-:W-:Y:S02]  /*0840*/  DFMA R12, R12, R12, R12 ;  /* 0x0000000c0c0c722b */ /* 0x000fe4000000000c */
[----:B------:R-:W-:-:S05]  /*0850*/  @P0 IADD3 R16, PT, PT, -R14, RZ, RZ ;  /* 0x000000ff0e100210 */ /* 0x000fca0007ffe1ff */
[----:B------:R-:W-:Y:S01]  /*0860*/  IMAD.IADD R3, R5, 0x1, R16 ;  /* 0x0000000105037824 */ /* 0x000fe200078e0210 */
[----:B------:R-:W-:-:S03]  /*0870*/  DFMA R12, R10, R12, R10 ;  /* 0x0000000c0a0c722b */ /* 0x000fc6000000000a */
[----:B------:R-:W-:-:S05]  /*0880*/  VIADD R14, R3, 0xffffffff ;  /* 0xffffffff030e7836 */ /* 0x000fca0000000000 */
[C---:B------:R-:W-:Y:S01]  /*0890*/  DFMA R10, R12.reuse, -R8, 1 ;  /* 0x3ff000000c0a742b */ /* 0x040fe20000000808 */
[----:B------:R-:W0:Y:S07]  /*08a0*/  I2F.F64.U32 R14, R14 ;  /* 0x0000000e000e7312 */ /* 0x000e2e0000201800 */
        /* <DEDUP_REMOVED lines=12> */
.L_x_43:
[----:B------:R-:W-:Y:S05]  /*0970*/  BSYNC.RECONVERGENT B4 ;  /* 0x0000000000047941 */ /* 0x000fea0003800200 */
.L_x_42:
[----:B------:R-:W-:Y:S01]  /*0980*/  IMAD.HI.U32 R5, R3, -0x4370ec6f, RZ ;  /* 0xbc8f139103057827 */ /* 0x000fe200078e00ff */
[----:B------:R-:W0:Y:S01]  /*0990*/  MUFU.RCP64H R11, 2.14748262400000000000e+09 ;  /* 0x41dfffff000b7908 */ /* 0x000e220000001800 */
[----:B------:R-:W-:Y:S01]  /*09a0*/  MOV R10, 0x1 ;  /* 0x00000001000a7802 */ /* 0x000fe20000000f00 */
[----:B------:R-:W-:Y:S01]  /*09b0*/  BSSY.RECONVERGENT B4, `(.L_x_44) ;  /* 0x000001b000047945 */ /* 0x000fe20003800200 */
[----:B------:R-:W-:Y:S01]  /*09c0*/  IMAD.MOV.U32 R8, RZ, RZ, -0x800000 ;  /* 0xff800000ff087424 */ /* 0x000fe200078e00ff */
[----:B------:R-:W-:Y:S01]  /*09d0*/  SHF.R.U32.HI R12, RZ, 0xf, R5 ;  /* 0x0000000fff0c7819 */ /* 0x000fe20000011605 */
[----:B------:R-:W-:-:S04]  /*09e0*/  IMAD.MOV.U32 R9, RZ, RZ, 0x41dfffff ;  /* 0x41dfffffff097424 */ /* 0x000fc800078e00ff */
[C---:B------:R-:W-:Y:S02]  /*09f0*/  IMAD R3, R12.reuse, -0xadc8, R3 ;  /* 0xffff52380c037824 */ /* 0x040fe400078e0203 */
[----:B------:R-:W-:Y:S02]  /*0a00*/  IMAD R14, R12, 0xd47, RZ ;  /* 0x00000d470c0e7824 */ /* 0x000fe400078e02ff */
[----:B------:R-:W-:-:S03]  /*0a10*/  IMAD R3, R3, 0xbc8f, RZ ;  /* 0x0000bc8f03037824 */ /* 0x000fc600078e02ff */
[----:B------:R-:W-:Y:S01]  /*0a20*/  LOP3.LUT R16, R14, 0x7fffffff, RZ, 0x3c, !PT ;  /* 0x7fffffff0e107812 */ /* 0x000fe200078e3cff */
[----:B0-----:R-:W-:Y:S01]  /*0a30*/  DFMA R12, R10, -R8, 1 ;  /* 0x3ff000000a0c742b */ /* 0x001fe20000000808 */
[----:B------:R-:W-:-:S07]  /*0a40*/  ISETP.GE.U32.AND P0, PT, R3, R14, PT ;  /* 0x0000000e0300720c */ /* 0x000fce0003f06070 */
[----:B------:R-:W-:-:S06]  /*0a50*/  DFMA R12, R12, R12, R12 ;  /* 0x0000000c0c0c722b */ /* 0x000fcc000000000c */
[----:B------:R-:W-:Y:S02]  /*0a60*/  @P0 IMAD.MOV R16, RZ, RZ, -R14 ;  /* 0x000000ffff100224 */ /* 0x000fe400078e0a0e */
[----:B------:R-:W-:-:S03]  /*0a70*/  DFMA R12, R10, R12, R10 ;  /* 0x0000000c0a0c722b */ /* 0x000fc6000000000a */
[----:B------:R-:W-:-:S05]  /*0a80*/  IADD3 R14, PT, PT, R3, -0x1, R16 ;  /* 0xffffffff030e7810 */ /* 0x000fca0007ffe010 */
        /* <DEDUP_REMOVED lines=13> */
.L_x_45:
[----:B------:R-:W-:Y:S05]  /*0b60*/  BSYNC.RECONVERGENT B4 ;  /* 0x0000000000047941 */ /* 0x000fea0003800200 */
.L_x_44:
[----:B------:R-:W-:Y:S01]  /*0b70*/  DMUL R22, R22, R22 ;  /* 0x0000001616167228 */ /* 0x000fe20000000000 */
[----:B------:R-:W-:Y:S02]  /*0b80*/  IMAD.MOV.U32 R8, RZ, RZ, RZ ;  /* 0x000000ffff087224 */ /* 0x000fe400078e00ff */
[----:B------:R-:W-:-:S05]  /*0b90*/  VIADD R2, R2, 0x200 ;  /* 0x0000020002027836 */ /* 0x000fca0000000000 */
[----:B------:R-:W-:-:S08]  /*0ba0*/  DFMA R22, R34, R34, R22 ;  /* 0x000000222216722b */ /* 0x000fd00000000016 */
[----:B------:R-:W-:-:S06]  /*0bb0*/  DSETP.GTU.AND P0, PT, R22, 1, PT ;  /* 0x3ff000001600742a */ /* 0x000fcc0003f0c000 */
[----:B------:R-:W-:-:S06]  /*0bc0*/  FSEL R9, RZ, 1.875, P0 ;  /* 0x3ff00000ff097808 */ /* 0x000fcc0000000000 */
[----:B------:R-:W-:-:S11]  /*0bd0*/  DADD R30, R30, R8 ;  /* 0x000000001e1e7229 */ /* 0x000fd60000000008 */
.L_x_41:
[----:B------:R-:W-:Y:S05]  /*0be0*/  BSYNC.RECONVERGENT B3 ;  /* 0x0000000000037941 */ /* 0x000fea0003800200 */
.L_x_40:
[----:B------:R-:W-:-:S13]  /*0bf0*/  ISETP.GE.U32.AND P0, PT, R4, 0x200, PT ;  /* 0x000002000400780c */ /* 0x000fda0003f06070 */
[----:B------:R-:W-:Y:S05]  /*0c00*/  @!P0 BRA `(.L_x_39) ;  /* 0x0000000800948947 */ /* 0x000fea0003800000 */
[----:B------:R-:W0:Y:S01]  /*0c10*/  LDCU UR5, c[0x0][0x380] ;  /* 0x00007000ff0577ac */ /* 0x000e220008000800 */
[----:B------:R-:W-:Y:S01]  /*0c20*/  IADD3 R20, PT, PT, R2, 0x200, RZ ;  /* 0x0000020002147810 */ /* 0x000fe20007ffe0ff */
[----:B0-----:R-:W-:-:S05]  /*0c30*/  IMAD.U32 R3, RZ, RZ, UR5 ;  /* 0x00000005ff037e24 */ /* 0x001fca000f8e00ff */
[----:B------:R-:W-:-:S05]  /*0c40*/  IADD3 R8, PT, PT, R3, UR8, R2 ;  /* 0x0000000803087c10 */ /* 0x000fca000fffe002 */
[----:B------:R-:W-:-:S07]  /*0c50*/  VIADD R2, R8, 0x200 ;  /* 0x0000020008027836 */ /* 0x000fce0000000000 */
.L_x_54:
[C---:B------:R-:W-:Y:S01]  /*0c60*/  IMAD.HI.U32 R3, R8.reuse, 0x3, RZ ;  /* 0x0000000308037827 */ /* 0x040fe200078e00ff */
[----:B------:R-:W-:Y:S01]  /*0c70*/  MOV R11, 0x41dfffff ;  /* 0x41dfffff000b7802 */ /* 0x000fe20000000f00 */
[----:B------:R-:W-:Y:S02]  /*0c80*/  BSSY.RECONVERGENT B3, `(.L_x_46) ;  /* 0x000002a000037945 */ /* 0x000fe40003800200 */
[----:B------:R-:W-:Y:S02]  /*0c90*/  IMAD.IADD R4, R8, 0x1, -R3 ;  /* 0x0000000108047824 */ /* 0x000fe400078e0a03 */
[----:B------:R-:W-:Y:S02]  /*0ca0*/  IMAD.MOV.U32 R5, RZ, RZ, -0x200 ;  /* 0xfffffe00ff057424 */ /* 0x000fe400078e00ff */
[----:B------:R-:W-:Y:S01]  /*0cb0*/  IMAD.MOV.U32 R10, RZ, RZ, -0x800000 ;  /* 0xff800000ff0a7424 */ /* 0x000fe200078e00ff */
[----:B------:R-:W-:Y:S01]  /*0cc0*/  LEA.HI R4, R4, R3, RZ, 0x1f ;  /* 0x0000000304047211 */ /* 0x000fe200078ff8ff */
[----:B------:R-:W-:-:S03]  /*0cd0*/  IMAD.IADD R3, R21, 0x1, R20 ;  /* 0x0000000115037824 */ /* 0x000fc600078e0214 */
[----:B------:R-:W-:-:S05]  /*0ce0*/  SHF.R.U32.HI R4, RZ, 0x1e, R4 ;  /* 0x0000001eff047819 */ /* 0x000fca0000011604 */
[----:B------:R-:W-:-:S05]  /*0cf0*/  IMAD R4, R4, -0x7fffffff, R3 ;  /* 0x8000000104047824 */ /* 0x000fca00078e0203 */
[----:B------:R-:W-:Y:S02]  /*0d00*/  VIADDMNMX.U32 R4, R4, R5, 0x1, !PT ;  /* 0x0000000104047446 */ /* 0x000fe40007800005 */
[----:B------:R-:W0:Y:S03]  /*0d10*/  MUFU.RCP64H R5, 2.14748262400000000000e+09 ;  /* 0x41dfffff00057908 */ /* 0x000e260000001800 */
[----:B------:R-:W-:-:S05]  /*0d20*/  IMAD.HI.U32 R7, R4, -0x4370ec6f, RZ ;  /* 0xbc8f139104077827 */ /* 0x000fca00078e00ff */
[----:B------:R-:W-:-:S05]  /*0d30*/  SHF.R.U32.HI R7, RZ, 0xf, R7 ;  /* 0x0000000fff077819 */ /* 0x000fca0000011607 */
[C---:B------:R-:W-:Y:S02]  /*0d40*/  IMAD R4, R7.reuse, -0xadc8, R4 ;  /* 0xffff523807047824 */ /* 0x040fe400078e0204 */
[----:B------:R-:W-:Y:S02]  /*0d50*/  IMAD R14, R7, 0xd47, RZ ;  /* 0x00000d47070e7824 */ /* 0x000fe400078e02ff */
[----:B------:R-:W-:Y:S02]  /*0d60*/  IMAD R7, R4, 0xbc8f, RZ ;  /* 0x0000bc8f04077824 */ /* 0x000fe400078e02ff */
[----:B------:R-:W-:Y:S01]  /*0d70*/  IMAD.MOV.U32 R4, RZ, RZ, 0x1 ;  /* 0x00000001ff047424 */ /* 0x000fe200078e00ff */
[----:B------:R-:W-:Y:S02]  /*0d80*/  LOP3.LUT R16, R14, 0x7fffffff, RZ, 0x3c, !PT ;  /* 0x7fffffff0e107812 */ /* 0x000fe400078e3cff */
[----:B------:R-:W-:-:S03]  /*0d90*/  ISETP.GE.U32.AND P0, PT, R7, R14, PT ;  /* 0x0000000e0700720c */ /* 0x000fc60003f06070 */
[----:B0-----:R-:W-:-:S08]  /*0da0*/  DFMA R12, R4, -R10, 1 ;  /* 0x3ff00000040c742b */ /* 0x001fd0000000080a */
[----:B------:R-:W-:Y:S02]  /*0db0*/  DFMA R12, R12, R12, R12 ;  /* 0x0000000c0c0c722b */ /* 0x000fe4000000000c */
[----:B------:R-:W-:-:S06]  /*0dc0*/  @P0 IMAD.MOV R16, RZ, RZ, -R14 ;  /* 0x000000ffff100224 */ /* 0x000fcc00078e0a0e */
[----:B------:R-:W-:Y:S01]  /*0dd0*/  DFMA R12, R4, R12, R4 ;  /* 0x0000000c040c722b */ /* 0x000fe20000000004 */
[----:B------:R-:W-:Y:S02]  /*0de0*/  IMAD.IADD R4, R7, 0x1, R16 ;  /* 0x0000000107047824 */ /* 0x000fe400078e0210 */
[----:B------:R-:W-:-:S04]  /*0df0*/  IMAD.HI.U32 R5, R2, 0x3, RZ ;  /* 0x0000000302057827 */ /* 0x000fc800078e00ff */
[----:B------:R-:W-:Y:S01]  /*0e00*/  VIADD R14, R4, 0xffffffff ;  /* 0xffffffff040e7836 */ /* 0x000fe20000000000 */
[----:B------:R-:W-:-:S05]  /*0e10*/  DFMA R16, R12, -R10, 1 ;  /* 0x3ff000000c10742b */ /* 0x000fca000000080a */
[----:B------:R-:W0:Y:S03]  /*0e20*/  I2F.F64.U32 R14, R14 ;  /* 0x0000000e000e7312 */ /* 0x000e260000201800 */
[----:B------:R-:W-:-:S08]  /*0e30*/  DFMA R16, R12, R16, R12 ;  /* 0x000000100c10722b */ /* 0x000fd0000000000c */
[----:B0-----:R-:W-:Y:S01]  /*0e40*/  DMUL R34, R16, R14 ;  /* 0x0000000e10227228 */ /* 0x001fe20000000000 */
[----:B------:R-:W-:-:S07]  /*0e50*/  FSETP.GEU.AND P1, PT, |R15|, 6.5827683646048100446e-37, PT ;  /* 0x036000000f00780b */ /* 0x000fce0003f2e200 */
[----:B------:R-:W-:-:S08]  /*0e60*/  DFMA R10, R34, -R10, R14 ;  /* 0x8000000a220a722b */ /* 0x000fd0000000000e */
[----:B------:R-:W-:Y:S01]  /*0e70*/  DFMA R34, R16, R10, R34 ;  /* 0x0000000a1022722b */ /* 0x000fe20000000022 */
[----:B------:R-:W-:-:S05]  /*0e80*/  IMAD.IADD R10, R2, 0x1, -R5 ;  /* 0x00000001020a7824 */ /* 0x000fca00078e0a05 */
[----:B------:R-:W-:-:S04]  /*0e90*/  LEA.HI R5, R10, R5, RZ, 0x1f ;  /* 0x000000050a057211 */ /* 0x000fc800078ff8ff */
[----:B------:R-:W-:Y:S01]  /*0ea0*/  FFMA R7, RZ, 27.999998092651367188, R35 ;  /* 0x41dfffffff077823 */ /* 0x000fe20000000023 */
[----:B------:R-:W-:-:S04]  /*0eb0*/  SHF.R.U32.HI R5, RZ, 0x1e, R5 ;  /* 0x0000001eff057819 */ /* 0x000fc80000011605 */
[----:B------:R-:W-:-:S13]  /*0ec0*/  FSETP.GT.AND P0, PT, |R7|, 1.469367938527859385e-39, PT ;  /* 0x001000000700780b */ /* 0x000fda0003f04200 */
[----:B------:R-:W-:Y:S05]  /*0ed0*/  @P0 BRA P1, `(.L_x_47) ;  /* 0x0000000000100947 */ /* 0x000fea0000800000 */
[----:B------:R-:W-:-:S07]  /*0ee0*/  MOV R7, 0xf00 ;  /* 0x00000f0000077802 */ /* 0x000fce0000000f00 */
[----:B------:R-:W-:Y:S05]  /*0ef0*/  CALL.REL.NOINC `($__internal_0_$__cuda_sm20_div_rn_f64_full) ;  /* 0x0000006c00d47944 */ /* 0x000fea0003c00000 */
[----:B------:R-:W-:Y:S01]  /*0f00*/  MOV R34, R9 ;  /* 0x0000000900227202 */ /* 0x000fe20000000f00 */
[----:B------:R-:W-:-:S07]  /*0f10*/  IMAD.MOV.U32 R35, RZ, RZ, R23 ;  /* 0x000000ffff237224 */ /* 0x000fce00078e0017 */
.L_x_47:
[----:B------:R-:W-:Y:S05]  /*0f20*/  BSYNC.RECONVERGENT B3 ;  /* 0x0000000000037941 */ /* 0x000fea0003800200 */
.L_x_46:
[----:B------:R-:W0:Y:S01]  /*0f30*/  MUFU.RCP64H R13, 2.14748262400000000000e+09 ;  /* 0x41dfffff000d7908 */ /* 0x000e220000001800 */
[----:B------:R-:W-:Y:S01]  /*0f40*/  IMAD.HI.U32 R7, R4, -0x4370ec6f, RZ ;  /* 0xbc8f139104077827 */ /* 0x000fe200078e00ff */
[----:B------:R-:W-:Y:S03]  /*0f50*/  BSSY.RECONVERGENT B3, `(.L_x_48) ;  /* 0x000001c000037945 */ /* 0x000fe60003800200 */
[----:B------:R-:W-:Y:S01]  /*0f60*/  IMAD.MOV.U32 R10, RZ, RZ, -0x800000 ;  /* 0xff800000ff0a7424 */ /* 0x000fe200078e00ff */
[----:B------:R-:W-:Y:S01]  /*0f70*/  SHF.R.U32.HI R7, RZ, 0xf, R7 ;  /* 0x0000000fff077819 */ /* 0x000fe20000011607 */
[----:B------:R-:W-:Y:S02]  /*0f80*/  IMAD.MOV.U32 R11, RZ, RZ, 0x41dfffff ;  /* 0x41dfffffff0b7424 */ /* 0x000fe400078e00ff */
[----:B------:R-:W-:Y:S02]  /*0f90*/  IMAD.MOV.U32 R12, RZ, RZ, 0x1 ;  /* 0x00000001ff0c7424 */ /* 0x000fe400078e00ff */
[----:B------:R-:W-:-:S02]  /*0fa0*/  IMAD R4, R7, -0xadc8, R4 ;  /* 0xffff523807047824 */ /* 0x000fc400078e0204 */
[----:B------:R-:W-:Y:S02]  /*0fb0*/  IMAD R7, R7, 0xd47, RZ ;  /* 0x00000d4707077824 */ /* 0x000fe400078e02ff */
[----:B------:R-:W-:Y:S01]  /*0fc0*/  IMAD R4, R4, 0xbc8f, RZ ;  /* 0x0000bc8f04047824 */ /* 0x000fe200078e02ff */
[----:B0-----:R-:W-:Y:S02]  /*0fd0*/  DFMA R14, R12, -R10, 1 ;  /* 0x3ff000000c0e742b */ /* 0x001fe4000000080a */
[----:B------:R-:W-:Y:S02]  /*0fe0*/  LOP3.LUT R9, R7, 0x7fffffff, RZ, 0x3c, !PT ;  /* 0x7fffffff07097812 */ /* 0x000fe400078e3cff */
[----:B------:R-:W-:-:S04]  /*0ff0*/  ISETP.GE.U32.AND P0, PT, R4, R7, PT ;  /* 0x000000070400720c */ /* 0x000fc80003f06070 */
[----:B------:R-:W-:-:S08]  /*1000*/  DFMA R14, R14, R14, R14 ;  /* 0x0000000e0e0e722b */ /* 0x000fd0000000000e */
[----:B------:R-:W-:Y:S01]  /*1010*/  DFMA R12, R12, R14, R12 ;  /* 0x0000000e0c0c722b */ /* 0x000fe2000000000c */
[----:B------:R-:W-:-:S05]  /*1020*/  @P0 IMAD.MOV R9, RZ, RZ, -R7 ;  /* 0x000000ffff090224 */ /* 0x000fca00078e0a07 */
[----:B------:R-:W-:Y:S02]  /*1030*/  IADD3 R9, PT, PT, R4, -0x1, R9 ;  /* 0xffffffff04097810 */ /* 0x000fe40007ffe009 */
        /* <DEDUP_REMOVED lines=12> */
[----:B------:R-:W-:-:S07]  /*1100*/  MOV R22, R9 ;  /* 0x0000000900167202 */ /* 0x000fce0000000f00 */
.L_x_49:
[----:B------:R-:W-:Y:S05]  /*1110*/  BSYNC.RECONVERGENT B3 ;  /* 0x0000000000037941 */ /* 0x000fea0003800200 */
.L_x_48:
[----:B------:R-:W-:Y:S01]  /*1120*/  IMAD R5, R5, -0x7fffffff, R3 ;  /* 0x8000000105057824 */ /* 0x000fe200078e0203 */
[----:B------:R-:W0:Y:S01]  /*1130*/  MUFU.RCP64H R11, 2.14748262400000000000e+09 ;  /* 0x41dfffff000b7908 */ /* 0x000e220000001800 */
[----:B------:R-:W-:Y:S01]  /*1140*/  IMAD.MOV.U32 R4, RZ, RZ, -0x800000 ;  /* 0xff800000ff047424 */ /* 0x000fe200078e00ff */
[----:B------:R-:W-:Y:S01]  /*1150*/  DMUL R22, R22, R22 ;  /* 0x0000001616167228 */ /* 0x000fe20000000000 */
[----:B------:R-:W-:Y:S01]  /*1160*/  BSSY.RECONVERGENT B3, `(.L_x_50) ;  /* 0x0000024000037945 */ /* 0x000fe20003800200 */
[----:B------:R-:W-:-:S05]  /*1170*/  VIMNMX.U32 R5, PT, PT, R5, 0x1, !PT ;  /* 0x0000000105057848 */ /* 0x000fca0007fe0000 */
[----:B------:R-:W-:Y:S01]  /*1180*/  IMAD.HI.U32 R3, R5, -0x4370ec6f, RZ ;  /* 0xbc8f139105037827 */ /* 0x000fe200078e00ff */
[----:B------:R-:W-:-:S04]  /*1190*/  DFMA R22, R34, R34, R22 ;  /* 0x000000222216722b */ /* 0x000fc80000000016 */
[----:B------:R-:W-:-:S05]  /*11a0*/  SHF.R.U32.HI R10, RZ, 0xf, R3 ;  /* 0x0000000fff0a7819 */ /* 0x000fca0000011603 */
[C---:B------:R-:W-:Y:S02]  /*11b0*/  IMAD R3, R10.reuse, -0xadc8, R5 ;  /* 0xffff52380a037824 */ /* 0x040fe400078e0205 */
[----:B------:R-:W-:Y:S02]  /*11c0*/  IMAD R14, R10, 0xd47, RZ ;  /* 0x00000d470a0e7824 */ /* 0x000fe400078e02ff */
[----:B------:R-:W-:Y:S02]  /*11d0*/  IMAD R3, R3, 0xbc8f, RZ ;  /* 0x0000bc8f03037824 */ /* 0x000fe400078e02ff */
[----:B------:R-:W-:Y:S01]  /*11e0*/  IMAD.MOV.U32 R5, RZ, RZ, 0x41dfffff ;  /* 0x41dfffffff057424 */ /* 0x000fe200078e00ff */
[----:B------:R-:W-:Y:S01]  /*11f0*/  LOP3.LUT R16, R14, 0x7fffffff, RZ, 0x3c, !PT ;  /* 0x7fffffff0e107812 */ /* 0x000fe200078e3cff */
[----:B------:R-:W-:Y:S01]  /*1200*/  IMAD.MOV.U32 R10, RZ, RZ, 0x1 ;  /* 0x00000001ff0a7424 */ /* 0x000fe200078e00ff */
[----:B------:R-:W-:-:S05]  /*1210*/  ISETP.GE.U32.AND P0, PT, R3, R14, PT ;  /* 0x0000000e0300720c */ /* 0x000fca0003f06070 */
[----:B0-----:R-:W-:-:S08]  /*1220*/  DFMA R12, R10, -R4, 1 ;  /* 0x3ff000000a0c742b */ /* 0x001fd00000000804 */
[----:B------:R-:W-:Y:S01]  /*1230*/  DFMA R12, R12, R12, R12 ;  /* 0x0000000c0c0c722b */ /* 0x000fe2000000000c */
[----:B------:R-:W-:Y:S01]  /*1240*/  @P0 IMAD.MOV R16, RZ, RZ, -R14 ;  /* 0x000000ffff100224 */ /* 0x000fe200078e0a0e */
[----:B------:R-:W-:-:S03]  /*1250*/  DSETP.GTU.AND P0, PT, R22, 1, PT ;  /* 0x3ff000001600742a */ /* 0x000fc60003f0c000 */
[----:B------:R-:W-:-:S03]  /*1260*/  IMAD.IADD R3, R3, 0x1, R16 ;  /* 0x0000000103037824 */ /* 0x000fc600078e0210 */
[----:B------:R-:W-:Y:S02]  /*1270*/  DFMA R12, R10, R12, R10 ;  /* 0x0000000c0a0c722b */ /* 0x000fe4000000000a */
[----:B------:R-:W-:-:S06]  /*1280*/  IADD3 R14, PT, PT, R3, -0x1, RZ ;  /* 0xffffffff030e7810 */ /* 0x000fcc0007ffe0ff */
[C---:B------:R-:W-:Y:S01]  /*1290*/  DFMA R10, R12.reuse, -R4, 1 ;  /* 0x3ff000000c0a742b */ /* 0x040fe20000000804 */
[----:B------:R-:W0:Y:S07]  /*12a0*/  I2F.F64.U32 R14, R14 ;  /* 0x0000000e000e7312 */ /* 0x000e2e0000201800 */
[----:B------:R-:W-:-:S08]  /*12b0*/  DFMA R12, R12, R10, R12 ;  /* 0x0000000a0c0c722b */ /* 0x000fd0000000000c */
[----:B0-----:R-:W-:Y:S01]  /*12c0*/  DMUL R10, R12, R14 ;  /* 0x0000000e0c0a7228 */ /* 0x001fe20000000000 */
[----:B------:R-:W-:-:S07]  /*12d0*/  FSETP.GEU.AND P1, PT, |R15|, 6.5827683646048100446e-37, PT ;  /* 0x036000000f00780b */ /* 0x000fce0003f2e200 */
[----:B------:R-:W-:-:S08]  /*12e0*/  DFMA R4, R10, -R4, R14 ;  /* 0x800000040a04722b */ /* 0x000fd0000000000e */
[----:B------:R-:W-:Y:S01]  /*12f0*/  DFMA R4, R12, R4, R10 ;  /* 0x000000040c04722b */ /* 0x000fe2000000000a */
[----:B------:R-:W-:Y:S01]  /*1300*/  FSEL R11, RZ, 1.875, P0 ;  /* 0x3ff00000ff0b7808 */ /* 0x000fe20000000000 */
[----:B------:R-:W-:-:S06]  /*1310*/  IMAD.MOV.U32 R10, RZ, RZ, RZ ;  /* 0x000000ffff0a7224 */ /* 0x000fcc00078e00ff */
[----:B------:R-:W-:Y:S02]  /*1320*/  DADD R30, R30, R10 ;  /* 0x000000001e1e7229 */ /* 0x000fe4000000000a */
[----:B------:R-:W-:-:S05]  /*1330*/  FFMA R7, RZ, 27.999998092651367188, R5 ;  /* 0x41dfffffff077823 */ /* 0x000fca0000000005 */
[----:B------:R-:W-:-:S13]  /*1340*/  FSETP.GT.AND P0, PT, |R7|, 1.469367938527859385e-39, PT ;  /* 0x001000000700780b */ /* 0x000fda0003f04200 */
[----:B------:R-:W-:Y:S05]  /*1350*/  @P0 BRA P1, `(.L_x_51) ;  /* 0x0000000000100947 */ /* 0x000fea0000800000 */
[----:B------:R-:W-:-:S07]  /*1360*/  MOV R7, 0x1380 ;  /* 0x0000138000077802 */ /* 0x000fce0000000f00 */
[----:B------:R-:W-:Y:S05]  /*1370*/  CALL.REL.NOINC `($__internal_0_$__cuda_sm20_div_rn_f64_full) ;  /* 0x0000006800b47944 */ /* 0x000fea0003c00000 */
[----:B------:R-:W-:Y:S02]  /*1380*/  IMAD.MOV.U32 R4, RZ, RZ, R9 ;  /* 0x000000ffff047224 */ /* 0x000fe400078e0009 */
[----:B------:R-:W-:-:S07]  /*1390*/  IMAD.MOV.U32 R5, RZ, RZ, R23 ;  /* 0x000000ffff057224 */ /* 0x000fce00078e0017 */
.L_x_51:
[----:B------:R-:W-:Y:S05]  /*13a0*/  BSYNC.RECONVERGENT B3 ;  /* 0x0000000000037941 */ /* 0x000fea0003800200 */
.L_x_50:
        /* <DEDUP_REMOVED lines=30> */
.L_x_53:
[----:B------:R-:W-:Y:S05]  /*1590*/  BSYNC.RECONVERGENT B3 ;  /* 0x0000000000037941 */ /* 0x000fea0003800200 */
.L_x_52:
[----:B------:R-:W-:Y:S01]  /*15a0*/  DMUL R22, R22, R22 ;  /* 0x0000001616167228 */ /* 0x000fe20000000000 */
[----:B------:R-:W-:Y:S01]  /*15b0*/  VIADD R3, R20, 0x200 ;  /* 0x0000020014037836 */ /* 0x000fe20000000000 */
[----:B------:R-:W-:Y:S01]  /*15c0*/  IADD3 R2, PT, PT, R2, 0x400, RZ ;  /* 0x0000040002027810 */ /* 0x000fe20007ffe0ff */
[----:B------:R-:W-:Y:S02]  /*15d0*/  VIADD R20, R20, 0x400 ;  /* 0x0000040014147836 */ /* 0x000fe40000000000 */
[----:B------:R-:W-:-:S03]  /*15e0*/  VIADD R8, R8, 0x400 ;  /* 0x0000040008087836 */ /* 0x000fc60000000000 */
[----:B------:R-:W-:Y:S01]  /*15f0*/  DFMA R22, R4, R4, R22 ;  /* 0x000000040416722b */ /* 0x000fe20000000016 */
[----:B------:R-:W-:-:S07]  /*1600*/  IMAD.MOV.U32 R4, RZ, RZ, RZ ;  /* 0x000000ffff047224 */ /* 0x000fce00078e00ff */
[----:B------:R-:W-:-:S06]  /*1610*/  DSETP.GTU.AND P0, PT, R22, 1, PT ;  /* 0x3ff000001600742a */ /* 0x000fcc0003f0c000 */
[----:B------:R-:W-:Y:S02]  /*1620*/  FSEL R5, RZ, 1.875, P0 ;  /* 0x3ff00000ff057808 */ /* 0x000fe40000000000 */
[----:B------:R-:W-:-:S04]  /*1630*/  ISETP.GE.AND P0, PT, R3, UR4, PT ;  /* 0x0000000403007c0c */ /* 0x000fc8000bf06270 */
[----:B------:R-:W-:-:S09]  /*1640*/  DADD R30, R30, R4 ;  /* 0x000000001e1e7229 */ /* 0x000fd20000000004 */
[----:B------:R-:W-:Y:S05]  /*1650*/  @!P0 BRA `(.L_x_54) ;  /* 0xfffffff400808947 */ /* 0x000fea000383ffff */
.L_x_39:
[----:B------:R-:W-:Y:S05]  /*1660*/  BSYNC.RECONVERGENT B2 ;  /* 0x0000000000027941 */ /* 0x000fea0003800200 */
.L_x_38:
[----:B------:R-:W-:-:S09]  /*1670*/  UISETP.GE.AND UP0, UPT, UR4, 0x200, UPT ;  /* 0x000002000400788c */ /* 0x000fd2000bf06270 */
[----:B------:R-:W-:Y:S05]  /*1680*/  BRA.U !UP0, `(.L_x_55) ;  /* 0x0000000508147547 */ /* 0x000fea000b800000 */
        /* <DEDUP_REMOVED lines=10> */
[----:B------:R-:W-:-:S03]  /*1730*/  @!P1 SHF.R.U32.HI R3, RZ, 0x2, R0 ;  /* 0x00000002ff039819 */ /* 0x000fc60000011600 */
[----:B------:R-:W0:Y:S01]  /*1740*/  SHFL.DOWN PT, R5, R7, 0x2, 0x1f ;  /* 0x08401f0007057f89 */ /* 0x000e2200000e0000 */
[----:B------:R-:W-:Y:S01]  /*1750*/  @!P1 LOP3.LUT R3, R3, 0xf8, RZ, 0xc0, !PT ;  /* 0x000000f803039812 */ /* 0x000fe200078ec0ff */
        /* <DEDUP_REMOVED lines=14> */
[----:B-1----:R-:W-:-:S05]  /*1840*/  @!P1 LEA R8, R13, R8, 0x18 ;  /* 0x000000080d089211 */ /* 0x002fca00078ec0ff */
[----:B------:R-:W-:Y:S01]  /*1850*/  @!P1 IMAD.IADD R3, R3, 0x1, R8 ;  /* 0x0000000103039824 */ /* 0x000fe200078e0208 */
[----:B0-----:R-:W-:-:S10]  /*1860*/  DADD R4, R4, R10 ;  /* 0x0000000004047229 */ /* 0x001fd4000000000a */
[----:B------:R-:W-:Y:S02]  /*1870*/  FSEL R6, R10, R4, P0 ;  /* 0x000000040a067208 */ /* 0x000fe40000000000 */
[----:B------:R-:W-:Y:S02]  /*1880*/  FSEL R7, R11, R5, P0 ;  /* 0x000000050b077208 */ /* 0x000fe40000000000 */
[----:B------:R-:W-:Y:S01]  /*1890*/  ISETP.NE.AND P0, PT, R0, RZ, PT ;  /* 0x000000ff0000720c */ /* 0x000fe20003f05270 */
[----:B------:R-:W-:Y:S04]  /*18a0*/  SHFL.DOWN PT, R4, R6, 0x10, 0x1f ;  /* 0x0a001f0006047f89 */ /* 0x000fe800000e0000 */
[----:B------:R-:W0:Y:S02]  /*18b0*/  SHFL.DOWN PT, R5, R7, 0x10, 0x1f ;  /* 0x0a001f0007057f89 */ /* 0x000e2400000e0000 */
        /* <DEDUP_REMOVED lines=10> */
[----:B--2---:R-:W0:Y:S04]  /*1960*/  LDS.64 R2, [UR5+0x18] ;  /* 0x00001805ff027984 */ /* 0x004e280008000a00 */
[----:B------:R-:W1:Y:S04]  /*1970*/  LDS.128 R16, [UR5+0x20] ;  /* 0x00002005ff107984 */ /* 0x000e680008000c00 */
[----:B------:R-:W2:Y:S04]  /*1980*/  LDS.128 R4, [UR5+0x30] ;  /* 0x00003005ff047984 */ /* 0x000ea80008000c00 */
[----:B------:R-:W3:Y:S01]  /*1990*/  LDS.128 R8, [UR5+0x40] ;  /* 0x00004005ff087984 */ /* 0x000ee20008000c00 */
[----:B0-----:R-:W-:-:S03]  /*19a0*/  DADD R2, R14, R2 ;  /* 0x000000000e027229 */ /* 0x001fc60000000002 */
[----:B------:R-:W0:Y:S05]  /*19b0*/  LDS.128 R12, [UR5+0x50] ;  /* 0x00005005ff0c7984 */ /* 0x000e2a0008000c00 */
[----:B-1----:R-:W-:-:S08]  /*19c0*/  DADD R2, R2, R16 ;  /* 0x0000000002027229 */ /* 0x002fd00000000010 */
[----:B------:R-:W-:-:S08]  /*19d0*/  DADD R2, R2, R18 ;  /* 0x0000000002027229 */ /* 0x000fd00000000012 */
[----:B--2---:R-:W-:-:S08]  /*19e0*/  DADD R2, R2, R4 ;  /* 0x0000000002027229 */ /* 0x004fd00000000004 */
[----:B------:R-:W-:Y:S01]  /*19f0*/  DADD R2, R2, R6 ;  /* 0x0000000002027229 */ /* 0x000fe20000000006 */
[----:B------:R-:W1:Y:S07]  /*1a00*/  LDS.128 R4, [UR5+0x60] ;  /* 0x00006005ff047984 */ /* 0x000e6e0008000c00 */
[----:B---3--:R-:W-:-:S08]  /*1a10*/  DADD R2, R2, R8 ;  /* 0x0000000002027229 */ /* 0x008fd00000000008 */
[----:B------:R-:W-:Y:S01]  /*1a20*/  DADD R2, R2, R10 ;  /* 0x0000000002027229 */ /* 0x000fe2000000000a */
[----:B------:R-:W2:Y:S07]  /*1a30*/  LDS.128 R8, [UR5+0x70] ;  /* 0x00007005ff087984 */ /* 0x000eae0008000c00 */
[----:B0-----:R-:W-:-:S08]  /*1a40*/  DADD R2, R2, R12 ;  /* 0x0000000002027229 */ /* 0x001fd0000000000c */
[----:B------:R-:W-:Y:S01]  /*1a50*/  DADD R2, R2, R14 ;  /* 0x0000000002027229 */ /* 0x000fe2000000000e */
[----:B------:R-:W0:Y:S07]  /*1a60*/  LDS.128 R12, [UR5+0x80] ;  /* 0x00008005ff0c7984 */ /* 0x000e2e0008000c00 */
[----:B-1----:R-:W-:-:S08]  /*1a70*/  DADD R2, R2, R4 ;  /* 0x0000000002027229 */ /* 0x002fd00000000004 */
[----:B------:R-:W-:-:S08]  /*1a80*/  DADD R2, R2, R6 ;  /* 0x0000000002027229 */ /* 0x000fd00000000006 */
[----:B--2---:R-:W-:-:S08]  /*1a90*/  DADD R2, R2, R8 ;  /* 0x0000000002027229 */ /* 0x004fd00000000008 */
[----:B------:R-:W-:-:S08]  /*1aa0*/  DADD R2, R2, R10 ;  /* 0x0000000002027229 */ /* 0x000fd0000000000a */
[----:B0-----:R-:W-:-:S08]  /*1ab0*/  DADD R2, R2, R12 ;  /* 0x0000000002027229 */ /* 0x001fd0000000000c */
[----:B------:R-:W-:Y:S01]  /*1ac0*/  DADD R14, R2, R14 ;  /* 0x00000000020e7229 */ /* 0x000fe2000000000e */
[----:B------:R-:W-:Y:S10]  /*1ad0*/  BRA `(.L_x_56) ;  /* 0x0000006000b87947 */ /* 0x000ff40003800000 */
.L_x_55:
[----:B------:R-:W-:Y:S01]  /*1ae0*/  LOP3.LUT R2, R0, 0x3e0, RZ, 0xc0, !PT ;  /* 0x000003e000027812 */ /* 0x000fe200078ec0ff */
[----:B------:R-:W0:Y:S04]  /*1af0*/  S2R R10, SR_LANEID ;  /* 0x00000000000a7919 */ /* 0x000e280000000000 */
[----:B------:R-:W-:Y:S01]  /*1b00*/  VIADD R3, R2, 0x20 ;  /* 0x0000002002037836 */ /* 0x000fe20000000000 */
[----:B------:R-:W-:-:S04]  /*1b10*/  LOP3.LUT R2, RZ, R2, RZ, 0x33, !PT ;  /* 0x00000002ff027212 */ /* 0x000fc800078e33ff */
[----:B------:R-:W-:Y:S01]  /*1b20*/  ISETP.GT.AND P0, PT, R3, UR4, PT ;  /* 0x0000000403007c0c */ /* 0x000fe2000bf04270 */
[----:B------:R-:W-:-:S05]  /*1b30*/  VIADD R2, R2, UR4 ;  /* 0x0000000402027c36 */ /* 0x000fca0008000000 */
[----:B------:R-:W-:-:S05]  /*1b40*/  SEL R3, R2, 0x1f, P0 ;  /* 0x0000001f02037807 */ /* 0x000fca0000000000 */
[----:B------:R-:W-:Y:S04]  /*1b50*/  SHFL.DOWN PT, R4, R30, 0x1, R3 ;  /* 0x082000001e047989 */ /* 0x000fe800000e0003 */
[----:B------:R-:W1:Y:S01]  /*1b60*/  SHFL.DOWN PT, R5, R31, 0x1, R3 ;  /* 0x082000001f057989 */ /* 0x000e6200000e0003 */
[C---:B0-----:R-:W-:Y:S01]  /*1b70*/  ISETP.GE.AND P0, PT, R10.reuse, R3, PT ;  /* 0x000000030a00720c */ /* 0x041fe20003f06270 */
[C---:B------:R-:W-:Y:S01]  /*1b80*/  VIADD R2, R10.reuse, 0x2 ;  /* 0x000000020a027836 */ /* 0x040fe20000000000 */
[----:B------:R-:W-:-:S13]  /*1b90*/  ISETP.NE.AND P1, PT, R10, RZ, PT ;  /* 0x000000ff0a00720c */ /* 0x000fda0003f25270 */
[----:B------:R-:W0:Y:S01]  /*1ba0*/  @!P1 S2R R12, SR_CgaCtaId ;  /* 0x00000000000c9919 */ /* 0x000e220000008800 */
[----:B-1----:R-:W-:-:S10]  /*1bb0*/  DADD R4, R4, R30 ;  /* 0x0000000004047229 */ /* 0x002fd4000000001e */
[----:B------:R-:W-:Y:S02]  /*1bc0*/  FSEL R6, R4, R30, !P0 ;  /* 0x0000001e04067208 */ /* 0x000fe40004000000 */
[----:B------:R-:W-:Y:S02]  /*1bd0*/  FSEL R7, R5, R31, !P0 ;  /* 0x0000001f05077208 */ /* 0x000fe40004000000 */
[----:B------:R-:W-:Y:S01]  /*1be0*/  ISETP.GT.AND P0, PT, R2, R3, PT ;  /* 0x000000030200720c */ /* 0x000fe20003f04270 */
[----:B------:R-:W-:Y:S01]  /*1bf0*/  SHFL.DOWN PT, R4, R6, 0x2, R3 ;  /* 0x0840000006047989 */ /* 0x000fe200000e0003 */
[----:B------:R-:W-:-:S03]  /*1c00*/  IADD3 R2, PT, PT, R10, 0x4, RZ ;  /* 0x000000040a027810 */ /* 0x000fc60007ffe0ff */
        /* <DEDUP_REMOVED lines=33> */
[----:B------:R-:W0:Y:S01]  /*1e20*/  S2UR UR6, SR_CgaCtaId ;  /* 0x00000000000679c3 */ /* 0x000e220000008800 */
[----:B------:R-:W-:Y:S01]  /*1e30*/  UMOV UR5, 0x400 ;  /* 0x0000040000057882 */ /* 0x000fe20000000000 */
[----:B------:R-:W-:-:S06]  /*1e40*/  UISETP.GT.AND UP0, UPT, UR4, 0x20, UPT ;  /* 0x000000200400788c */ /* 0x000fcc000bf04270 */
[----:B------:R-:W-:Y:S01]  /*1e50*/  PLOP3.LUT P1, PT, PT, PT, UP0, 0x80, 0x8 ;  /* 0x000000000008781c */ /* 0x000fe20003f2f008 */
[----:B------:R-:W-:Y:S02]  /*1e60*/  UISETP.GT.AND UP0, UPT, UR4, 0x40, UPT ;  /* 0x000000400400788c */ /* 0x000fe4000bf04270 */
[----:B0-----:R-:W-:-:S09]  /*1e70*/  ULEA UR5, UR6, UR5, 0x18 ;  /* 0x0000000506057291 */ /* 0x001fd2000f8ec0ff */
[----:B------:R-:W0:Y:S04]  /*1e80*/  LDS.64 R2, [UR5+0x18] ;  /* 0x00001805ff027984 */ /* 0x000e280008000a00 */
[----:B------:R-:W2:Y:S04]  /*1e90*/  LDS.128 R8, [UR5+0x20] ;  /* 0x00002005ff087984 */ /* 0x000ea80008000c00 */
[----:B-1----:R-:W1:Y:S01]  /*1ea0*/  LDS.128 R4, [UR5+0x30] ;  /* 0x00003005ff047984 */ /* 0x002e620008000c00 */
[----:B0-----:R-:W-:-:S10]  /*1eb0*/  DADD R2, R14, R2 ;  /* 0x000000000e027229 */ /* 0x001fd40000000002 */
[----:B------:R-:W-:Y:S02]  /*1ec0*/  FSEL R2, R2, R14, P1 ;  /* 0x0000000e02027208 */ /* 0x000fe40000800000 */
[----:B------:R-:W-:Y:S02]  /*1ed0*/  FSEL R3, R3, R15, P1 ;  /* 0x0000000f03037208 */ /* 0x000fe40000800000 */
[----:B------:R-:W-:Y:S01]  /*1ee0*/  PLOP3.LUT P1, PT, PT, PT, UP0, 0x80, 0x8 ;  /* 0x000000000008781c */ /* 0x000fe20003f2f008 */
[----:B------:R-:W-:-:S03]  /*1ef0*/  UISETP.GT.AND UP0, UPT, UR4, 0x60, UPT ;  /* 0x000000600400788c */ /* 0x000fc6000bf04270 */
[----:B--2---:R-:W-:-:S10]  /*1f00*/  DADD R8, R8, R2 ;  /* 0x0000000008087229 */ /* 0x004fd40000000002 */
[----:B------:R-:W-:Y:S02]  /*1f10*/  FSEL R2, R8, R2, P1 ;  /* 0x0000000208027208 */ /* 0x000fe40000800000 */
[----:B------:R-:W-:Y:S02]  /*1f20*/  FSEL R3, R9, R3, P1 ;  /* 0x0000000309037208 */ /* 0x000fe40000800000 */
[----:B------:R-:W-:Y:S01]  /*1f30*/  PLOP3.LUT P1, PT, PT, PT, UP0, 0x80, 0x8 ;  /* 0x000000000008781c */ /* 0x000fe20003f2f008 */
[----:B------:R-:W-:-:S03]  /*1f40*/  UISETP.GT.AND UP0, UPT, UR4, 0x80, UPT ;  /* 0x000000800400788c */ /* 0x000fc6000bf04270 */
[----:B------:R-:W-:-:S10]  /*1f50*/  DADD R10, R2, R10 ;  /* 0x00000000020a7229 */ /* 0x000fd4000000000a */
[----:B------:R-:W-:Y:S02]  /*1f60*/  FSEL R2, R10, R2, P1 ;  /* 0x000000020a027208 */ /* 0x000fe40000800000 */
[----:B------:R-:W-:Y:S02]  /*1f70*/  FSEL R3, R11, R3, P1 ;  /* 0x000000030b037208 */ /* 0x000fe40000800000 */
[----:B------:R-:W0:Y:S01]  /*1f80*/  LDS.128 R8, [UR5+0x40] ;  /* 0x00004005ff087984 */ /* 0x000e220008000c00 */
[----:B------:R-:W-:Y:S01]  /*1f90*/  PLOP3.LUT P1, PT, PT, PT, UP0, 0x80, 0x8 ;  /* 0x000000000008781c */ /* 0x000fe20003f2f008 */
[----:B------:R-:W-:Y:S02]  /*1fa0*/  UISETP.GT.AND UP0, UPT, UR4, 0xa0, UPT ;  /* 0x000000a00400788c */ /* 0x000fe4000bf04270 */
[----:B-1----:R-:W-:-:S10]  /*1fb0*/  DADD R4, R4, R2 ;  /* 0x0000000004047229 */ /* 0x002fd40000000002 */
[----:B------:R-:W-:Y:S02]  /*1fc0*/  FSEL R2, R4, R2, P1 ;  /* 0x0000000204027208 */ /* 0x000fe40000800000 */
[----:B------:R-:W-:Y:S02]  /*1fd0*/  FSEL R3, R5, R3, P1 ;  /* 0x0000000305037208 */ /* 0x000fe40000800000 */
[----:B------:R-:W-:Y:S01]  /*1fe0*/  PLOP3.LUT P1, PT, PT, PT, UP0, 0x80, 0x8 ;  /* 0x000000000008781c */ /* 0x000fe20003f2f008 */
[----:B------:R-:W-:-:S03]  /*1ff0*/  UISETP.GT.AND UP0, UPT, UR4, 0xc0, UPT ;  /* 0x000000c00400788c */ /* 0x000fc6000bf04270 */
[----:B------:R-:W-:-:S10]  /*2000*/  DADD R6, R2, R6 ;  /* 0x0000000002067229 */ /* 0x000fd40000000006 */
[----:B------:R-:W-:Y:S02]  /*2010*/  FSEL R2, R6, R2, P1 ;  /* 0x0000000206027208 */ /* 0x000fe40000800000 */
[----:B------:R-:W-:Y:S02]  /*2020*/  FSEL R3, R7, R3, P1 ;  /* 0x0000000307037208 */ /* 0x000fe40000800000 */
[----:B------:R-:W1:Y:S01]  /*2030*/  LDS.128 R4, [UR5+0x50] ;  /* 0x00005005ff047984 */ /* 0x000e620008000c00 */
[----:B------:R-:W-:Y:S01]  /*2040*/  PLOP3.LUT P1, PT, PT, PT, UP0, 0x80, 0x8 ;  /* 0x000000000008781c */ /* 0x000fe20003f2f008 */
[----:B------:R-:W-:Y:S02]  /*2050*/  UISETP.GT.AND UP0, UPT, UR4, 0xe0, UPT ;  /* 0x000000e00400788c */ /* 0x000fe4000bf04270 */
[----:B0-----:R-:W-:-:S10]  /*2060*/  DADD R8, R8, R2 ;  /* 0x0000000008087229 */ /* 0x001fd40000000002 */
        /* <DEDUP_REMOVED lines=40> */
[----:B------:R-:W-:Y:S01]  /*22f0*/  PLOP3.LUT P1, PT, PT, PT, UP0, 0x80, 0x8 ;  /* 0x000000000008781c */ /* 0x000fe20003f2f008 */
[----:B------:R-:W-:-:S03]  /*2300*/  UISETP.GT.AND UP0, UPT, UR4, 0x1e0, UPT ;  /* 0x000001e00400788c */ /* 0x000fc6000bf04270 */
[----:B0-----:R-:W-:-:S10]  /*2310*/  DADD R8, R8, R2 ;  /* 0x0000000008087229 */ /* 0x001fd40000000002 */
[----:B------:R-:W-:Y:S02]  /*2320*/  FSEL R2, R8, R2, P1 ;  /* 0x0000000208027208 */ /* 0x000fe40000800000 */
[----:B------:R-:W-:Y:S02]  /*2330*/  FSEL R3, R9, R3, P1 ;  /* 0x0000000309037208 */ /* 0x000fe40000800000 */
[----:B------:R-:W-:-:S04]  /*2340*/  PLOP3.LUT P1, PT, PT, PT, UP0, 0x80, 0x8 ;  /* 0x000000000008781c */ /* 0x000fc80003f2f008 */
[----:B------:R-:W-:-:S10]  /*2350*/  DADD R10, R2, R10 ;  /* 0x00000000020a7229 */ /* 0x000fd4000000000a */
[----:B------:R-:W-:Y:S02]  /*2360*/  FSEL R14, R10, R2, P1 ;  /* 0x000000020a0e7208 */ /* 0x000fe40000800000 */
[----:B------:R-:W-:Y:S01]  /*2370*/  FSEL R15, R11, R3, P1 ;  /* 0x000000030b0f7208 */ /* 0x000fe20000800000 */
[----:B------:R-:W-:Y:S06]  /*2380*/  BRA `(.L_x_56) ;  /* 0x00000058008c7947 */ /* 0x000fec0003800000 */
.L_x_31:
[----:B------:R-:W0:Y:S01]  /*2390*/  S2R R5, SR_TID.X ;  /* 0x0000000000057919 */ /* 0x000e220000002100 */
[----:B------:R-:W1:Y:S01]  /*23a0*/  LDCU UR5, c[0x0][0x380] ;  /* 0x00007000ff0577ac */ /* 0x000e620008000800 */
[----:B------:R-:W2:Y:S01]  /*23b0*/  MUFU.RCP64H R11, 2.14748262400000000000e+09 ;  /* 0x41dfffff000b7908 */ /* 0x000ea20000001800 */
[----:B------:R-:W-:Y:S01]  /*23c0*/  MOV R8, 0xff800000 ;  /* 0xff80000000087802 */ /* 0x000fe20000000f00 */
[----:B------:R-:W-:Y:S01]  /*23d0*/  IMAD.MOV.U32 R9, RZ, RZ, 0x41dfffff ;  /* 0x41dfffffff097424 */ /* 0x000fe200078e00ff */
[----:B------:R-:W-:Y:S01]  /*23e0*/  BSSY.RECONVERGENT B2, `(.L_x_57) ;  /* 0x0000025000027945 */ /* 0x000fe20003800200 */
[----:B------:R-:W-:Y:S02]  /*23f0*/  IMAD.MOV.U32 R10, RZ, RZ, 0x1 ;  /* 0x00000001ff0a7424 */ /* 0x000fe400078e00ff */
[----:B-1----:R-:W-:-:S04]  /*2400*/  IMAD.U32 R2, RZ, RZ, UR5 ;  /* 0x00000005ff027e24 */ /* 0x002fc8000f8e00ff */
[----:B--2---:R-:W-:-:S08]  /*2410*/  DFMA R12, R10, -R8, 1 ;  /* 0x3ff000000a0c742b */ /* 0x004fd00000000808 */
[----:B------:R-:W-:Y:S01]  /*2420*/  DFMA R12, R12, R12, R12 ;  /* 0x0000000c0c0c722b */ /* 0x000fe2000000000c */
[----:B0-----:R-:W-:-:S07]  /*2430*/  IADD3 R2, PT, PT, R2, UR8, R5 ;  /* 0x0000000802027c10 */ /* 0x001fce000fffe005 */
[----:B------:R-:W-:Y:S01]  /*2440*/  DFMA R12, R10, R12, R10 ;  /* 0x0000000c0a0c722b */ /* 0x000fe2000000000a */
[----:B------:R-:W-:-:S04]  /*2450*/  IMAD.HI.U32 R3, R2, 0x3, RZ ;  /* 0x0000000302037827 */ /* 0x000fc800078e00ff */
[----:B------:R-:W-:-:S03]  /*2460*/  IMAD.IADD R0, R2, 0x1, -R3 ;  /* 0x0000000102007824 */ /* 0x000fc600078e0a03 */
[----:B------:R-:W-:Y:S02]  /*2470*/  DFMA R10, R12, -R8, 1 ;  /* 0x3ff000000c0a742b */ /* 0x000fe40000000808 */
[----:B------:R-:W-:-:S04]  /*2480*/  LEA.HI R0, R0, R3, RZ, 0x1f ;  /* 0x0000000300007211 */ /* 0x000fc800078ff8ff */
[----:B------:R-:W-:Y:S02]  /*2490*/  SHF.R.U32.HI R3, RZ, 0x1e, R0 ;  /* 0x0000001eff037819 */ /* 0x000fe40000011600 */
[----:B------:R-:W-:-:S03]  /*24a0*/  DFMA R10, R12, R10, R12 ;  /* 0x0000000a0c0a722b */ /* 0x000fc6000000000c */
[----:B------:R-:W-:-:S05]  /*24b0*/  IMAD R3, R3, -0x7fffffff, R2 ;  /* 0x8000000103037824 */ /* 0x000fca00078e0202 */
[----:B------:R-:W-:-:S05]  /*24c0*/  VIMNMX.U32 R3, PT, PT, R3, 0x1, !PT ;  /* 0x0000000103037848 */ /* 0x000fca0007fe0000 */
[----:B------:R-:W-:-:S05]  /*24d0*/  IMAD.HI.U32 R0, R3, 0x5e4789c9, RZ ;  /* 0x5e4789c903007827 */ /* 0x000fca00078e00ff */
[----:B------:R-:W-:-:S05]  /*24e0*/  SHF.R.U32.HI R0, RZ, 0xe, R0 ;  /* 0x0000000eff007819 */ /* 0x000fca0000011600 */
[C---:B------:R-:W-:Y:S02]  /*24f0*/  IMAD R3, R0.reuse, -0xadc8, R3 ;  /* 0xffff523800037824 */ /* 0x040fe400078e0203 */
[----:B------:R-:W-:Y:S02]  /*2500*/  IMAD R0, R0, 0xd47, RZ ;  /* 0x00000d4700007824 */ /* 0x000fe400078e02ff */
[----:B------:R-:W-:-:S03]  /*2510*/  IMAD R3, R3, 0xbc8f, RZ ;  /* 0x0000bc8f03037824 */ /* 0x000fc600078e02ff */
[----:B------:R-:W-:Y:S02]  /*2520*/  LOP3.LUT R4, R0, 0x7fffffff, RZ, 0x3c, !PT ;  /* 0x7fffffff00047812 */ /* 0x000fe400078e3cff */
[----:B------:R-:W-:-:S13]  /*2530*/  ISETP.GE.U32.AND P0, PT, R3, R0, PT ;  /* 0x000000000300720c */ /* 0x000fda0003f06070 */
[----:B------:R-:W-:-:S04]  /*2540*/  @P0 IMAD.MOV R4, RZ, RZ, -R0 ;  /* 0x000000ffff040224 */ /* 0x000fc800078e0a00 */
[----:B------:R-:W-:-:S04]  /*2550*/  IMAD.IADD R0, R3, 0x1, R4 ;  /* 0x0000000103007824 */ /* 0x000fc800078e0204 */
[----:B------:R-:W-:-:S06]  /*2560*/  VIADD R14, R0, 0xffffffff ;  /* 0xffffffff000e7836 */ /* 0x000fcc0000000000 */
[----:B------:R-:W0:Y:S02]  /*2570*/  I2F.F64.U32 R14, R14 ;  /* 0x0000000e000e7312 */ /* 0x000e240000201800 */
        /* <DEDUP_REMOVED lines=9> */
[----:B------:R-:W-:Y:S01]  /*2610*/  MOV R30, R9 ;  /* 0x00000009001e7202 */ /* 0x000fe20000000f00 */
[----:B------:R-:W-:-:S07]  /*2620*/  IMAD.MOV.U32 R31, RZ, RZ, R23 ;  /* 0x000000ffff1f7224 */ /* 0x000fce00078e0017 */
.L_x_58:
[----:B------:R-:W-:Y:S05]  /*2630*/  BSYNC.RECONVERGENT B2 ;  /* 0x0000000000027941 */ /* 0x000fea0003800200 */
.L_x_57:
        /* <DEDUP_REMOVED lines=30> */
.L_x_60:
[----:B------:R-:W-:Y:S05]  /*2820*/  BSYNC.RECONVERGENT B2 ;  /* 0x0000000000027941 */ /* 0x000fea0003800200 */
.L_x_59:
[----:B------:R-:W-:Y:S01]  /*2830*/  VIADD R0, R2, 0x200 ;  /* 0x0000020002007836 */ /* 0x000fe20000000000 */
[----:B------:R-:W0:Y:S01]  /*2840*/  MUFU.RCP64H R11, 2.14748262400000000000e+09 ;  /* 0x41dfffff000b7908 */ /* 0x000e220000001800 */
[----:B------:R-:W-:Y:S01]  /*2850*/  IMAD.MOV.U32 R8, RZ, RZ, -0x800000 ;  /* 0xff800000ff087424 */ /* 0x000fe200078e00ff */
[----:B------:R-:W-:Y:S01]  /*2860*/  DMUL R22, R22, R22 ;  /* 0x0000001616167228 */ /* 0x000fe20000000000 */
[C---:B------:R-:W-:Y:S01]  /*2870*/  IMAD.HI.U32 R3, R0.reuse, 0x3, RZ ;  /* 0x0000000300037827 */ /* 0x040fe200078e00ff */
[----:B------:R-:W-:Y:S03]  /*2880*/  BSSY.RECONVERGENT B2, `(.L_x_61) ;  /* 0x0000026000027945 */ /* 0x000fe60003800200 */
[----:B------:R-:W-:Y:S02]  /*2890*/  IMAD.IADD R4, R0, 0x1, -R3 ;  /* 0x0000000100047824 */ /* 0x000fe400078e0a03 */
[----:B------:R-:W-:Y:S01]  /*28a0*/  IMAD.MOV.U32 R9, RZ, RZ, 0x41dfffff ;  /* 0x41dfffffff097424 */ /* 0x000fe200078e00ff */
[----:B------:R-:W-:Y:S01]  /*28b0*/  DFMA R22, R30, R30, R22 ;  /* 0x0000001e1e16722b */ /* 0x000fe20000000016 */
[----:B------:R-:W-:Y:S01]  /*28c0*/  IMAD.MOV.U32 R10, RZ, RZ, 0x1 ;  /* 0x00000001ff0a7424 */ /* 0x000fe200078e00ff */
[----:B------:R-:W-:-:S04]  /*28d0*/  LEA.HI R4, R4, R3, RZ, 0x1f ;  /* 0x0000000304047211 */ /* 0x000fc800078ff8ff */
[----:B------:R-:W-:Y:S01]  /*28e0*/  SHF.R.U32.HI R3, RZ, 0x1e, R4 ;  /* 0x0000001eff037819 */ /* 0x000fe20000011604 */
[----:B0-----:R-:W-:-:S04]  /*28f0*/  DFMA R12, R10, -R8, 1 ;  /* 0x3ff000000a0c742b */ /* 0x001fc80000000808 */
[----:B------:R-:W-:-:S04]  /*2900*/  IMAD R3, R3, -0x7fffffff, R0 ;  /* 0x8000000103037824 */ /* 0x000fc800078e0200 */
[----:B------:R-:W-:Y:S01]  /*2910*/  DFMA R12, R12, R12, R12 ;  /* 0x0000000c0c0c722b */ /* 0x000fe2000000000c */
[----:B------:R-:W-:-:S05]  /*2920*/  VIMNMX.U32 R3, PT, PT, R3, 0x1, !PT ;  /* 0x0000000103037848 */ /* 0x000fca0007fe0000 */
[----:B------:R-:W-:Y:S02]  /*2930*/  IMAD.HI.U32 R0, R3, 0x5e4789c9, RZ ;  /* 0x5e4789c903007827 */ /* 0x000fe400078e00ff */
[----:B------:R-:W-:-:S03]  /*2940*/  DFMA R12, R10, R12, R10 ;  /* 0x0000000c0a0c722b */ /* 0x000fc6000000000a */
[----:B------:R-:W-:-:S05]  /*2950*/  SHF.R.U32.HI R0, RZ, 0xe, R0 ;  /* 0x0000000eff007819 */ /* 0x000fca0000011600 */
[C---:B------:R-:W-:Y:S01]  /*2960*/  IMAD R3, R0.reuse, -0xadc8, R3 ;  /* 0xffff523800037824 */ /* 0x040fe200078e0203 */
[----:B------:R-:W-:Y:S01]  /*2970*/  DFMA R10, R12, -R8, 1 ;  /* 0x3ff000000c0a742b */ /* 0x000fe20000000808 */
[----:B------:R-:W-:Y:S02]  /*2980*/  IMAD R0, R0, 0xd47, RZ ;  /* 0x00000d4700007824 */ /* 0x000fe400078e02ff */
[----:B------:R-:W-:-:S03]  /*2990*/  IMAD R3, R3, 0xbc8f, RZ ;  /* 0x0000bc8f03037824 */ /* 0x000fc600078e02ff */
[----:B------:R-:W-:Y:S02]  /*29a0*/  LOP3.LUT R4, R0, 0x7fffffff, RZ, 0x3c, !PT ;  /* 0x7fffffff00047812 */ /* 0x000fe400078e3cff */
[----:B------:R-:W-:Y:S01]  /*29b0*/  ISETP.GE.U32.AND P0, PT, R3, R0, PT ;  /* 0x000000000300720c */ /* 0x000fe20003f06070 */
[----:B------:R-:W-:-:S12]  /*29c0*/  DFMA R10, R12, R10, R12 ;  /* 0x0000000a0c0a722b */ /* 0x000fd8000000000c */
[----:B------:R-:W-:Y:S01]  /*29d0*/  @P0 IADD3 R4, PT, PT, -R0, RZ, RZ ;  /* 0x000000ff00040210 */ /* 0x000fe20007ffe1ff */
[----:B------:R-:W-:-:S04]  /*29e0*/  DSETP.GTU.AND P0, PT, R22, 1, PT ;  /* 0x3ff000001600742a */ /* 0x000fc80003f0c000 */
        /* <DEDUP_REMOVED lines=8> */
[----:B------:R-:W-:Y:S02]  /*2a70*/  FSETP.GT.AND P1, PT, |R3|, 1.469367938527859385e-39, PT ;  /* 0x001000000300780b */ /* 0x000fe40003f24200 */
[----:B------:R-:W-:-:S11]  /*2a80*/  FSEL R3, RZ, 1.875, P0 ;  /* 0x3ff00000ff037808 */ /* 0x000fd60000000000 */
[----:B------:R-:W-:Y:S05]  /*2a90*/  @P1 BRA P2, `(.L_x_62) ;  /* 0x0000000000101947 */ /* 0x000fea0001000000 */
[----:B------:R-:W-:-:S07]  /*2aa0*/  MOV R7, 0x2ac0 ;  /* 0x00002ac000077802 */ /* 0x000fce0000000f00 */
[----:B------:R-:W-:Y:S05]  /*2ab0*/  CALL.REL.NOINC `($__internal_0_$__cuda_sm20_div_rn_f64_full) ;  /* 0x0000005000e47944 */ /* 0x000fea0003c00000 */
[----:B------:R-:W-:Y:S02]  /*2ac0*/  IMAD.MOV.U32 R20, RZ, RZ, R9 ;  /* 0x000000ffff147224 */ /* 0x000fe400078e0009 */
[----:B------:R-:W-:-:S07]  /*2ad0*/  IMAD.MOV.U32 R21, RZ, RZ, R23 ;  /* 0x000000ffff157224 */ /* 0x000fce00078e0017 */
.L_x_62:
[----:B------:R-:W-:Y:S05]  /*2ae0*/  BSYNC.RECONVERGENT B2 ;  /* 0x0000000000027941 */ /* 0x000fea0003800200 */
.L_x_61:
        /* <DEDUP_REMOVED lines=30> */
.L_x_64:
[----:B------:R-:W-:Y:S05]  /*2cd0*/  BSYNC.RECONVERGENT B2 ;  /* 0x0000000000027941 */ /* 0x000fea0003800200 */
.L_x_63:
[----:B------:R-:W-:Y:S01]  /*2ce0*/  VIADD R0, R2, 0x400 ;  /* 0x0000040002007836 */ /* 0x000fe20000000000 */
[----:B------:R-:W0:Y:S01]  /*2cf0*/  MUFU.RCP64H R11, 2.14748262400000000000e+09 ;  /* 0x41dfffff000b7908 */ /* 0x000e220000001800 */
[----:B------:R-:W-:Y:S01]  /*2d00*/  MOV R8, 0xff800000 ;  /* 0xff80000000087802 */ /* 0x000fe20000000f00 */
[----:B------:R-:W-:Y:S01]  /*2d10*/  IMAD.MOV.U32 R9, RZ, RZ, 0x41dfffff ;  /* 0x41dfffffff097424 */ /* 0x000fe200078e00ff */
[----:B------:R-:W-:Y:S01]  /*2d20*/  DMUL R22, R22, R22 ;  /* 0x0000001616167228 */ /* 0x000fe20000000000 */
[C---:B------:R-:W-:Y:S01]  /*2d30*/  IMAD.HI.U32 R7, R0.reuse, 0x3, RZ ;  /* 0x0000000300077827 */ /* 0x040fe200078e00ff */
[----:B------:R-:W-:Y:S03]  /*2d40*/  BSSY.RECONVERGENT B2, `(.L_x_65) ;  /* 0x0000025000027945 */ /* 0x000fe60003800200 */
[----:B------:R-:W-:Y:S02]  /*2d50*/  IMAD.IADD R4, R0, 0x1, -R7 ;  /* 0x0000000100047824 */ /* 0x000fe400078e0a07 */
[----:B------:R-:W-:Y:S01]  /*2d60*/  IMAD.MOV.U32 R10, RZ, RZ, 0x1 ;  /* 0x00000001ff0a7424 */ /* 0x000fe200078e00ff */
[----:B------:R-:W-:-:S02]  /*2d70*/  DFMA R22, R20, R20, R22 ;  /* 0x000000141416722b */ /* 0x000fc40000000016 */
        /* <DEDUP_REMOVED lines=16> */
[----:B------:R-:W-:Y:S01]  /*2e80*/  @P0 IMAD.MOV R4, RZ, RZ, -R0 ;  /* 0x000000ffff040224 */ /* 0x000fe200078e0a00 */
[----:B------:R-:W-:-:S03]  /*2e90*/  DSETP.GTU.AND P0, PT, R22, 1, PT ;  /* 0x3ff000001600742a */ /* 0x000fc60003f0c000 */
[----:B------:R-:W-:-:S03]  /*2ea0*/  IMAD.IADD R0, R7, 0x1, R4 ;  /* 0x0000000107007824 */ /* 0x000fc600078e0204 */
[----:B------:R-:W-:Y:S01]  /*2eb0*/  FSEL R21, RZ, 1.875, P0 ;  /* 0x3ff00000ff157808 */ /* 0x000fe20000000000 */
        /* <DEDUP_REMOVED lines=13> */
.L_x_66:
[----:B------:R-:W-:Y:S05]  /*2f90*/  BSYNC.RECONVERGENT B2 ;  /* 0x0000000000027941 */ /* 0x000fea0003800200 */
.L_x_65:
[----:B------:R-:W-:Y:S01]  /*2fa0*/  IMAD.HI.U32 R4, R0, -0x4370ec6f, RZ ;  /* 0xbc8f139100047827 */ /* 0x000fe200078e00ff */
[----:B------:R-:W0:Y:S01]  /*2fb0*/  MUFU.RCP64H R11, 2.14748262400000000000e+09 ;  /* 0x41dfffff000b7908 */ /* 0x000e220000001800 */
[----:B------:R-:W-:Y:S02]  /*2fc0*/  BSSY.RECONVERGENT B2, `(.L_x_67) ;  /* 0x000001c000027945 */ /* 0x000fe40003800200 */
[----:B------:R-:W-:Y:S01]  /*2fd0*/  IMAD.MOV.U32 R8, RZ, RZ, -0x800000 ;  /* 0xff800000ff087424 */ /* 0x000fe200078e00ff */
[----:B------:R-:W-:Y:S01]  /*2fe0*/  SHF.R.U32.HI R7, RZ, 0xf, R4 ;  /* 0x0000000fff077819 */ /* 0x000fe20000011604 */
[----:B------:R-:W-:Y:S02]  /*2ff0*/  IMAD.MOV.U32 R9, RZ, RZ, 0x41dfffff ;  /* 0x41dfffffff097424 */ /* 0x000fe400078e00ff */
[----:B------:R-:W-:Y:S02]  /*3000*/  IMAD.MOV.U32 R10, RZ, RZ, 0x1 ;  /* 0x00000001ff0a7424 */ /* 0x000fe400078e00ff */
[----:B------:R-:W-:-:S02]  /*3010*/  IMAD R0, R7, -0xadc8, R0 ;  /* 0xffff523807007824 */ /* 0x000fc400078e0200 */
        /* <DEDUP_REMOVED lines=22> */
.L_x_68:
[----:B------:R-:W-:Y:S05]  /*3180*/  BSYNC.RECONVERGENT B2 ;  /* 0x0000000000027941 */ /* 0x000fea0003800200 */
.L_x_67:
        /* <DEDUP_REMOVED lines=28> */
[----:B------:R-:W-:Y:S02]  /*3350*/  IMAD.IADD R0, R7, 0x1, R4 ;  /* 0x0000000107007824 */ /* 0x000fe400078e0204 */
[----:B------:R-:W-:Y:S02]  /*3360*/  FSEL R31, RZ, 1.875, P0 ;  /* 0x3ff00000ff1f7808 */ /* 0x000fe40000000000 */
        /* <DEDUP_REMOVED lines=13> */
.L_x_70:
[----:B------:R-:W-:Y:S05]  /*3440*/  BSYNC.RECONVERGENT B2 ;  /* 0x0000000000027941 */ /* 0x000fea0003800200 */
.L_x_69:
        /* <DEDUP_REMOVED lines=30> */
.L_x_72:
[----:B------:R-:W-:Y:S05]  /*3630*/  BSYNC.RECONVERGENT B2 ;  /* 0x0000000000027941 */ /* 0x000fea0003800200 */
.L_x_71:
        /* <DEDUP_REMOVED lines=43> */
.L_x_74:
[----:B------:R-:W-:Y:S05]  /*38f0*/  BSYNC.RECONVERGENT B2 ;  /* 0x0000000000027941 */ /* 0x000fea0003800200 */
.L_x_73:
        /* <DEDUP_REMOVED lines=30> */
.L_x_76:
[----:B------:R-:W-:Y:S05]  /*3ae0*/  BSYNC.RECONVERGENT B2 ;  /* 0x0000000000027941 */ /* 0x000fea0003800200 */
.L_x_75:
        /* <DEDUP_REMOVED lines=43> */
.L_x_78:
[----:B------:R-:W-:Y:S05]  /*3da0*/  BSYNC.RECONVERGENT B2 ;  /* 0x0000000000027941 */ /* 0x000fea0003800200 */
.L_x_77:
        /* <DEDUP_REMOVED lines=30> */
.L_x_80:
[----:B------:R-:W-:Y:S05]  /*3f90*/  BSYNC.RECONVERGENT B2 ;  /* 0x0000000000027941 */ /* 0x000fea0003800200 */
.L_x_79:
        /* <DEDUP_REMOVED lines=43> */
.L_x_82:
[----:B------:R-:W-:Y:S05]  /*4250*/  BSYNC.RECONVERGENT B2 ;  /* 0x0000000000027941 */ /* 0x000fea0003800200 */
.L_x_81:
[----:B------:R-:W-:Y:S01]  /*4260*/  IMAD.HI.U32 R4, R0, -0x4370ec6f, RZ ;  /* 0xbc8f139100047827 */ /* 0x000fe200078e00ff */
[----:B------:R-:W0:Y:S01]  /*4270*/  MUFU.RCP64H R11, 2.14748262400000000000e+09 ;  /* 0x41dfffff000b7908 */ /* 0x000e220000001800 */
[----:B------:R-:W1:Y:S01]  /*4280*/  LDCU UR5, c[0x0][0x3c0] ;  /* 0x00007800ff0577ac */ /* 0x000e620008000800 */
[----:B------:R-:W-:Y:S01]  /*4290*/  BSSY.RECONVERGENT B2, `(.L_x_83) ;  /* 0x000001e000027945 */ /* 0x000fe20003800200 */
        /* <DEDUP_REMOVED lines=9> */
[----:B------:R-:W-:Y:S01]  /*4330*/  ISETP.GE.U32.AND P0, PT, R0, R7, PT ;  /* 0x000000070000720c */ /* 0x000fe20003f06070 */
[----:B-1----:R-:W-:-:S04]  /*4340*/  UIMAD UR5, UR5, 0xe00, URZ ;  /* 0x00000e00050578a4 */ /* 0x002fc8000f8e02ff */
[----:B------:R-:W-:Y:S02]  /*4350*/  USHF.R.S32.HI UR13, URZ, 0x1f, UR5 ;  /* 0x0000001fff0d7899 */ /* 0x000fe40008011405 */
        /* <DEDUP_REMOVED lines=17> */
.L_x_84:
[----:B------:R-:W-:Y:S05]  /*4470*/  BSYNC.RECONVERGENT B2 ;  /* 0x0000000000027941 */ /* 0x000fea0003800200 */
.L_x_83:
[----:B------:R-:W-:Y:S01]  /*4480*/  IMAD.MOV.U32 R2, RZ, RZ, RZ ;  /* 0x000000ffff027224 */ /* 0x000fe200078e00ff */
[----:B------:R-:W-:Y:S01]  /*4490*/  DMUL R22, R22, R22 ;  /* 0x0000001616167228 */ /* 0x000fe20000000000 */
[----:B------:R-:W-:Y:S01]  /*44a0*/  IMAD.MOV.U32 R20, RZ, RZ, RZ ;  /* 0x000000ffff147224 */ /* 0x000fe200078e00ff */
[----:B------:R-:W-:Y:S01]  /*44b0*/  MOV R38, RZ ;  /* 0x000000ff00267202 */ /* 0x000fe20000000f00 */
[----:B------:R-:W-:Y:S01]  /*44c0*/  IMAD.MOV.U32 R30, RZ, RZ, RZ ;  /* 0x000000ffff1e7224 */ /* 0x000fe200078e00ff */
[----:B------:R-:W-:Y:S01]  /*44d0*/  UISETP.GE.U32.AND UP0, UPT, UR9, UR5, UPT ;  /* 0x000000050900728c */ /* 0x000fe2000bf06070 */
[----:B------:R-:W-:Y:S02]  /*44e0*/  IMAD.MOV.U32 R34, RZ, RZ, RZ ;  /* 0x000000ffff227224 */ /* 0x000fe400078e00ff */
[----:B------:R-:W-:Y:S01]  /*44f0*/  DADD R2, R2, R20 ;  /* 0x0000000002027229 */ /* 0x000fe20000000014 */
[----:B------:R-:W-:Y:S01]  /*4500*/  IMAD.MOV.U32 R36, RZ, RZ, RZ ;  /* 0x000000ffff247224 */ /* 0x000fe200078e00ff */
[----:B------:R-:W-:Y:S01]  /*4510*/  DFMA R22, R40, R40, R22 ;  /* 0x000000282816722b */ /* 0x000fe20000000016 */
[----:B------:R-:W-:-:S05]  /*4520*/  UISETP.GE.U32.AND.EX UP0, UPT, UR4, UR13, UPT, UP0 ;  /* 0x0000000d0400728c */ /* 0x000fca000bf06100 */
[----:B------:R-:W-:Y:S02]  /*4530*/  DADD R2, R2, R30 ;  /* 0x0000000002027229 */ /* 0x000fe4000000001e */
[----:B------:R-:W-:-:S06]  /*4540*/  DSETP.GTU.AND P0, PT, R22, 1, PT ;  /* 0x3ff000001600742a */ /* 0x000fcc0003f0c000 */
[----:B------:R-:W-:Y:S01]  /*4550*/  DADD R2, R2, R34 ;  /* 0x0000000002027229 */ /* 0x000fe20000000022 */
[----:B------:R-:W-:-:S07]  /*4560*/  FSEL R21, RZ, 1.875, P0 ;  /* 0x3ff00000ff157808 */ /* 0x000fce0000000000 */
[----:B------:R-:W-:-:S08]  /*4570*/  DADD R2, R2, R36 ;  /* 0x0000000002027229 */ /* 0x000fd00000000024 */
[----:B------:R-:W-:-:S08]  /*4580*/  DADD R2, R2, R38 ;  /* 0x0000000002027229 */ /* 0x000fd00000000026 */
[----:B------:R-:W-:Y:S01]  /*4590*/  DADD R20, R2, R20 ;  /* 0x0000000002147229 */ /* 0x000fe20000000014 */
[----:B------:R-:W-:Y:S10]  /*45a0*/  BRA.U !UP0, `(.L_x_85) ;  /* 0x0000003108f47547 */ /* 0x000ff4000b800000 */
[----:B------:R-:W0:Y:S01]  /*45b0*/  LDCU.64 UR6, c[0x0][0x3b8] ;  /* 0x00007700ff0677ac */ /* 0x000e220008000a00 */
[----:B------:R-:W1:Y:S01]  /*45c0*/  LDCU UR14, c[0x0][0x380] ;  /* 0x00007000ff0e77ac */ /* 0x000e620008000800 */
[----:B------:R-:W-:Y:S01]  /*45d0*/  UIADD3 UR16, UP1, UPT, UR8, UR5, URZ ;  /* 0x0000000508107290 */ /* 0x000fe2000ff3e0ff */
[----:B------:R-:W-:-:S03]  /*45e0*/  UMOV UR4, URZ ;  /* 0x000000ff00047c82 */ /* 0x000fc60008000000 */
[----:B------:R-:W-:Y:S02]  /*45f0*/  UIADD3.X UR17, UPT, UPT, URZ, UR13, URZ, UP1, !UPT ;  /* 0x0000000dff117290 */ /* 0x000fe40008ffe4ff */
[----:B0-----:R-:W-:-:S04]  /*4600*/  UIADD3 UR18, UP0, UPT, UR6, -0xe00, URZ ;  /* 0xfffff20006127890 */ /* 0x001fc8000ff1e0ff */
[----:B------:R-:W-:Y:S02]  /*4610*/  UIADD3.X UR19, UPT, UPT, UR7, -0x1, URZ, UP0, !UPT ;  /* 0xffffffff07137890 */ /* 0x000fe400087fe4ff */
[----:B------:R-:W-:Y:S02]  /*4620*/  UISETP.GT.U32.AND UP0, UPT, UR16, UR18, UPT ;  /* 0x000000121000728c */ /* 0x000fe4000bf04070 */
[----:B-1----:R-:W-:Y:S02]  /*4630*/  UIADD3 UR9, UPT, UPT, UR8, UR14, UR5 ;  /* 0x0000000e08097290 */ /* 0x002fe4000fffe005 */
[----:B------:R-:W-:Y:S02]  /*4640*/  UISETP.GT.U32.AND.EX UP0, UPT, UR17, UR19, UPT, UP0 ;  /* 0x000000131100728c */ /* 0x000fe4000bf04100 */
[----:B------:R-:W-:-:S07]  /*4650*/  UIADD3 UR10, UPT, UPT, UR9, 0x200, URZ ;  /* 0x00000200090a7890 */ /* 0x000fce000fffe0ff */
[----:B------:R-:W-:Y:S05]  /*4660*/  BRA.U UP0, `(.L_x_86) ;  /* 0x0000002100b07547 */ /* 0x000fea000b800000 */
[----:B------:R-:W-:Y:S01]  /*4670*/  VIADD R4, R5, UR14 ;  /* 0x0000000e05047c36 */ /* 0x000fe20008000000 */
[----:B------:R-:W0:Y:S06]  /*4680*/  LDCU.64 UR6, c[0x0][0x3b8] ;  /* 0x00007700ff0677ac */ /* 0x000e2c0008000a00 */
.L_x_115:
[----:B------:R-:W-:Y:S01]  /*4690*/  VIADD R29, R4, UR16 ;  /* 0x00000010041d7c36 */ /* 0x000fe20008000000 */
[----:B------:R-:W1:Y:S01]  /*46a0*/  MUFU.RCP64H R9, 2.14748262400000000000e+09 ;  /* 0x41dfffff00097908 */ /* 0x000e620000001800 */
[----:B------:R-:W-:Y:S01]  /*46b0*/  MOV R8, 0x1 ;  /* 0x0000000100087802 */ /* 0x000fe20000000f00 */
[----:B------:R-:W-:Y:S01]  /*46c0*/  BSSY.RECONVERGENT B2, `(.L_x_87) ;  /* 0x0000024000027945 */ /* 0x000fe20003800200 */
[----:B------:R-:W-:-:S04]  /*46d0*/  IMAD.HI.U32 R0, R29, 0x3, RZ ;  /* 0x000000031d007827 */ /* 0x000fc800078e00ff */
[----:B------:R-:W-:-:S05]  /*46e0*/  IMAD.IADD R3, R29, 0x1, -R0 ;  /* 0x000000011d037824 */ /* 0x000fca00078e0a00 */
[----:B------:R-:W-:-:S04]  /*46f0*/  LEA.HI R3, R3, R0, RZ, 0x1f ;  /* 0x0000000003037211 */ /* 0x000fc800078ff8ff */
[----:B------:R-:W-:Y:S01]  /*4700*/  SHF.R.U32.HI R0, RZ, 0x1e, R3 ;  /* 0x0000001eff007819 */ /* 0x000fe20000011603 */
[----:B------:R-:W-:-:S04]  /*4710*/  IMAD.MOV.U32 R3, RZ, RZ, 0x41dfffff ;  /* 0x41dfffffff037424 */ /* 0x000fc800078e00ff */
[----:B------:R-:W-:-:S05]  /*4720*/  IMAD R0, R0, -0x7fffffff, R29 ;  /* 0x8000000100007824 */ /* 0x000fca00078e021d */
[----:B------:R-:W-:-:S05]  /*4730*/  VIMNMX.U32 R0, PT, PT, R0, 0x1, !PT ;  /* 0x0000000100007848 */ /* 0x000fca0007fe0000 */
[----:B------:R-:W-:-:S05]  /*4740*/  IMAD.HI.U32 R2, R0, 0x5e4789c9, RZ ;  /* 0x5e4789c900027827 */ /* 0x000fca00078e00ff */
[----:B------:R-:W-:Y:S01]  /*4750*/  SHF.R.U32.HI R7, RZ, 0xe, R2 ;  /* 0x0000000eff077819 */ /* 0x000fe20000011602 */
[----:B------:R-:W-:-:S04]  /*4760*/  IMAD.MOV.U32 R2, RZ, RZ, -0x800000 ;  /* 0xff800000ff027424 */ /* 0x000fc800078e00ff */
[C---:B------:R-:W-:Y:S02]  /*4770*/  IMAD R0, R7.reuse, -0xadc8, R0 ;  /* 0xffff523807007824 */ /* 0x040fe400078e0200 */
[----:B------:R-:W-:Y:S01]  /*4780*/  IMAD R7, R7, 0xd47, RZ ;  /* 0x00000d4707077824 */ /* 0x000fe200078e02ff */
[----:B-1----:R-:W-:Y:S01]  /*4790*/  DFMA R10, R8, -R2, 1 ;  /* 0x3ff00000080a742b */ /* 0x002fe20000000802 */
[----:B------:R-:W-:-:S03]  /*47a0*/  IMAD R0, R0, 0xbc8f, RZ ;  /* 0x0000bc8f00007824 */ /* 0x000fc600078e02ff */
[----:B------:R-:W-:Y:S02]  /*47b0*/  LOP3.LUT R13, R7, 0x7fffffff, RZ, 0x3c, !PT ;  /* 0x7fffffff070d7812 */ /* 0x000fe400078e3cff */
[----:B------:R-:W-:Y:S02]  /*47c0*/  ISETP.GE.U32.AND P0, PT, R0, R7, PT ;  /* 0x000000070000720c */ /* 0x000fe40003f06070 */
[----:B------:R-:W-:-:S08]  /*47d0*/  DFMA R10, R10, R10, R10 ;  /* 0x0000000a0a0a722b */ /* 0x000fd0000000000a */
[----:B------:R-:W-:-:S03]  /*47e0*/  DFMA R10, R8, R10, R8 ;  /* 0x0000000a080a722b */ /* 0x000fc60000000008 */
[----:B------:R-:W-:-:S04]  /*47f0*/  @P0 IMAD.MOV R13, RZ, RZ, -R7 ;  /* 0x000000ffff0d0224 */ /* 0x000fc800078e0a07 */
[----:B------:R-:W-:Y:S01]  /*4800*/  IMAD.IADD R0, R0, 0x1, R13 ;  /* 0x0000000100007824 */ /* 0x000fe200078e020d */
[----:B------:R-:W-:-:S03]  /*4810*/  DFMA R8, R10, -R2, 1 ;  /* 0x3ff000000a08742b */ /* 0x000fc60000000802 */
[----:B------:R-:W-:-:S05]  /*4820*/  VIADD R14, R0, 0xffffffff ;  /* 0xffffffff000e7836 */ /* 0x000fca0000000000 */
[----:B------:R-:W-:Y:S01]  /*4830*/  DFMA R10, R10, R8, R10 ;  /* 0x000000080a0a722b */ /* 0x000fe2000000000a */
[----:B------:R-:W1:Y:S07]  /*4840*/  I2F.F64.U32 R14, R14 ;  /* 0x0000000e000e7312 */ /* 0x000e6e0000201800 */
[----:B-1----:R-:W-:Y:S01]  /*4850*/  DMUL R8, R10, R14 ;  /* 0x0000000e0a087228 */ /* 0x002fe20000000000 */
[----:B------:R-:W-:-:S07]  /*4860*/  FSETP.GEU.AND P1, PT, |R15|, 6.5827683646048100446e-37, PT ;  /* 0x036000000f00780b */ /* 0x000fce0003f2e200 */
[----:B------:R-:W-:-:S08]  /*4870*/  DFMA R2, R8, -R2, R14 ;  /* 0x800000020802722b */ /* 0x000fd0000000000e */
[----:B------:R-:W-:-:S10]  /*4880*/  DFMA R2, R10, R2, R8 ;  /* 0x000000020a02722b */ /* 0x000fd40000000008 */
[----:B------:R-:W-:-:S05]  /*4890*/  FFMA R7, RZ, 27.999998092651367188, R3 ;  /* 0x41dfffffff077823 */ /* 0x000fca0000000003 */
[----:B------:R-:W-:-:S13]  /*48a0*/  FSETP.GT.AND P0, PT, |R7|, 1.469367938527859385e-39, PT ;  /* 0x001000000700780b */ /* 0x000fda0003f04200 */
[----:B------:R-:W-:Y:S05]  /*48b0*/  @P0 BRA P1, `(.L_x_88) ;  /* 0x0000000000100947 */ /* 0x000fea0000800000 */
[----:B------:R-:W-:-:S07]  /*48c0*/  MOV R7, 0x48e0 ;  /* 0x000048e000077802 */ /* 0x000fce0000000f00 */
[----:B0-----:R-:W-:Y:S05]  /*48d0*/  CALL.REL.NOINC `($__internal_0_$__cuda_sm20_div_rn_f64_full) ;  /* 0x00000034005c7944 */ /* 0x001fea0003c00000 */
[----:B------:R-:W-:Y:S02]  /*48e0*/  IMAD.MOV.U32 R2, RZ, RZ, R9 ;  /* 0x000000ffff027224 */ /* 0x000fe400078e0009 */
[----:B------:R-:W-:-:S07]  /*48f0*/  IMAD.MOV.U32 R3, RZ, RZ, R23 ;  /* 0x000000ffff037224 */ /* 0x000fce00078e0017 */
.L_x_88:
[----:B0-----:R-:W-:Y:S05]  /*4900*/  BSYNC.RECONVERGENT B2 ;  /* 0x0000000000027941 */ /* 0x001fea0003800200 */
.L_x_87:
[----:B------:R-:W-:Y:S01]  /*4910*/  IMAD.HI.U32 R7, R0, -0x4370ec6f, RZ ;  /* 0xbc8f139100077827 */ /* 0x000fe200078e00ff */
[----:B------:R-:W0:Y:S01]  /*4920*/  MUFU.RCP64H R11, 2.14748262400000000000e+09 ;  /* 0x41dfffff000b7908 */ /* 0x000e220000001800 */
[----:B------:R-:W-:Y:S01]  /*4930*/  MOV R8, 0xff800000 ;  /* 0xff80000000087802 */ /* 0x000fe20000000f00 */
[----:B------:R-:W-:Y:S01]  /*4940*/  BSSY.RECONVERGENT B2, `(.L_x_89) ;  /* 0x000001b000027945 */ /* 0x000fe20003800200 */
[----:B------:R-:W-:Y:S01]  /*4950*/  IMAD.MOV.U32 R9, RZ, RZ, 0x41dfffff ;  /* 0x41dfffffff097424 */ /* 0x000fe200078e00ff */
        /* <DEDUP_REMOVED lines=25> */
.L_x_90:
[----:B------:R-:W-:Y:S05]  /*4af0*/  BSYNC.RECONVERGENT B2 ;  /* 0x0000000000027941 */ /* 0x000fea0003800200 */
.L_x_89:
[----:B------:R-:W-:Y:S01]  /*4b00*/  VIADD R0, R29, 0x200 ;  /* 0x000002001d007836 */ /* 0x000fe20000000000 */
[----:B------:R-:W0:Y:S01]  /*4b10*/  MUFU.RCP64H R11, 2.14748262400000000000e+09 ;  /* 0x41dfffff000b7908 */ /* 0x000e220000001800 */
[----:B------:R-:W-:Y:S01]  /*4b20*/  IMAD.MOV.U32 R9, RZ, RZ, 0x41dfffff ;  /* 0x41dfffffff097424 */ /* 0x000fe200078e00ff */
[----:B------:R-:W-:Y:S01]  /*4b30*/  DMUL R22, R22, R22 ;  /* 0x0000001616167228 */ /* 0x000fe20000000000 */
[C---:B------:R-:W-:Y:S01]  /*4b40*/  IMAD.HI.U32 R7, R0.reuse, 0x3, RZ ;  /* 0x0000000300077827 */ /* 0x040fe200078e00ff */
[----:B------:R-:W-:Y:S03]  /*4b50*/  BSSY.RECONVERGENT B2, `(.L_x_91) ;  /* 0x0000026000027945 */ /* 0x000fe60003800200 */
[----:B------:R-:W-:Y:S01]  /*4b60*/  IMAD.MOV.U32 R10, RZ, RZ, 0x1 ;  /* 0x00000001ff0a7424 */ /* 0x000fe200078e00ff */
[----:B------:R-:W-:Y:S02]  /*4b70*/  IADD3 R8, PT, PT, R0, -R7, RZ ;  /* 0x8000000700087210 */ /* 0x000fe40007ffe0ff */
[----:B------:R-:W-:-:S02]  /*4b80*/  DFMA R22, R2, R2, R22 ;  /* 0x000000020216722b */ /* 0x000fc40000000016 */
[----:B------:R-:W-:-:S04]  /*4b90*/  LEA.HI R8, R8, R7, RZ, 0x1f ;  /* 0x0000000708087211 */ /* 0x000fc800078ff8ff */
[----:B------:R-:W-:Y:S01]  /*4ba0*/  SHF.R.U32.HI R7, RZ, 0x1e, R8 ;  /* 0x0000001eff077819 */ /* 0x000fe20000011608 */
[----:B------:R-:W-:-:S04]  /*4bb0*/  IMAD.MOV.U32 R8, RZ, RZ, -0x800000 ;  /* 0xff800000ff087424 */ /* 0x000fc800078e00ff */
[----:B------:R-:W-:Y:S02]  /*4bc0*/  IMAD R7, R7, -0x7fffffff, R0 ;  /* 0x8000000107077824 */ /* 0x000fe400078e0200 */
[----:B0-----:R-:W-:-:S03]  /*4bd0*/  DFMA R12, R10, -R8, 1 ;  /* 0x3ff000000a0c742b */ /* 0x001fc60000000808 */
[----:B------:R-:W-:-:S05]  /*4be0*/  VIMNMX.U32 R7, PT, PT, R7, 0x1, !PT ;  /* 0x0000000107077848 */ /* 0x000fca0007fe0000 */
[----:B------:R-:W-:Y:S01]  /*4bf0*/  IMAD.HI.U32 R0, R7, 0x5e4789c9, RZ ;  /* 0x5e4789c907007827 */ /* 0x000fe200078e00ff */
[----:B------:R-:W-:-:S04]  /*4c00*/  DFMA R12, R12, R12, R12 ;  /* 0x0000000c0c0c722b */ /* 0x000fc8000000000c */
[----:B------:R-:W-:-:S04]  /*4c10*/  SHF.R.U32.HI R0, RZ, 0xe, R0 ;  /* 0x0000000eff007819 */ /* 0x000fc80000011600 */
[----:B------:R-:W-:Y:S01]  /*4c20*/  DFMA R12, R10, R12, R10 ;  /* 0x0000000c0a0c722b */ /* 0x000fe2000000000a */
[C---:B------:R-:W-:Y:S02]  /*4c30*/  IMAD R7, R0.reuse, -0xadc8, R7 ;  /* 0xffff523800077824 */ /* 0x040fe400078e0207 */
[----:B------:R-:W-:Y:S02]  /*4c40*/  IMAD R0, R0, 0xd47, RZ ;  /* 0x00000d4700007824 */ /* 0x000fe400078e02ff */
[----:B------:R-:W-:-:S03]  /*4c50*/  IMAD R7, R7, 0xbc8f, RZ ;  /* 0x0000bc8f07077824 */ /* 0x000fc600078e02ff */
[----:B------:R-:W-:Y:S01]  /*4c60*/  LOP3.LUT R14, R0, 0x7fffffff, RZ, 0x3c, !PT ;  /* 0x7fffffff000e7812 */ /* 0x000fe200078e3cff */
[----:B------:R-:W-:Y:S01]  /*4c70*/  DFMA R10, R12, -R8, 1 ;  /* 0x3ff000000c0a742b */ /* 0x000fe20000000808 */
[----:B------:R-:W-:-:S07]  /*4c80*/  ISETP.GE.U32.AND P0, PT, R7, R0, PT ;  /* 0x000000000700720c */ /* 0x000fce0003f06070 */
[----:B------:R-:W-:-:S06]  /*4c90*/  DFMA R10, R12, R10, R12 ;  /* 0x0000000a0c0a722b */ /* 0x000fcc000000000c */
[----:B------:R-:W-:Y:S01]  /*4ca0*/  @P0 IMAD.MOV R14, RZ, RZ, -R0 ;  /* 0x000000ffff0e0224 */ /* 0x000fe200078e0a00 */
[----:B------:R-:W-:-:S03]  /*4cb0*/  DSETP.GTU.AND P0, PT, R22, 1, PT ;  /* 0x3ff000001600742a */ /* 0x000fc60003f0c000 */
[----:B------:R-:W-:-:S03]  /*4cc0*/  IMAD.IADD R0, R7, 0x1, R14 ;  /* 0x0000000107007824 */ /* 0x000fc600078e020e */
[----:B------:R-:W-:Y:S02]  /*4cd0*/  FSEL R3, RZ, 1.875, P0 ;  /* 0x3ff00000ff037808 */ /* 0x000fe40000000000 */
[----:B------:R-:W-:-:S06]  /*4ce0*/  IADD3 R14, PT, PT, R0, -0x1, RZ ;  /* 0xffffffff000e7810 */ /* 0x000fcc0007ffe0ff */
        /* <DEDUP_REMOVED lines=12> */
.L_x_92:
[----:B------:R-:W-:Y:S05]  /*4db0*/  BSYNC.RECONVERGENT B2 ;  /* 0x0000000000027941 */ /* 0x000fea0003800200 */
.L_x_91:
        /* <DEDUP_REMOVED lines=13> */
[----:B------:R-:W-:-:S09]  /*4e90*/  DFMA R12, R12, R12, R12 ;  /* 0x0000000c0c0c722b */ /* 0x000fd2000000000c */
[----:B------:R-:W-:Y:S01]  /*4ea0*/  @P0 IADD3 R15, PT, PT, -R7, RZ, RZ ;  /* 0x000000ff070f0210 */ /* 0x000fe20007ffe1ff */
        /* <DEDUP_REMOVED lines=15> */
.L_x_94:
[----:B------:R-:W-:Y:S05]  /*4fa0*/  BSYNC.RECONVERGENT B2 ;  /* 0x0000000000027941 */ /* 0x000fea0003800200 */
.L_x_93:
[----:B------:R-:W-:Y:S01]  /*4fb0*/  VIADD R0, R29, 0x400 ;  /* 0x000004001d007836 */ /* 0x000fe20000000000 */
[----:B------:R-:W0:Y:S01]  /*4fc0*/  MUFU.RCP64H R11, 2.14748262400000000000e+09 ;  /* 0x41dfffff000b7908 */ /* 0x000e220000001800 */
[----:B------:R-:W-:Y:S01]  /*4fd0*/  IMAD.MOV.U32 R8, RZ, RZ, -0x800000 ;  /* 0xff800000ff087424 */ /* 0x000fe200078e00ff */
[----:B------:R-:W-:Y:S01]  /*4fe0*/  MOV R10, 0x1 ;  /* 0x00000001000a7802 */ /* 0x000fe20000000f00 */
[C---:B------:R-:W-:Y:S01]  /*4ff0*/  IMAD.HI.U32 R7, R0.reuse, 0x3, RZ ;  /* 0x0000000300077827 */ /* 0x040fe200078e00ff */
[----:B------:R-:W-:Y:S01]  /*5000*/  DMUL R22, R22, R22 ;  /* 0x0000001616167228 */ /* 0x000fe20000000000 */
[----:B------:R-:W-:Y:S02]  /*5010*/  BSSY.RECONVERGENT B2, `(.L_x_95) ;  /* 0x0000025000027945 */ /* 0x000fe40003800200 */
[----:B------:R-:W-:Y:S02]  /*5020*/  IMAD.IADD R2, R0, 0x1, -R7 ;  /* 0x0000000100027824 */ /* 0x000fe400078e0a07 */
[----:B------:R-:W-:-:S03]  /*5030*/  IMAD.MOV.U32 R9, RZ, RZ, 0x41dfffff ;  /* 0x41dfffffff097424 */ /* 0x000fc600078e00ff */
[----:B------:R-:W-:Y:S01]  /*5040*/  LEA.HI R2, R2, R7, RZ, 0x1f ;  /* 0x0000000702027211 */ /* 0x000fe200078ff8ff */
[----:B------:R-:W-:-:S03]  /*5050*/  DFMA R22, R34, R34, R22 ;  /* 0x000000222216722b */ /* 0x000fc60000000016 */
        /* <DEDUP_REMOVED lines=32> */
.L_x_96:
[----:B------:R-:W-:Y:S05]  /*5260*/  BSYNC.RECONVERGENT B2 ;  /* 0x0000000000027941 */ /* 0x000fea0003800200 */
.L_x_95:
        /* <DEDUP_REMOVED lines=30> */
.L_x_98:
[----:B------:R-:W-:Y:S05]  /*5450*/  BSYNC.RECONVERGENT B2 ;  /* 0x0000000000027941 */ /* 0x000fea0003800200 */
.L_x_97:
[----:B------:R-:W-:Y:S01]  /*5460*/  VIADD R0, R29, 0x600 ;  /* 0x000006001d007836 */ /* 0x000fe20000000000 */
[----:B------:R-:W0:Y:S01]  /*5470*/  MUFU.RCP64H R9, 2.14748262400000000000e+09 ;  /* 0x41dfffff00097908 */ /* 0x000e220000001800 */
[----:B------:R-:W-:Y:S01]  /*5480*/  IMAD.MOV.U32 R10, RZ, RZ, -0x800000 ;  /* 0xff800000ff0a7424 */ /* 0x000fe200078e00ff */
        /* <DEDUP_REMOVED lines=8> */
[----:B------:R-:W-:-:S04]  /*5510*/  IMAD.MOV.U32 R8, RZ, RZ, 0x1 ;  /* 0x00000001ff087424 */ /* 0x000fc800078e00ff */
        /* <DEDUP_REMOVED lines=16> */
[----:B------:R-:W-:-:S05]  /*5620*/  IMAD.IADD R8, R7, 0x1, R14 ;  /* 0x0000000107087824 */ /* 0x000fca00078e020e */
[----:B------:R-:W-:-:S06]  /*5630*/  IADD3 R14, PT, PT, R8, -0x1, RZ ;  /* 0xffffffff080e7810 */ /* 0x000fcc0007ffe0ff */
        /* <DEDUP_REMOVED lines=13> */
.L_x_100:
[----:B------:R-:W-:Y:S05]  /*5710*/  BSYNC.RECONVERGENT B2 ;  /* 0x0000000000027941 */ /* 0x000fea0003800200 */
.L_x_99:
[----:B------:R-:W0:Y:S01]  /*5720*/  MUFU.RCP64H R9, 2.14748262400000000000e+09 ;  /* 0x41dfffff00097908 */ /* 0x000e220000001800 */
[----:B------:R-:W-:Y:S01]  /*5730*/  IMAD.HI.U32 R7, R8, -0x4370ec6f, RZ ;  /* 0xbc8f139108077827 */ /* 0x000fe200078e00ff */
[----:B------:R-:W-:Y:S03]  /*5740*/  BSSY.RECONVERGENT B2, `(.L_x_101) ;  /* 0x000001c000027945 */ /* 0x000fe60003800200 */
[----:B------:R-:W-:Y:S01]  /*5750*/  IMAD.MOV.U32 R10, RZ, RZ, -0x800000 ;  /* 0xff800000ff0a7424 */ /* 0x000fe200078e00ff */
[----:B------:R-:W-:Y:S01]  /*5760*/  SHF.R.U32.HI R7, RZ, 0xf, R7 ;  /* 0x0000000fff077819 */ /* 0x000fe20000011607 */
[----:B------:R-:W-:-:S04]  /*5770*/  IMAD.MOV.U32 R11, RZ, RZ, 0x41dfffff ;  /* 0x41dfffffff0b7424 */ /* 0x000fc800078e00ff */
        /* <DEDUP_REMOVED lines=24> */
.L_x_102:
[----:B------:R-:W-:Y:S05]  /*5900*/  BSYNC.RECONVERGENT B2 ;  /* 0x0000000000027941 */ /* 0x000fea0003800200 */
.L_x_101:
[----:B------:R-:W-:Y:S01]  /*5910*/  VIADD R7, R29, 0x800 ;  /* 0x000008001d077836 */ /* 0x000fe20000000000 */
[----:B------:R-:W0:Y:S01]  /*5920*/  MUFU.RCP64H R11, 2.14748262400000000000e+09 ;  /* 0x41dfffff000b7908 */ /* 0x000e220000001800 */
[----:B------:R-:W-:Y:S01]  /*5930*/  DMUL R22, R22, R22 ;  /* 0x0000001616167228 */ /* 0x000fe20000000000 */
[----:B------:R-:W-:Y:S01]  /*5940*/  BSSY.RECONVERGENT B2, `(.L_x_103) ;  /* 0x0000028000027945 */ /* 0x000fe20003800200 */
[----:B------:R-:W-:-:S04]  /*5950*/  IMAD.HI.U32 R8, R7, 0x3, RZ ;  /* 0x0000000307087827 */ /* 0x000fc800078e00ff */
[----:B------:R-:W-:Y:S02]  /*5960*/  IMAD.IADD R9, R7, 0x1, -R8 ;  /* 0x0000000107097824 */ /* 0x000fe400078e0a08 */
[----:B------:R-:W-:-:S03]  /*5970*/  DFMA R22, R34, R34, R22 ;  /* 0x000000222216722b */ /* 0x000fc60000000016 */
[----:B------:R-:W-:-:S04]  /*5980*/  LEA.HI R9, R9, R8, RZ, 0x1f ;  /* 0x0000000809097211 */ /* 0x000fc800078ff8ff */
[----:B------:R-:W-:Y:S01]  /*5990*/  SHF.R.U32.HI R8, RZ, 0x1e, R9 ;  /* 0x0000001eff087819 */ /* 0x000fe20000011609 */
[----:B------:R-:W-:-:S04]  /*59a0*/  IMAD.MOV.U32 R9, RZ, RZ, 0x41dfffff ;  /* 0x41dfffffff097424 */ /* 0x000fc800078e00ff */
[----:B------:R-:W-:-:S05]  /*59b0*/  IMAD R8, R8, -0x7fffffff, R7 ;  /* 0x8000000108087824 */ /* 0x000fca00078e0207 */
[----:B------:R-:W-:-:S05]  /*59c0*/  VIMNMX.U32 R8, PT, PT, R8, 0x1, !PT ;  /* 0x0000000108087848 */ /* 0x000fca0007fe0000 */
[----:B------:R-:W-:-:S05]  /*59d0*/  IMAD.HI.U32 R7, R8, 0x5e4789c9, RZ ;  /* 0x5e4789c908077827 */ /* 0x000fca00078e00ff */
[----:B------:R-:W-:-:S05]  /*59e0*/  SHF.R.U32.HI R7, RZ, 0xe, R7 ;  /* 0x0000000eff077819 */ /* 0x000fca0000011607 */
[C---:B------:R-:W-:Y:S02]  /*59f0*/  IMAD R10, R7.reuse, -0xadc8, R8 ;  /* 0xffff5238070a7824 */ /* 0x040fe400078e0208 */
[----:B------:R-:W-:Y:S02]  /*5a00*/  IMAD R7, R7, 0xd47, RZ ;  /* 0x00000d4707077824 */ /* 0x000fe400078e02ff */
[----:B------:R-:W-:Y:S01]  /*5a10*/  IMAD R30, R10, 0xbc8f, RZ ;  /* 0x0000bc8f0a1e7824 */ /* 0x000fe200078e02ff */
[----:B------:R-:W-:Y:S01]  /*5a20*/  MOV R10, 0x1 ;  /* 0x00000001000a7802 */ /* 0x000fe20000000f00 */
[----:B------:R-:W-:Y:S01]  /*5a30*/  IMAD.MOV.U32 R8, RZ, RZ, -0x800000 ;  /* 0xff800000ff087424 */ /* 0x000fe200078e00ff */
[----:B------:R-:W-:Y:S02]  /*5a40*/  LOP3.LUT R15, R7, 0x7fffffff, RZ, 0x3c, !PT ;  /* 0x7fffffff070f7812 */ /* 0x000fe400078e3cff */
[----:B------:R-:W-:-:S03]  /*5a50*/  ISETP.GE.U32.AND P0, PT, R30, R7, PT ;  /* 0x000000071e00720c */ /* 0x000fc60003f06070 */
[----:B0-----:R-:W-:-:S08]  /*5a60*/  DFMA R12, R10, -R8, 1 ;  /* 0x3ff000000a0c742b */ /* 0x001fd00000000808 */
[----:B------:R-:W-:Y:S02]  /*5a70*/  DFMA R12, R12, R12, R12 ;  /* 0x0000000c0c0c722b */ /* 0x000fe4000000000c */
[----:B------:R-:W-:Y:S01]  /*5a80*/  @P0 IMAD.MOV R15, RZ, RZ, -R7 ;  /* 0x000000ffff0f0224 */ /* 0x000fe200078e0a07 */
[----:B------:R-:W-:-:S03]  /*5a90*/  DSETP.GTU.AND P0, PT, R22, 1, PT ;  /* 0x3ff000001600742a */ /* 0x000fc60003f0c000 */
[----:B------:R-:W-:Y:S02]  /*5aa0*/  IMAD.IADD R30, R30, 0x1, R15 ;  /* 0x000000011e1e7824 */ /* 0x000fe400078e020f */
[----:B------:R-:W-:Y:S02]  /*5ab0*/  DFMA R12, R10, R12, R10 ;  /* 0x0000000c0a0c722b */ /* 0x000fe4000000000a */
[----:B------:R-:W-:-:S06]  /*5ac0*/  VIADD R14, R30, 0xffffffff ;  /* 0xffffffff1e0e7836 */ /* 0x000fcc0000000000 */
[C---:B------:R-:W-:Y:S01]  /*5ad0*/  DFMA R10, R12.reuse, -R8, 1 ;  /* 0x3ff000000c0a742b */ /* 0x040fe20000000808 */
[----:B------:R-:W0:Y:S07]  /*5ae0*/  I2F.F64.U32 R14, R14 ;  /* 0x0000000e000e7312 */ /* 0x000e2e0000201800 */
[----:B------:R-:W-:-:S08]  /*5af0*/  DFMA R10, R12, R10, R12 ;  /* 0x0000000a0c0a722b */ /* 0x000fd0000000000c */
[----:B0-----:R-:W-:Y:S01]  /*5b00*/  DMUL R36, R10, R14 ;  /* 0x0000000e0a247228 */ /* 0x001fe20000000000 */
[----:B------:R-:W-:-:S07]  /*5b10*/  FSETP.GEU.AND P2, PT, |R15|, 6.5827683646048100446e-37, PT ;  /* 0x036000000f00780b */ /* 0x000fce0003f4e200 */
[----:B------:R-:W-:-:S08]  /*5b20*/  DFMA R8, R36, -R8, R14 ;  /* 0x800000082408722b */ /* 0x000fd0000000000e */
[----:B------:R-:W-:Y:S01]  /*5b30*/  DFMA R36, R10, R8, R36 ;  /* 0x000000080a24722b */ /* 0x000fe20000000024 */
[----:B------:R-:W-:-:S09]  /*5b40*/  FSEL R8, RZ, 1.875, P0 ;  /* 0x3ff00000ff087808 */ /* 0x000fd20000000000 */
[----:B------:R-:W-:-:S05]  /*5b50*/  FFMA R7, RZ, 27.999998092651367188, R37 ;  /* 0x41dfffffff077823 */ /* 0x000fca0000000025 */
[----:B------:R-:W-:-:S13]  /*5b60*/  FSETP.GT.AND P1, PT, |R7|, 1.469367938527859385e-39, PT ;  /* 0x001000000700780b */ /* 0x000fda0003f24200 */
[----:B------:R-:W-:Y:S05]  /*5b70*/  @P1 BRA P2, `(.L_x_104) ;  /* 0x0000000000101947 */ /* 0x000fea0001000000 */
[----:B------:R-:W-:-:S07]  /*5b80*/  MOV R7, 0x5ba0 ;  /* 0x00005ba000077802 */ /* 0x000fce0000000f00 */
[----:B------:R-:W-:Y:S05]  /*5b90*/  CALL.REL.NOINC `($__internal_0_$__cuda_sm20_div_rn_f64_full) ;  /* 0x0000002000ac7944 */ /* 0x000fea0003c00000 */
[----:B------:R-:W-:Y:S02]  /*5ba0*/  IMAD.MOV.U32 R36, RZ, RZ, R9 ;  /* 0x000000ffff247224 */ /* 0x000fe400078e0009 */
[----:B------:R-:W-:-:S07]  /*5bb0*/  IMAD.MOV.U32 R37, RZ, RZ, R23 ;  /* 0x000000ffff257224 */ /* 0x000fce00078e0017 */
.L_x_104:
[----:B------:R-:W-:Y:S05]  /*5bc0*/  BSYNC.RECONVERGENT B2 ;  /* 0x0000000000027941 */ /* 0x000fea0003800200 */
.L_x_103:
[----:B------:R-:W0:Y:S01]  /*5bd0*/  MUFU.RCP64H R13, 2.14748262400000000000e+09 ;  /* 0x41dfffff000d7908 */ /* 0x000e220000001800 */
[----:B------:R-:W-:Y:S01]  /*5be0*/  IMAD.HI.U32 R7, R30, -0x4370ec6f, RZ ;  /* 0xbc8f13911e077827 */ /* 0x000fe200078e00ff */
[----:B------:R-:W-:Y:S01]  /*5bf0*/  MOV R10, 0xff800000 ;  /* 0xff800000000a7802 */ /* 0x000fe20000000f00 */
[----:B------:R-:W-:Y:S02]  /*5c00*/  BSSY.RECONVERGENT B2, `(.L_x_105) ;  /* 0x000001b000027945 */ /* 0x000fe40003800200 */
[----:B------:R-:W-:Y:S01]  /*5c10*/  IMAD.MOV.U32 R11, RZ, RZ, 0x41dfffff ;  /* 0x41dfffffff0b7424 */ /* 0x000fe200078e00ff */
[----:B------:R-:W-:Y:S01]  /*5c20*/  SHF.R.U32.HI R7, RZ, 0xf, R7 ;  /* 0x0000000fff077819 */ /* 0x000fe20000011607 */
[----:B------:R-:W-:-:S04]  /*5c30*/  IMAD.MOV.U32 R12, RZ, RZ, 0x1 ;  /* 0x00000001ff0c7424 */ /* 0x000fc800078e00ff */
[C---:B------:R-:W-:Y:S02]  /*5c40*/  IMAD R30, R7.reuse, -0xadc8, R30 ;  /* 0xffff5238071e7824 */ /* 0x040fe400078e021e */
        /* <DEDUP_REMOVED lines=22> */
.L_x_106:
[----:B------:R-:W-:Y:S05]  /*5db0*/  BSYNC.RECONVERGENT B2 ;  /* 0x0000000000027941 */ /* 0x000fea0003800200 */
.L_x_105:
        /* <DEDUP_REMOVED lines=26> */
[----:B------:R-:W-:Y:S01]  /*5f60*/  DFMA R12, R12, R14, R12 ;  /* 0x0000000e0c0c722b */ /* 0x000fe2000000000c */
[----:B------:R-:W-:Y:S02]  /*5f70*/  FSEL R30, RZ, 1.875, P0 ;  /* 0x3ff00000ff1e7808 */ /* 0x000fe40000000000 */
[----:B------:R-:W-:-:S05]  /*5f80*/  IADD3 R14, PT, PT, R31, -0x1, RZ ;  /* 0xffffffff1f0e7810 */ /* 0x000fca0007ffe0ff */
        /* <DEDUP_REMOVED lines=14> */
.L_x_108:
[----:B------:R-:W-:Y:S05]  /*6070*/  BSYNC.RECONVERGENT B2 ;  /* 0x0000000000027941 */ /* 0x000fea0003800200 */
.L_x_107:
        /* <DEDUP_REMOVED lines=30> */
.L_x_110:
[----:B------:R-:W-:Y:S05]  /*6260*/  BSYNC.RECONVERGENT B2 ;  /* 0x0000000000027941 */ /* 0x000fea0003800200 */
.L_x_109:
[----:B------:R-:W-:Y:S01]  /*6270*/  VIADD R29, R29, 0xc00 ;  /* 0x00000c001d1d7836 */ /* 0x000fe20000000000 */
[----:B------:R-:W0:Y:S01]  /*6280*/  MUFU.RCP64H R13, 2.14748262400000000000e+09 ;  /* 0x41dfffff000d7908 */ /* 0x000e220000001800 */
[----:B------:R-:W-:Y:S01]  /*6290*/  IMAD.MOV.U32 R11, RZ, RZ, 0x41dfffff ;  /* 0x41dfffffff0b7424 */ /* 0x000fe200078e00ff */
[----:B------:R-:W-:Y:S01]  /*62a0*/  MOV R12, 0x1 ;  /* 0x00000001000c7802 */ /* 0x000fe20000000f00 */
[C---:B------:R-:W-:Y:S01]  /*62b0*/  IMAD.HI.U32 R10, R29.reuse, 0x3, RZ ;  /* 0x000000031d0a7827 */ /* 0x040fe200078e00ff */
[----:B------:R-:W-:Y:S01]  /*62c0*/  DMUL R22, R22, R22 ;  /* 0x0000001616167228 */ /* 0x000fe20000000000 */
[----:B------:R-:W-:Y:S02]  /*62d0*/  BSSY.RECONVERGENT B2, `(.L_x_111) ;  /* 0x0000025000027945 */ /* 0x000fe40003800200 */
[----:B------:R-:W-:-:S05]  /*62e0*/  IMAD.IADD R7, R29, 0x1, -R10 ;  /* 0x000000011d077824 */ /* 0x000fca00078e0a0a */
[----:B------:R-:W-:Y:S01]  /*62f0*/  LEA.HI R7, R7, R10, RZ, 0x1f ;  /* 0x0000000a07077211 */ /* 0x000fe200078ff8ff */
[----:B------:R-:W-:-:S03]  /*6300*/  DFMA R22, R34, R34, R22 ;  /* 0x000000222216722b */ /* 0x000fc60000000016 */
        /* <DEDUP_REMOVED lines=17> */
[----:B------:R-:W-:Y:S01]  /*6420*/  FSEL R31, RZ, 1.875, P0 ;  /* 0x3ff00000ff1f7808 */ /* 0x000fe20000000000 */
[----:B------:R-:W-:-:S06]  /*6430*/  VIADD R14, R29, 0xffffffff ;  /* 0xffffffff1d0e7836 */ /* 0x000fcc0000000000 */
        /* <DEDUP_REMOVED lines=14> */
.L_x_112:
[----:B------:R-:W-:Y:S05]  /*6520*/  BSYNC.RECONVERGENT B2 ;  /* 0x0000000000027941 */ /* 0x000fea0003800200 */
.L_x_111:
        /* <DEDUP_REMOVED lines=30> */
.L_x_114:
[----:B------:R-:W-:Y:S05]  /*6710*/  BSYNC.RECONVERGENT B2 ;  /* 0x0000000000027941 */ /* 0x000fea0003800200 */
.L_x_113:
[----:B------:R-:W-:Y:S01]  /*6720*/  IMAD.MOV.U32 R10, RZ, RZ, RZ ;  /* 0x000000ffff0a7224 */ /* 0x000fe200078e00ff */
[----:B------:R-:W-:Y:S01]  /*6730*/  MOV R11, R3 ;  /* 0x00000003000b7202 */ /* 0x000fe20000000f00 */
[----:B------:R-:W-:Y:S01]  /*6740*/  IMAD.MOV.U32 R3, RZ, RZ, R2 ;  /* 0x000000ffff037224 */ /* 0x000fe200078e0002 */
[----:B------:R-:W-:Y:S01]  /*6750*/  DMUL R22, R22, R22 ;  /* 0x0000001616167228 */ /* 0x000fe20000000000 */
[----:B------:R-:W-:Y:S01]  /*6760*/  IMAD.MOV.U32 R2, RZ, RZ, RZ ;  /* 0x000000ffff027224 */ /* 0x000fe200078e00ff */
[----:B------:R-:W-:Y:S01]  /*6770*/  UIADD3 UR14, UP0, UPT, -UR16, UR6, URZ ;  /* 0x00000006100e7290 */ /* 0x000fe2000ff1e1ff */
[----:B------:R-:W-:Y:S01]  /*6780*/  IMAD.MOV.U32 R9, RZ, RZ, R8 ;  /* 0x000000ffff097224 */ /* 0x000fe200078e0008 */
[----:B------:R-:W-:Y:S01]  /*6790*/  DADD R20, R20, R10 ;  /* 0x0000000014147229 */ /* 0x000fe2000000000a */
[----:B------:R-:W-:Y:S01]  /*67a0*/  IMAD.MOV.U32 R8, RZ, RZ, RZ ;  /* 0x000000ffff087224 */ /* 0x000fe200078e00ff */
[----:B------:R-:W-:Y:S02]  /*67b0*/  UIADD3.X UR15, UPT, UPT, ~UR17, UR7, URZ, UP0, !UPT ;  /* 0x00000007110f7290 */ /* 0x000fe400087fe5ff */
[----:B------:R-:W-:Y:S01]  /*67c0*/  DFMA R22, R36, R36, R22 ;  /* 0x000000242416722b */ /* 0x000fe20000000016 */
[----:B------:R-:W-:-:S03]  /*67d0*/  UISETP.GE.U32.AND UP0, UPT, UR14, UR5, UPT ;  /* 0x000000050e00728c */ /* 0x000fc6000bf06070 */
[----:B------:R-:W-:Y:S01]  /*67e0*/  DADD R20, R20, R2 ;  /* 0x0000000014147229 */ /* 0x000fe20000000002 */
[----:B------:R-:W-:Y:S01]  /*67f0*/  UISETP.GE.U32.AND.EX UP0, UPT, UR15, UR13, UPT, UP0 ;  /* 0x0000000d0f00728c */ /* 0x000fe2000bf06100 */
[----:B------:R-:W-:Y:S02]  /*6800*/  IMAD.MOV.U32 R3, RZ, RZ, R0 ;  /* 0x000000ffff037224 */ /* 0x000fe400078e0000 */
[----:B------:R-:W-:-:S04]  /*6810*/  DSETP.GTU.AND P0, PT, R22, 1, PT ;  /* 0x3ff000001600742a */ /* 0x000fc80003f0c000 */
[----:B------:R-:W-:Y:S01]  /*6820*/  DADD R20, R20, R2 ;  /* 0x0000000014147229 */ /* 0x000fe20000000002 */
[----:B------:R-:W-:Y:S01]  /*6830*/  MOV R3, R30 ;  /* 0x0000001e00037202 */ /* 0x000fe20000000f00 */
[----:B------:R-:W-:-:S06]  /*6840*/  IMAD.MOV.U32 R30, RZ, RZ, RZ ;  /* 0x000000ffff1e7224 */ /* 0x000fcc00078e00ff */
[----:B------:R-:W-:-:S08]  /*6850*/  DADD R20, R20, R8 ;  /* 0x0000000014147229 */ /* 0x000fd00000000008 */
[----:B------:R-:W-:Y:S01]  /*6860*/  DADD R20, R20, R2 ;  /* 0x0000000014147229 */ /* 0x000fe20000000002 */
[----:B------:R-:W-:-:S07]  /*6870*/  FSEL R3, RZ, 1.875, P0 ;  /* 0x3ff00000ff037808 */ /* 0x000fce0000000000 */
[----:B------:R-:W-:-:S08]  /*6880*/  DADD R20, R20, R30 ;  /* 0x0000000014147229 */ /* 0x000fd0000000001e */
[----:B------:R-:W-:Y:S01]  /*6890*/  DADD R20, R20, R2 ;  /* 0x0000000014147229 */ /* 0x000fe20000000002 */
[----:B------:R-:W-:Y:S10]  /*68a0*/  BRA.U !UP0, `(.L_x_85) ;  /* 0x0000001108347547 */ /* 0x000ff4000b800000 */
[----:B------:R-:W-:Y:S02]  /*68b0*/  UIADD3 UR16, UP0, UPT, UR5, UR16, URZ ;  /* 0x0000001005107290 */ /* 0x000fe4000ff1e0ff */
[----:B------:R-:W-:Y:S02]  /*68c0*/  UIADD3 UR4, UPT, UPT, UR4, 0x1, URZ ;  /* 0x0000000104047890 */ /* 0x000fe4000fffe0ff */
[----:B------:R-:W-:Y:S02]  /*68d0*/  UIADD3.X UR17, UPT, UPT, UR13, UR17, URZ, UP0, !UPT ;  /* 0x000000110d117290 */ /* 0x000fe400087fe4ff */
[----:B------:R-:W-:Y:S02]  /*68e0*/  UISETP.GT.U32.AND UP0, UPT, UR16, UR18, UPT ;  /* 0x000000121000728c */ /* 0x000fe4000bf04070 */
[----:B------:R-:W-:Y:S02]  /*68f0*/  UIADD3 UR10, UPT, UPT, UR10, UR5, URZ ;  /* 0x000000050a0a7290 */ /* 0x000fe4000fffe0ff */
[----:B------:R-:W-:-:S02]  /*6900*/  UISETP.GT.U32.AND.EX UP0, UPT, UR17, UR19, UPT, UP0 ;  /* 0x000000131100728c */ /* 0x000fc4000bf04100 */
[----:B------:R-:W-:-:S07]  /*6910*/  UIADD3 UR9, UPT, UPT, UR9, UR5, URZ ;  /* 0x0000000509097290 */ /* 0x000fce000fffe0ff */
[----:B------:R-:W-:Y:S05]  /*6920*/  BRA.U !UP0, `(.L_x_115) ;  /* 0xffffffdd08587547 */ /* 0x000fea000b83ffff */
.L_x_86:
[----:B------:R-:W-:-:S04]  /*6930*/  UISETP.GE.U32.AND UP0, UPT, UR16, UR6, UPT ;  /* 0x000000061000728c */ /* 0x000fc8000bf06070 */
[----:B------:R-:W-:-:S09]  /*6940*/  UISETP.GE.U32.AND.EX UP0, UPT, UR17, UR7, UPT, UP0 ;  /* 0x000000071100728c */ /* 0x000fd2000bf06100 */
[----:B------:R-:W-:Y:S05]  /*6950*/  BRA.U UP0, `(.L_x_85) ;  /* 0x0000001100087547 */ /* 0x000fea000b800000 */
[----:B------:R-:W-:Y:S01]  /*6960*/  UIADD3 UR13, UPT, UPT, -UR16, UR6, URZ ;  /* 0x00000006100d7290 */ /* 0x000fe2000fffe1ff */
[----:B------:R-:W-:Y:S05]  /*6970*/  BSSY.RECONVERGENT B2, `(.L_x_85) ;  /* 0x0000100000027945 */ /* 0x000fea0003800200 */
[----:B------:R-:W-:-:S13]  /*6980*/  ISETP.GE.AND P0, PT, R5, UR13, PT ;  /* 0x0000000d05007c0c */ /* 0x000fda000bf06270 */
[----:B------:R-:W-:Y:S05]  /*6990*/  @P0 BRA `(.L_x_116) ;  /* 0x0000000c00f40947 */ /* 0x000fea0003800000 */
[----:B------:R-:W0:Y:S01]  /*69a0*/  LDC R3, c[0x0][0x3c0] ;  /* 0x0000f000ff037b82 */ /* 0x000e220000000800 */
[----:B------:R-:W-:Y:S01]  /*69b0*/  UIADD3 UR7, UPT, UPT, UR8, UR5, URZ ;  /* 0x0000000508077290 */ /* 0x000fe2000fffe0ff */
[----:B------:R-:W-:Y:S01]  /*69c0*/  IMAD.U32 R7, RZ, RZ, UR6 ;  /* 0x00000006ff077e24 */ /* 0x000fe2000f8e00ff */
[----:B------:R-:W-:Y:S01]  /*69d0*/  LOP3.LUT R0, RZ, R5, RZ, 0x33, !PT ;  /* 0x00000005ff007212 */ /* 0x000fe200078e33ff */
[----:B------:R-:W-:Y:S03]  /*69e0*/  BSSY.RECONVERGENT B3, `(.L_x_117) ;  /* 0x0000057000037945 */ /* 0x000fe60003800200 */
[----:B------:R-:W-:Y:S01]  /*69f0*/  IADD3 R0, PT, PT, R7, -UR7, R0 ;  /* 0x8000000707007c10 */ /* 0x000fe2000fffe000 */
[----:B0-----:R-:W-:-:S04]  /*6a00*/  IMAD R3, R3, UR4, RZ ;  /* 0x0000000403037c24 */ /* 0x001fc8000f8e02ff */
[----:B------:R-:W-:Y:S02]  /*6a10*/  IMAD R2, R3, -0xe00, R0 ;  /* 0xfffff20003027824 */ /* 0x000fe400078e0200 */
[----:B------:R-:W-:-:S03]  /*6a20*/  IMAD.MOV.U32 R0, RZ, RZ, R5 ;  /* 0x000000ffff007224 */ /* 0x000fc600078e0005 */
[----:B------:R-:W-:-:S13]  /*6a30*/  LOP3.LUT P0, RZ, R2, 0x200, RZ, 0xc0, !PT ;  /* 0x0000020002ff7812 */ /* 0x000fda000780c0ff */
[----:B------:R-:W-:Y:S05]  /*6a40*/  @P0 BRA `(.L_x_118) ;  /* 0x0000000400400947 */ /* 0x000fea0003800000 */
[----:B------:R-:W0:Y:S01]  /*6a50*/  LDCU UR7, c[0x0][0x380] ;  /* 0x00007000ff0777ac */ /* 0x000e220008000800 */
[----:B------:R-:W1:Y:S01]  /*6a60*/  MUFU.RCP64H R11, 2.14748262400000000000e+09 ;  /* 0x41dfffff000b7908 */ /* 0x000e620000001800 */
[----:B------:R-:W-:Y:S01]  /*6a70*/  MOV R8, 0xff800000 ;  /* 0xff80000000087802 */ /* 0x000fe20000000f00 */
[----:B------:R-:W-:Y:S01]  /*6a80*/  IMAD.MOV.U32 R9, RZ, RZ, 0x41dfffff ;  /* 0x41dfffffff097424 */ /* 0x000fe200078e00ff */
[----:B------:R-:W-:Y:S01]  /*6a90*/  BSSY.RECONVERGENT B4, `(.L_x_119) ;  /* 0x0000025000047945 */ /* 0x000fe20003800200 */
[----:B------:R-:W-:Y:S02]  /*6aa0*/  IMAD.MOV.U32 R10, RZ, RZ, 0x1 ;  /* 0x00000001ff0a7424 */ /* 0x000fe400078e00ff */
[----:B0-----:R-:W-:-:S04]  /*6ab0*/  IMAD.U32 R0, RZ, RZ, UR7 ;  /* 0x00000007ff007e24 */ /* 0x001fc8000f8e00ff */
[----:B-1----:R-:W-:Y:S01]  /*6ac0*/  DFMA R12, R10, -R8, 1 ;  /* 0x3ff000000a0c742b */ /* 0x002fe20000000808 */
[----:B------:R-:W-:-:S07]  /*6ad0*/  IADD3 R0, PT, PT, R5, UR16, R0 ;  /* 0x0000001005007c10 */ /* 0x000fce000fffe000 */
[----:B------:R-:W-:Y:S01]  /*6ae0*/  DFMA R12, R12, R12, R12 ;  /* 0x0000000c0c0c722b */ /* 0x000fe2000000000c */
[----:B------:R-:W-:-:S04]  /*6af0*/  IMAD.HI.U32 R3, R0, 0x3, RZ ;  /* 0x0000000300037827 */ /* 0x000fc800078e00ff */
[----:B------:R-:W-:-:S03]  /*6b00*/  IMAD.IADD R4, R0, 0x1, -R3 ;  /* 0x0000000100047824 */ /* 0x000fc600078e0a03 */
[----:B------:R-:W-:Y:S02]  /*6b10*/  DFMA R12, R10, R12, R10 ;  /* 0x0000000c0a0c722b */ /* 0x000fe4000000000a */
[----:B------:R-:W-:-:S04]  /*6b20*/  LEA.HI R4, R4, R3, RZ, 0x1f ;  /* 0x0000000304047211 */ /* 0x000fc800078ff8ff */
[----:B------:R-:W-:Y:S02]  /*6b30*/  SHF.R.U32.HI R3, RZ, 0x1e, R4 ;  /* 0x0000001eff037819 */ /* 0x000fe40000011604 */
[----:B------:R-:W-:-:S03]  /*6b40*/  DFMA R10, R12, -R8, 1 ;  /* 0x3ff000000c0a742b */ /* 0x000fc60000000808 */
[----:B------:R-:W-:-:S05]  /*6b50*/  IMAD R3, R3, -0x7fffffff, R0 ;  /* 0x8000000103037824 */ /* 0x000fca00078e0200 */
[----:B------:R-:W-:Y:S01]  /*6b60*/  VIMNMX.U32 R3, PT, PT, R3, 0x1, !PT ;  /* 0x0000000103037848 */ /* 0x000fe20007fe0000 */
[----:B------:R-:W-:-:S04]  /*6b70*/  DFMA R10, R12, R10, R12 ;  /* 0x0000000a0c0a722b */ /* 0x000fc8000000000c */
        /* <DEDUP_REMOVED lines=22> */
.L_x_120:
[----:B------:R-:W-:Y:S05]  /*6ce0*/  BSYNC.RECONVERGENT B4 ;  /* 0x0000000000047941 */ /* 0x000fea0003800200 */
.L_x_119:
        /* <DEDUP_REMOVED lines=30> */
.L_x_122:
[----:B------:R-:W-:Y:S05]  /*6ed0*/  BSYNC.RECONVERGENT B4 ;  /* 0x0000000000047941 */ /* 0x000fea0003800200 */
.L_x_121:
[----:B------:R-:W-:Y:S01]  /*6ee0*/  DMUL R22, R22, R22 ;  /* 0x0000001616167228 */ /* 0x000fe20000000000 */
[----:B------:R-:W-:Y:S02]  /*6ef0*/  IMAD.MOV.U32 R8, RZ, RZ, RZ ;  /* 0x000000ffff087224 */ /* 0x000fe400078e00ff */
[----:B------:R-:W-:-:S05]  /*6f00*/  VIADD R0, R5, 0x200 ;  /* 0x0000020005007836 */ /* 0x000fca0000000000 */
[----:B------:R-:W-:-:S08]  /*6f10*/  DFMA R22, R30, R30, R22 ;  /* 0x0000001e1e16722b */ /* 0x000fd00000000016 */
[----:B------:R-:W-:-:S06]  /*6f20*/  DSETP.GTU.AND P0, PT, R22, 1, PT ;  /* 0x3ff000001600742a */ /* 0x000fcc0003f0c000 */
[----:B------:R-:W-:-:S06]  /*6f30*/  FSEL R9, RZ, 1.875, P0 ;  /* 0x3ff00000ff097808 */ /* 0x000fcc0000000000 */
[----:B------:R-:W-:-:S11]  /*6f40*/  DADD R20, R20, R8 ;  /* 0x0000000014147229 */ /* 0x000fd60000000008 */
.L_x_118:
[----:B------:R-:W-:Y:S05]  /*6f50*/  BSYNC.RECONVERGENT B3 ;  /* 0x0000000000037941 */ /* 0x000fea0003800200 */
.L_x_117:
[----:B------:R-:W-:-:S13]  /*6f60*/  ISETP.GE.U32.AND P0, PT, R2, 0x200, PT ;  /* 0x000002000200780c */ /* 0x000fda0003f06070 */
[----:B------:R-:W-:Y:S05]  /*6f70*/  @!P0 BRA `(.L_x_116) ;  /* 0x00000008007c8947 */ /* 0x000fea0003800000 */
[C---:B------:R-:W-:Y:S02]  /*6f80*/  VIADD R2, R0.reuse, UR10 ;  /* 0x0000000a00027c36 */ /* 0x040fe40008000000 */
[----:B------:R-:W-:-:S07]  /*6f90*/  VIADD R3, R0, UR9 ;  /* 0x0000000900037c36 */ /* 0x000fce0008000000 */
.L_x_131:
[C---:B------:R-:W-:Y:S01]  /*6fa0*/  IMAD.HI.U32 R4, R3.reuse, 0x3, RZ ;  /* 0x0000000303047827 */ /* 0x040fe200078e00ff */
[----:B------:R-:W0:Y:S01]  /*6fb0*/  MUFU.RCP64H R11, 2.14748262400000000000e+09 ;  /* 0x41dfffff000b7908 */ /* 0x000e220000001800 */
[----:B------:R-:W-:Y:S01]  /*6fc0*/  MOV R8, 0xff800000 ;  /* 0xff80000000087802 */ /* 0x000fe20000000f00 */
[----:B------:R-:W-:Y:S01]  /*6fd0*/  BSSY.RECONVERGENT B3, `(.L_x_123) ;  /* 0x0000028000037945 */ /* 0x000fe20003800200 */
[----:B------:R-:W-:Y:S02]  /*6fe0*/  IMAD.IADD R7, R3, 0x1, -R4 ;  /* 0x0000000103077824 */ /* 0x000fe400078e0a04 */
[----:B------:R-:W-:Y:S02]  /*6ff0*/  IMAD.MOV.U32 R9, RZ, RZ, 0x41dfffff ;  /* 0x41dfffffff097424 */ /* 0x000fe400078e00ff */
[----:B------:R-:W-:Y:S01]  /*7000*/  IMAD.MOV.U32 R10, RZ, RZ, 0x1 ;  /* 0x00000001ff0a7424 */ /* 0x000fe200078e00ff */
[----:B------:R-:W-:-:S04]  /*7010*/  LEA.HI R7, R7, R4, RZ, 0x1f ;  /* 0x0000000407077211 */ /* 0x000fc800078ff8ff */
[----:B------:R-:W-:-:S05]  /*7020*/  SHF.R.U32.HI R4, RZ, 0x1e, R7 ;  /* 0x0000001eff047819 */ /* 0x000fca0000011607 */
[----:B------:R-:W-:Y:S01]  /*7030*/  IMAD R4, R4, -0x7fffffff, R3 ;  /* 0x8000000104047824 */ /* 0x000fe200078e0203 */
[----:B0-----:R-:W-:-:S04]  /*7040*/  DFMA R12, R10, -R8, 1 ;  /* 0x3ff000000a0c742b */ /* 0x001fc80000000808 */
[----:B------:R-:W-:-:S04]  /*7050*/  VIMNMX.U32 R4, PT, PT, R4, 0x1, !PT ;  /* 0x0000000104047848 */ /* 0x000fc80007fe0000 */
[----:B------:R-:W-:Y:S01]  /*7060*/  DFMA R12, R12, R12, R12 ;  /* 0x0000000c0c0c722b */ /* 0x000fe2000000000c */
[----:B------:R-:W-:-:S05]  /*7070*/  IMAD.HI.U32 R7, R4, 0x5e4789c9, RZ ;  /* 0x5e4789c904077827 */ /* 0x000fca00078e00ff */
[----:B------:R-:W-:Y:S02]  /*7080*/  SHF.R.U32.HI R7, RZ, 0xe, R7 ;  /* 0x0000000eff077819 */ /* 0x000fe40000011607 */
[----:B------:R-:W-:-:S03]  /*7090*/  DFMA R12, R10, R12, R10 ;  /* 0x0000000c0a0c722b */ /* 0x000fc6000000000a */
[C---:B------:R-:W-:Y:S02]  /*70a0*/  IMAD R4, R7.reuse, -0xadc8, R4 ;  /* 0xffff523807047824 */ /* 0x040fe400078e0204 */
[----:B------:R-:W-:Y:S02]  /*70b0*/  IMAD R7, R7, 0xd47, RZ ;  /* 0x00000d4707077824 */ /* 0x000fe400078e02ff */
[----:B------:R-:W-:Y:S01]  /*70c0*/  IMAD R4, R4, 0xbc8f, RZ ;  /* 0x0000bc8f04047824 */ /* 0x000fe200078e02ff */
[----:B------:R-:W-:Y:S02]  /*70d0*/  DFMA R10, R12, -R8, 1 ;  /* 0x3ff000000c0a742b */ /* 0x000fe40000000808 */
[----:B------:R-:W-:Y:S02]  /*70e0*/  LOP3.LUT R15, R7, 0x7fffffff, RZ, 0x3c, !PT ;  /* 0x7fffffff070f7812 */ /* 0x000fe400078e3cff */
[----:B------:R-:W-:-:S04]  /*70f0*/  ISETP.GE.U32.AND P0, PT, R4, R7, PT ;  /* 0x000000070400720c */ /* 0x000fc80003f06070 */
[----:B------:R-:W-:-:S09]  /*7100*/  DFMA R10, R12, R10, R12 ;  /* 0x0000000a0c0a722b */ /* 0x000fd2000000000c */
[----:B------:R-:W-:Y:S02]  /*7110*/  @P0 IMAD.MOV R15, RZ, RZ, -R7 ;  /* 0x000000ffff0f0224 */ /* 0x000fe400078e0a07 */
[----:B------:R-:W-:-:S04]  /*7120*/  IMAD.HI.U32 R7, R2, 0x3, RZ ;  /* 0x0000000302077827 */ /* 0x000fc800078e00ff */
[----:B------:R-:W-:-:S04]  /*7130*/  IMAD.IADD R4, R4, 0x1, R15 ;  /* 0x0000000104047824 */ /* 0x000fc800078e020f */
[----:B------:R-:W-:-:S06]  /*7140*/  VIADD R14, R4, 0xffffffff ;  /* 0xffffffff040e7836 */ /* 0x000fcc0000000000 */
[----:B------:R-:W0:Y:S02]  /*7150*/  I2F.F64.U32 R14, R14 ;  /* 0x0000000e000e7312 */ /* 0x000e240000201800 */
[----:B0-----:R-:W-:Y:S01]  /*7160*/  DMUL R30, R10, R14 ;  /* 0x0000000e0a1e7228 */ /* 0x001fe20000000000 */
[----:B------:R-:W-:-:S07]  /*7170*/  FSETP.GEU.AND P1, PT, |R15|, 6.5827683646048100446e-37, PT ;  /* 0x036000000f00780b */ /* 0x000fce0003f2e200 */
[----:B------:R-:W-:-:S08]  /*7180*/  DFMA R8, R30, -R8, R14 ;  /* 0x800000081e08722b */ /* 0x000fd0000000000e */
[----:B------:R-:W-:Y:S01]  /*7190*/  DFMA R30, R10, R8, R30 ;  /* 0x000000080a1e722b */ /* 0x000fe2000000001e */
[----:B------:R-:W-:-:S04]  /*71a0*/  IADD3 R8, PT, PT, -R7, R2, RZ ;  /* 0x0000000207087210 */ /* 0x000fc80007ffe1ff */
[----:B------:R-:W-:-:S05]  /*71b0*/  LEA.HI R8, R8, R7, RZ, 0x1f ;  /* 0x0000000708087211 */ /* 0x000fca00078ff8ff */
[----:B------:R-:W-:Y:S01]  /*71c0*/  FFMA R9, RZ, 27.999998092651367188, R31 ;  /* 0x41dfffffff097823 */ /* 0x000fe2000000001f */
[----:B------:R-:W-:-:S04]  /*71d0*/  SHF.R.U32.HI R7, RZ, 0x1e, R8 ;  /* 0x0000001eff077819 */ /* 0x000fc80000011608 */
[----:B------:R-:W-:Y:S01]  /*71e0*/  FSETP.GT.AND P0, PT, |R9|, 1.469367938527859385e-39, PT ;  /* 0x001000000900780b */ /* 0x000fe20003f04200 */
[----:B------:R-:W-:-:S12]  /*71f0*/  IMAD R8, R7, -0x7fffffff, R2 ;  /* 0x8000000107087824 */ /* 0x000fd800078e0202 */
[----:B------:R-:W-:Y:S05]  /*7200*/  @P0 BRA P1, `(.L_x_124) ;  /* 0x0000000000100947 */ /* 0x000fea0000800000 */
[----:B------:R-:W-:-:S07]  /*7210*/  MOV R7, 0x7230 ;  /* 0x0000723000077802 */ /* 0x000fce0000000f00 */
[----:B------:R-:W-:Y:S05]  /*7220*/  CALL.REL.NOINC `($__internal_0_$__cuda_sm20_div_rn_f64_full) ;  /* 0x0000000c00087944 */ /* 0x000fea0003c00000 */
[----:B------:R-:W-:Y:S02]  /*7230*/  IMAD.MOV.U32 R30, RZ, RZ, R9 ;  /* 0x000000ffff1e7224 */ /* 0x000fe400078e0009 */
[----:B------:R-:W-:-:S07]  /*7240*/  IMAD.MOV.U32 R31, RZ, RZ, R23 ;  /* 0x000000ffff1f7224 */ /* 0x000fce00078e0017 */
.L_x_124:
[----:B------:R-:W-:Y:S05]  /*7250*/  BSYNC.RECONVERGENT B3 ;  /* 0x0000000000037941 */ /* 0x000fea0003800200 */
.L_x_123:
        /* <DEDUP_REMOVED lines=15> */
[----:B------:R-:W-:-:S04]  /*7350*/  @P0 IADD3 R9, PT, PT, -R7, RZ, RZ ;  /* 0x000000ff07090210 */ /* 0x000fc80007ffe1ff */
[----:B------:R-:W-:-:S03]  /*7360*/  IADD3 R9, PT, PT, R4, -0x1, R9 ;  /* 0xffffffff04097810 */ /* 0x000fc60007ffe009 */
        /* <DEDUP_REMOVED lines=13> */
.L_x_126:
[----:B------:R-:W-:Y:S05]  /*7440*/  BSYNC.RECONVERGENT B3 ;  /* 0x0000000000037941 */ /* 0x000fea0003800200 */
.L_x_125:
[----:B------:R-:W-:Y:S01]  /*7450*/  VIMNMX.U32 R8, PT, PT, R8, 0x1, !PT ;  /* 0x0000000108087848 */ /* 0x000fe20007fe0000 */
[----:B------:R-:W0:Y:S01]  /*7460*/  MUFU.RCP64H R11, 2.14748262400000000000e+09 ;  /* 0x41dfffff000b7908 */ /* 0x000e220000001800 */
[----:B------:R-:W-:Y:S01]  /*7470*/  IMAD.MOV.U32 R9, RZ, RZ, 0x41dfffff ;  /* 0x41dfffffff097424 */ /* 0x000fe200078e00ff */
[----:B------:R-:W-:Y:S01]  /*7480*/  DMUL R22, R22, R22 ;  /* 0x0000001616167228 */ /* 0x000fe20000000000 */
[----:B------:R-:W-:Y:S01]  /*7490*/  IMAD.MOV.U32 R10, RZ, RZ, 0x1 ;  /* 0x00000001ff0a7424 */ /* 0x000fe200078e00ff */
[----:B------:R-:W-:Y:S01]  /*74a0*/  BSSY.RECONVERGENT B3, `(.L_x_127) ;  /* 0x0000022000037945 */ /* 0x000fe20003800200 */
[----:B------:R-:W-:-:S05]  /*74b0*/  IMAD.HI.U32 R4, R8, 0x5e4789c9, RZ ;  /* 0x5e4789c908047827 */ /* 0x000fca00078e00ff */
[----:B------:R-:W-:Y:S01]  /*74c0*/  SHF.R.U32.HI R7, RZ, 0xe, R4 ;  /* 0x0000000eff077819 */ /* 0x000fe20000011604 */
[----:B------:R-:W-:-:S04]  /*74d0*/  DFMA R22, R30, R30, R22 ;  /* 0x0000001e1e16722b */ /* 0x000fc80000000016 */
        /* <DEDUP_REMOVED lines=9> */
[----:B------:R-:W-:-:S04]  /*7570*/  DSETP.GTU.AND P0, PT, R22, 1, PT ;  /* 0x3ff000001600742a */ /* 0x000fc80003f0c000 */
[----:B------:R-:W-:Y:S01]  /*7580*/  IADD3 R4, PT, PT, R4, R15, RZ ;  /* 0x0000000f04047210 */ /* 0x000fe20007ffe0ff */
[----:B------:R-:W-:-:S04]  /*7590*/  DFMA R12, R10, R12, R10 ;  /* 0x0000000c0a0c722b */ /* 0x000fc8000000000a */
[----:B------:R-:W-:-:S04]  /*75a0*/  VIADD R14, R4, 0xffffffff ;  /* 0xffffffff040e7836 */ /* 0x000fc80000000000 */
[C---:B------:R-:W-:Y:S02]  /*75b0*/  DFMA R10, R12.reuse, -R8, 1 ;  /* 0x3ff000000c0a742b */ /* 0x040fe40000000808 */
[----:B------:R-:W0:Y:S06]  /*75c0*/  I2F.F64.U32 R14, R14 ;  /* 0x0000000e000e7312 */ /* 0x000e2c0000201800 */
        /* <DEDUP_REMOVED lines=15> */
.L_x_128:
[----:B------:R-:W-:Y:S05]  /*76c0*/  BSYNC.RECONVERGENT B3 ;  /* 0x0000000000037941 */ /* 0x000fea0003800200 */
.L_x_127:
        /* <DEDUP_REMOVED lines=30> */
.L_x_130:
[----:B------:R-:W-:Y:S05]  /*78b0*/  BSYNC.RECONVERGENT B3 ;  /* 0x0000000000037941 */ /* 0x000fea0003800200 */
.L_x_129:
[----:B------:R-:W-:Y:S01]  /*78c0*/  DMUL R22, R22, R22 ;  /* 0x0000001616167228 */ /* 0x000fe20000000000 */
[----:B------:R-:W-:Y:S01]  /*78d0*/  VIADD R0, R0, 0x400 ;  /* 0x0000040000007836 */ /* 0x000fe20000000000 */
[----:B------:R-:W-:Y:S01]  /*78e0*/  MOV R8, RZ ;  /* 0x000000ff00087202 */ /* 0x000fe20000000f00 */
[----:B------:R-:W-:Y:S02]  /*78f0*/  VIADD R2, R2, 0x400 ;  /* 0x0000040002027836 */ /* 0x000fe40000000000 */
[----:B------:R-:W-:-:S03]  /*7900*/  VIADD R3, R3, 0x400 ;  /* 0x0000040003037836 */ /* 0x000fc60000000000 */
[----:B------:R-:W-:-:S08]  /*7910*/  DFMA R22, R30, R30, R22 ;  /* 0x0000001e1e16722b */ /* 0x000fd00000000016 */
[----:B------:R-:W-:-:S06]  /*7920*/  DSETP.GTU.AND P0, PT, R22, 1, PT ;  /* 0x3ff000001600742a */ /* 0x000fcc0003f0c000 */
[----:B------:R-:W-:Y:S02]  /*7930*/  FSEL R9, RZ, 1.875, P0 ;  /* 0x3ff00000ff097808 */ /* 0x000fe40000000000 */
[----:B------:R-:W-:-:S04]  /*7940*/  ISETP.GE.AND P0, PT, R0, UR13, PT ;  /* 0x0000000d00007c0c */ /* 0x000fc8000bf06270 */
[----:B------:R-:W-:-:S09]  /*7950*/  DADD R20, R20, R8 ;  /* 0x0000000014147229 */ /* 0x000fd20000000008 */
[----:B------:R-:W-:Y:S05]  /*7960*/  @!P0 BRA `(.L_x_131) ;  /* 0xfffffff4008c8947 */ /* 0x000fea000383ffff */
.L_x_116:
[----:B------:R-:W-:Y:S05]  /*7970*/  BSYNC.RECONVERGENT B2 ;  /* 0x0000000000027941 */ /* 0x000fea0003800200 */
.L_x_85:
        /* <DEDUP_REMOVED lines=42> */
[----:B------:R-:W1:Y:S01]  /*7c20*/  S2UR UR5, SR_CgaCtaId ;  /* 0x00000000000579c3 */ /* 0x000e620000008800 */
[----:B------:R-:W-:Y:S02]  /*7c30*/  UMOV UR4, 0x400 ;  /* 0x0000040000047882 */ /* 0x000fe40000000000 */
[----:B-1----:R-:W-:-:S09]  /*7c40*/  ULEA UR4, UR5, UR4, 0x18 ;  /* 0x0000000405047291 */ /* 0x002fd2000f8ec0ff */
[----:B0-----:R-:W0:Y:S04]  /*7c50*/  LDS.64 R2, [UR4+0x18] ;  /* 0x00001804ff027984 */ /* 0x001e280008000a00 */
        /* <DEDUP_REMOVED lines=21> */
[----:B------:R-:W-:-:S11]  /*7db0*/  DADD R14, R2, R14 ;  /* 0x00000000020e7229 */ /* 0x000fd6000000000e */
.L_x_56:
[----:B------:R-:W-:Y:S05]  /*7dc0*/  BSYNC.RECONVERGENT B0 ;  /* 0x0000000000007941 */ /* 0x000fea0003800200 */
.L_x_30:
[----:B------:R-:W-:Y:S05]  /*7dd0*/  @P0 EXIT ;  /* 0x000000000000094d */ /* 0x000fea0003800000 */
[----:B------:R-:W3:Y:S01]  /*7de0*/  LDCU.64 UR4, c[0x0][0x388] ;  /* 0x00007100ff0477ac */ /* 0x000ee20008000a00 */
[----:B------:R-:W4:Y:S01]  /*7df0*/  LDCU.64 UR6, c[0x0][0x358] ;  /* 0x00006b00ff0677ac */ /* 0x000f220008000a00 */
[----:B---3--:R-:W-:-:S06]  /*7e00*/  UIMAD.WIDE.U32 UR4, UR11, 0x8, UR4 ;  /* 0x000000080b0478a5 */ /* 0x008fcc000f8e0004 */
[----:B0-----:R-:W-:Y:S02]  /*7e10*/  IMAD.U32 R2, RZ, RZ, UR4 ;  /* 0x00000004ff027e24 */ /* 0x001fe4000f8e00ff */
[----:B--2---:R-:W-:-:S05]  /*7e20*/  IMAD.U32 R3, RZ, RZ, UR5 ;  /* 0x00000005ff037e24 */ /* 0x004fca000f8e00ff */
[----:B----4-:R-:W-:Y:S01]  /*7e30*/  STG.E.64 desc[UR6][R2.64], R14 ;  /* 0x0000000e02007986 */ /* 0x010fe2000c101b06 */
[----:B------:R-:W-:Y:S05]  /*7e40*/  EXIT ;  /* 0x000000000000794d */ /* 0x000fea0003800000 */
        .weak           $__internal_0_$__cuda_sm20_div_rn_f64_full
        .type           $__internal_0_$__cuda_sm20_div_rn_f64_full,@function
        .size           $__internal_0_$__cuda_sm20_div_rn_f64_full,(.L_x_513 - $__internal_0_$__cuda_sm20_div_rn_f64_full)
$__internal_0_$__cuda_sm20_div_rn_f64_full:
[C---:B------:R-:W-:Y:S01]  /*7e50*/  FSETP.GEU.AND P0, PT, |R6|.reuse, 1.469367938527859385e-39, PT ;  /* 0x001000000600780b */ /* 0x040fe20003f0e200 */
[----:B------:R-:W-:Y:S01]  /*7e60*/  IMAD.MOV.U32 R17, RZ, RZ, R6 ;  /* 0x000000ffff117224 */ /* 0x000fe200078e0006 */
[----:B------:R-:W-:Y:S01]  /*7e70*/  MOV R16, UR12 ;  /* 0x0000000c00107c02 */ /* 0x000fe20008000f00 */
[----:B------:R-:W-:Y:S01]  /*7e80*/  IMAD.U32 R18, RZ, RZ, UR12 ;  /* 0x0000000cff127e24 */ /* 0x000fe2000f8e00ff */
[----:B------:R-:W-:Y:S01]  /*7e90*/  LOP3.LUT R9, R6, 0x800fffff, RZ, 0xc0, !PT ;  /* 0x800fffff06097812 */ /* 0x000fe200078ec0ff */
[----:B------:R-:W-:Y:S01]  /*7ea0*/  IMAD.MOV.U32 R22, RZ, RZ, 0x1 ;  /* 0x00000001ff167424 */ /* 0x000fe200078e00ff */
[----:B------:R-:W-:Y:S01]  /*7eb0*/  FSETP.GEU.AND P2, PT, |R15|, 1.469367938527859385e-39, PT ;  /* 0x001000000f00780b */ /* 0x000fe20003f4e200 */
[----:B------:R-:W-:Y:S01]  /*7ec0*/  BSSY.RECONVERGENT B1, `(.L_x_132) ;  /* 0x0000056000017945 */ /* 0x000fe20003800200 */
[----:B------:R-:W-:Y:S02]  /*7ed0*/  LOP3.LUT R19, R9, 0x3ff00000, RZ, 0xfc, !PT ;  /* 0x3ff0000009137812 */ /* 0x000fe400078efcff */
[----:B------:R-:W-:-:S02]  /*7ee0*/  LOP3.LUT R9, R15, 0x7ff00000, RZ, 0xc0, !PT ;  /* 0x7ff000000f097812 */ /* 0x000fc400078ec0ff */
[----:B------:R-:W-:Y:S01]  /*7ef0*/  LOP3.LUT R28, R6, 0x7ff00000, RZ, 0xc0, !PT ;  /* 0x7ff00000061c7812 */ /* 0x000fe200078ec0ff */
[----:B------:R-:W-:-:S03]  /*7f00*/  @!P0 DMUL R18, R16, 8.98846567431157953865e+307 ;  /* 0x7fe0000010128828 */ /* 0x000fc60000000000 */
[----:B------:R-:W-:-:S03]  /*7f10*/  ISETP.GE.U32.AND P1, PT, R9, R28, PT ;  /* 0x0000001c0900720c */ /* 0x000fc60003f26070 */
[----:B------:R-:W0:Y:S01]  /*7f20*/  MUFU.RCP64H R23, R19 ;  /* 0x0000001300177308 */ /* 0x000e220000001800 */
[----:B------:R-:W-:Y:S01]  /*7f30*/  @!P2 LOP3.LUT R10, R17, 0x7ff00000, RZ, 0xc0, !PT ;  /* 0x7ff00000110aa812 */ /* 0x000fe200078ec0ff */
[----:B------:R-:W-:Y:S02]  /*7f40*/  @!P2 IMAD.MOV.U32 R26, RZ, RZ, RZ ;  /* 0x000000ffff1aa224 */ /* 0x000fe400078e00ff */
[----:B------:R-:W-:Y:S02]  /*7f50*/  @!P0 LOP3.LUT R28, R19, 0x7ff00000, RZ, 0xc0, !PT ;  /* 0x7ff00000131c8812 */ /* 0x000fe400078ec0ff */
[----:B------:R-:W-:Y:S01]  /*7f60*/  @!P2 ISETP.GE.U32.AND P3, PT, R9, R10, PT ;  /* 0x0000000a0900a20c */ /* 0x000fe20003f66070 */
[----:B------:R-:W-:-:S05]  /*7f70*/  IMAD.MOV.U32 R10, RZ, RZ, 0x1ca00000 ;  /* 0x1ca00000ff0a7424 */ /* 0x000fca00078e00ff */
[----:B------:R-:W-:-:S04]  /*7f80*/  @!P2 SEL R11, R10, 0x63400000, !P3 ;  /* 0x634000000a0ba807 */ /* 0x000fc80005800000 */
[----:B------:R-:W-:Y:S01]  /*7f90*/  @!P2 LOP3.LUT R11, R11, 0x80000000, R15, 0xf8, !PT ;  /* 0x800000000b0ba812 */ /* 0x000fe200078ef80f */
[----:B0-----:R-:W-:-:S03]  /*7fa0*/  DFMA R12, R22, -R18, 1 ;  /* 0x3ff00000160c742b */ /* 0x001fc60000000812 */
[----:B------:R-:W-:Y:S02]  /*7fb0*/  @!P2 LOP3.LUT R27, R11, 0x100000, RZ, 0xfc, !PT ;  /* 0x001000000b1ba812 */ /* 0x000fe400078efcff */
[----:B------:R-:W-:-:S03]  /*7fc0*/  MOV R11, R9 ;  /* 0x00000009000b7202 */ /* 0x000fc60000000f00 */
[----:B------:R-:W-:-:S08]  /*7fd0*/  DFMA R12, R12, R12, R12 ;  /* 0x0000000c0c0c722b */ /* 0x000fd0000000000c */
[----:B------:R-:W-:Y:S01]  /*7fe0*/  DFMA R22, R22, R12, R22 ;  /* 0x0000000c1616722b */ /* 0x000fe20000000016 */
[----:B------:R-:W-:-:S04]  /*7ff0*/  SEL R12, R10, 0x63400000, !P1 ;  /* 0x634000000a0c7807 */ /* 0x000fc80004800000 */
[----:B------:R-:W-:Y:S01]  /*8000*/  LOP3.LUT R13, R12, 0x800fffff, R15, 0xf8, !PT ;  /* 0x800fffff0c0d7812 */ /* 0x000fe200078ef80f */
[----:B------:R-:W-:Y:S02]  /*8010*/  IMAD.MOV.U32 R12, RZ, RZ, R14 ;  /* 0x000000ffff0c7224 */ /* 0x000fe400078e000e */
[----:B------:R-:W-:-:S04]  /*8020*/  DFMA R24, R22, -R18, 1 ;  /* 0x3ff000001618742b */ /* 0x000fc80000000812 */
[----:B------:R-:W-:-:S04]  /*8030*/  @!P2 DFMA R12, R12, 2, -R26 ;  /* 0x400000000c0ca82b */ /* 0x000fc8000000081a */
[----:B------:R-:W-:-:S06]  /*8040*/  DFMA R22, R22, R24, R22 ;  /* 0x000000181616722b */ /* 0x000fcc0000000016 */
[----:B------:R-:W-:Y:S02]  /*8050*/  @!P2 LOP3.LUT R11, R13, 0x7ff00000, RZ, 0xc0, !PT ;  /* 0x7ff000000d0ba812 */ /* 0x000fe400078ec0ff */
[----:B------:R-:W-:-:S03]  /*8060*/  DMUL R24, R22, R12 ;  /* 0x0000000c16187228 */ /* 0x000fc60000000000 */
[----:B------:R-:W-:-:S05]  /*8070*/  VIADD R32, R11, 0xffffffff ;  /* 0xffffffff0b207836 */ /* 0x000fca0000000000 */
[----:B------:R-:W-:Y:S01]  /*8080*/  DFMA R26, R24, -R18, R12 ;  /* 0x80000012181a722b */ /* 0x000fe2000000000c */
[----:B------:R-:W-:Y:S01]  /*8090*/  ISETP.GT.U32.AND P0, PT, R32, 0x7feffffe, PT ;  /* 0x7feffffe2000780c */ /* 0x000fe20003f04070 */
[----:B------:R-:W-:-:S05]  /*80a0*/  VIADD R32, R28, 0xffffffff ;  /* 0xffffffff1c207836 */ /* 0x000fca0000000000 */
[----:B------:R-:W-:Y:S01]  /*80b0*/  ISETP.GT.U32.OR P0, PT, R32, 0x7feffffe, P0 ;  /* 0x7feffffe2000780c */ /* 0x000fe20000704470 */
[----:B------:R-:W-:-:S12]  /*80c0*/  DFMA R26, R22, R26, R24 ;  /* 0x0000001a161a722b */ /* 0x000fd80000000018 */
[----:B------:R-:W-:Y:S05]  /*80d0*/  @P0 BRA `(.L_x_133) ;  /* 0x0000000000700947 */ /* 0x000fea0003800000 */
[----:B------:R-:W-:-:S04]  /*80e0*/  LOP3.LUT R11, R17, 0x7ff00000, RZ, 0xc0, !PT ;  /* 0x7ff00000110b7812 */ /* 0x000fc800078ec0ff */
[CC--:B------:R-:W-:Y:S02]  /*80f0*/  VIADDMNMX R14, R9.reuse, -R11.reuse, 0xb9600000, !PT ;  /* 0xb9600000090e7446 */ /* 0x0c0fe4000780090b */
[----:B------:R-:W-:Y:S02]  /*8100*/  ISETP.GE.U32.AND P0, PT, R9, R11, PT ;  /* 0x0000000b0900720c */ /* 0x000fe40003f06070 */
[----:B------:R-:W-:Y:S02]  /*8110*/  VIMNMX R14, PT, PT, R14, 0x46a00000, PT ;  /* 0x46a000000e0e7848 */ /* 0x000fe40003fe0100 */
[----:B------:R-:W-:-:S05]  /*8120*/  SEL R10, R10, 0x63400000, !P0 ;  /* 0x634000000a0a7807 */ /* 0x000fca0004000000 */
[----:B------:R-:W-:Y:S02]  /*8130*/  IMAD.IADD R10, R14, 0x1, -R10 ;  /* 0x000000010e0a7824 */ /* 0x000fe400078e0a0a */
[----:B------:R-:W-:Y:S02]  /*8140*/  IMAD.MOV.U32 R14, RZ, RZ, RZ ;  /* 0x000000ffff0e7224 */ /* 0x000fe400078e00ff */
[----:B------:R-:W-:-:S06]  /*8150*/  VIADD R15, R10, 0x7fe00000 ;  /* 0x7fe000000a0f7836 */ /* 0x000fcc0000000000 */
[----:B------:R-:W-:-:S10]  /*8160*/  DMUL R22, R26, R14 ;  /* 0x0000000e1a167228 */ /* 0x000fd40000000000 */
[----:B------:R-:W-:-:S13]  /*8170*/  FSETP.GTU.AND P0, PT, |R23|, 1.469367938527859385e-39, PT ;  /* 0x001000001700780b */ /* 0x000fda0003f0c200 */
[----:B------:R-:W-:Y:S05]  /*8180*/  @P0 BRA `(.L_x_134) ;  /* 0x0000000000a40947 */ /* 0x000fea0003800000 */
[----:B------:R-:W-:Y:S01]  /*8190*/  DFMA R12, R26, -R18, R12 ;  /* 0x800000121a0c722b */ /* 0x000fe2000000000c */
[----:B------:R-:W-:-:S09]  /*81a0*/  MOV R14, RZ ;  /* 0x000000ff000e7202 */ /* 0x000fd20000000f00 */
[C---:B------:R-:W-:Y:S02]  /*81b0*/  FSETP.NEU.AND P0, PT, R13.reuse, RZ, PT ;  /* 0x000000ff0d00720b */ /* 0x040fe40003f0d000 */
[----:B------:R-:W-:-:S04]  /*81c0*/  LOP3.LUT R9, R13, 0x80000000, R17, 0x48, !PT ;  /* 0x800000000d097812 */ /* 0x000fc800078e4811 */
[----:B------:R-:W-:-:S07]  /*81d0*/  LOP3.LUT R15, R9, R15, RZ, 0xfc, !PT ;  /* 0x0000000f090f7212 */ /* 0x000fce00078efcff */
[----:B------:R-:W-:Y:S05]  /*81e0*/  @!P0 BRA `(.L_x_134) ;  /* 0x00000000008c8947 */ /* 0x000fea0003800000 */
[----:B------:R-:W-:Y:S01]  /*81f0*/  IMAD.MOV R13, RZ, RZ, -R10 ;  /* 0x000000ffff0d7224 */ /* 0x000fe200078e0a0a */
[----:B------:R-:W-:Y:S01]  /*8200*/  IADD3 R10, PT, PT, -R10, -0x43300000, RZ ;  /* 0xbcd000000a0a7810 */ /* 0x000fe20007ffe1ff */
[----:B------:R-:W-:-:S06]  /*8210*/  IMAD.MOV.U32 R12, RZ, RZ, RZ ;  /* 0x000000ffff0c7224 */ /* 0x000fcc00078e00ff */
[----:B------:R-:W-:Y:S02]  /*8220*/  DFMA R12, R22, -R12, R26 ;  /* 0x8000000c160c722b */ /* 0x000fe4000000001a */
[----:B------:R-:W-:-:S08]  /*8230*/  DMUL.RP R26, R26, R14 ;  /* 0x0000000e1a1a7228 */ /* 0x000fd00000008000 */
[----:B------:R-:W-:Y:S02]  /*8240*/  FSETP.NEU.AND P0, PT, |R13|, R10, PT ;  /* 0x0000000a0d00720b */ /* 0x000fe40003f0d200 */
[----:B------:R-:W-:Y:S02]  /*8250*/  LOP3.LUT R9, R27, R9, RZ, 0x3c, !PT ;  /* 0x000000091b097212 */ /* 0x000fe400078e3cff */
[----:B------:R-:W-:Y:S02]  /*8260*/  FSEL R22, R26, R22, !P0 ;  /* 0x000000161a167208 */ /* 0x000fe40004000000 */
[----:B------:R-:W-:-:S05]  /*8270*/  FSEL R9, R9, R23, !P0 ;  /* 0x0000001709097208 */ /* 0x000fca0004000000 */
[----:B------:R-:W-:Y:S01]  /*8280*/  IMAD.MOV.U32 R23, RZ, RZ, R9 ;  /* 0x000000ffff177224 */ /* 0x000fe200078e0009 */
[----:B------:R-:W-:Y:S06]  /*8290*/  BRA `(.L_x_134) ;  /* 0x0000000000607947 */ /* 0x000fec0003800000 */
.L_x_133:
[----:B------:R-:W-:-:S14]  /*82a0*/  DSETP.NAN.AND P0, PT, R14, R14, PT ;  /* 0x0000000e0e00722a */ /* 0x000fdc0003f08000 */
[----:B------:R-:W-:Y:S05]  /*82b0*/  @P0 BRA `(.L_x_135) ;  /* 0x00000000004c0947 */ /* 0x000fea0003800000 */
[----:B------:R-:W-:-:S14]  /*82c0*/  DSETP.NAN.AND P0, PT, R16, R16, PT ;  /* 0x000000101000722a */ /* 0x000fdc0003f08000 */
[----:B------:R-:W-:Y:S05]  /*82d0*/  @P0 BRA `(.L_x_136) ;  /* 0x0000000000340947 */ /* 0x000fea0003800000 */
[----:B------:R-:W-:Y:S01]  /*82e0*/  ISETP.NE.AND P0, PT, R11, R28, PT ;  /* 0x0000001c0b00720c */ /* 0x000fe20003f05270 */
[----:B------:R-:W-:Y:S02]  /*82f0*/  IMAD.MOV.U32 R22, RZ, RZ, 0x0 ;  /* 0x00000000ff167424 */ /* 0x000fe400078e00ff */
[----:B------:R-:W-:-:S10]  /*8300*/  IMAD.MOV.U32 R23, RZ, RZ, -0x80000 ;  /* 0xfff80000ff177424 */ /* 0x000fd400078e00ff */
[----:B------:R-:W-:Y:S05]  /*8310*/  @!P0 BRA `(.L_x_134) ;  /* 0x0000000000408947 */ /* 0x000fea0003800000 */
[----:B------:R-:W-:Y:S02]  /*8320*/  ISETP.NE.AND P0, PT, R11, 0x7ff00000, PT ;  /* 0x7ff000000b00780c */ /* 0x000fe40003f05270 */
[----:B------:R-:W-:Y:S02]  /*8330*/  LOP3.LUT R14, R15, 0x80000000, R17, 0x48, !PT ;  /* 0x800000000f0e7812 */ /* 0x000fe400078e4811 */
[----:B------:R-:W-:-:S13]  /*8340*/  ISETP.EQ.OR P0, PT, R28, RZ, !P0 ;  /* 0x000000ff1c00720c */ /* 0x000fda0004702670 */
[----:B------:R-:W-:Y:S01]  /*8350*/  @P0 LOP3.LUT R9, R14, 0x7ff00000, RZ, 0xfc, !PT ;  /* 0x7ff000000e090812 */ /* 0x000fe200078efcff */
[----:B------:R-:W-:Y:S01]  /*8360*/  @!P0 IMAD.MOV.U32 R23, RZ, RZ, R14 ;  /* 0x000000ffff178224 */ /* 0x000fe200078e000e */
[----:B------:R-:W-:Y:S01]  /*8370*/  @!P0 MOV R22, RZ ;  /* 0x000000ff00168202 */ /* 0x000fe20000000f00 */
[----:B------:R-:W-:Y:S02]  /*8380*/  @P0 IMAD.MOV.U32 R22, RZ, RZ, RZ ;  /* 0x000000ffff160224 */ /* 0x000fe400078e00ff */
[----:B------:R-:W-:Y:S01]  /*8390*/  @P0 IMAD.MOV.U32 R23, RZ, RZ, R9 ;  /* 0x000000ffff170224 */ /* 0x000fe200078e0009 */
[----:B------:R-:W-:Y:S06]  /*83a0*/  BRA `(.L_x_134) ;  /* 0x00000000001c7947 */ /* 0x000fec0003800000 */
.L_x_136:
[----:B------:R-:W-:-:S05]  /*83b0*/  LOP3.LUT R22, R17, 0x80000, RZ, 0xfc, !PT ;  /* 0x0008000011167812 */ /* 0x000fca00078efcff */
[----:B------:R-:W-:Y:S02]  /*83c0*/  IMAD.MOV.U32 R23, RZ, RZ, R22 ;  /* 0x000000ffff177224 */ /* 0x000fe400078e0016 */
[----:B------:R-:W-:Y:S01]  /*83d0*/  IMAD.MOV.U32 R22, RZ, RZ, R16 ;  /* 0x000000ffff167224 */ /* 0x000fe200078e0010 */
[----:B------:R-:W-:Y:S06]  /*83e0*/  BRA `(.L_x_134) ;  /* 0x00000000000c7947 */ /* 0x000fec0003800000 */
.L_x_135:
[----:B------:R-:W-:-:S04]  /*83f0*/  LOP3.LUT R22, R15, 0x80000, RZ, 0xfc, !PT ;  /* 0x000800000f167812 */ /* 0x000fc800078efcff */
[----:B------:R-:W-:Y:S01]  /*8400*/  MOV R23, R22 ;  /* 0x0000001600177202 */ /* 0x000fe20000000f00 */
[----:B------:R-:W-:-:S07]  /*8410*/  IMAD.MOV.U32 R22, RZ, RZ, R14 ;  /* 0x000000ffff167224 */ /* 0x000fce00078e000e */
.L_x_134:
[----:B------:R-:W-:Y:S05]  /*8420*/  BSYNC.RECONVERGENT B1 ;  /* 0x0000000000017941 */ /* 0x000fea0003800200 */
.L_x_132:
[----:B------:R-:W-:Y:S02]  /*8430*/  IMAD.MOV.U32 R10, RZ, RZ, R7 ;  /* 0x000000ffff0a7224 */ /* 0x000fe400078e0007 */
[----:B------:R-:W-:Y:S02]  /*8440*/  IMAD.MOV.U32 R11, RZ, RZ, 0x0 ;  /* 0x00000000ff0b7424 */ /* 0x000fe400078e00ff */
[----:B------:R-:W-:Y:S02]  /*8450*/  IMAD.MOV.U32 R9, RZ, RZ, R22 ;  /* 0x000000ffff097224 */ /* 0x000fe400078e0016 */
[----:B------:R-:W-:Y:S05]  /*8460*/  RET.REL.NODEC R10 `(_ZN3cub18CUB_300001_SM_10006detail6reduce18DeviceReduceKernelINS2_10policy_hubIdyN4cuda3std3__44plusIdEEE10Policy1000EN6thrust24THRUST_300001_SM_1000_NS17counting_iteratorIiNSD_11use_defaultESF_SF_EEyS9_d12calculate_piEEvT0_PT3_T1_NS0_13GridEvenShareISL_EET2_T4_) ;  /* 0xffffff780ae47950 */ /* 0x000fea0003c3ffff */
.L_x_137:
        /* <DEDUP_REMOVED lines=9> */
.L_x_513:


//--------------------- .text._ZN3cub18CUB_300001_SM_10006detail6reduce28DeviceReduceSingleTileKernelINS2_10policy_hubIdyN4cuda3std3__44plusIdEEE10Policy1000EN6thrust24THRUST_300001_SM_1000_NS17counting_iteratorIiNSD_11use_defaultESF_SF_EEPfyS9_fd12calculate_piEEvT0_T1_T2_T3_T4_T6_ --------------------------
	.section	.text._ZN3cub18CUB_300001_SM_10006detail6reduce28DeviceReduceSingleTileKernelINS2_10policy_hubIdyN4cuda3std3__44plusIdEEE10Policy1000EN6thrust24THRUST_300001_SM_1000_NS17counting_iteratorIiNSD_11use_defaultESF_SF_EEPfyS9_fd12calculate_piEEvT0_T1_T2_T3_T4_T6_,"ax",@progbits
	.align	128
        .global         _ZN3cub18CUB_300001_SM_10006detail6reduce28DeviceReduceSingleTileKernelINS2_10policy_hubIdyN4cuda3std3__44plusIdEEE10Policy1000EN6thrust24THRUST_300001_SM_1000_NS17counting_iteratorIiNSD_11use_defaultESF_SF_EEPfyS9_fd12calculate_piEEvT0_T1_T2_T3_T4_T6_
        .type           _ZN3cub18CUB_300001_SM_10006detail6reduce28DeviceReduceSingleTileKernelINS2_10policy_hubIdyN4cuda3std3__44plusIdEEE10Policy1000EN6thrust24THRUST_300001_SM_1000_NS17counting_iteratorIiNSD_11use_defaultESF_SF_EEPfyS9_fd12calculate_piEEvT0_T1_T2_T3_T4_T6_,@function
        .size           _ZN3cub18CUB_300001_SM_10006detail6reduce28DeviceReduceSingleTileKernelINS2_10policy_hubIdyN4cuda3std3__44plusIdEEE10Policy1000EN6thrust24THRUST_300001_SM_1000_NS17counting_iteratorIiNSD_11use_defaultESF_SF_EEPfyS9_fd12calculate_piEEvT0_T1_T2_T3_T4_T6_,(.L_x_514 - _ZN3cub18CUB_300001_SM_10006detail6reduce28DeviceReduceSingleTileKernelINS2_10policy_hubIdyN4cuda3std3__44plusIdEEE10Policy1000EN6thrust24THRUST_300001_SM_1000_NS17counting_iteratorIiNSD_11use_defaultESF_SF_EEPfyS9_fd12calculate_piEEvT0_T1_T2_T3_T4_T6_)
        .other          _ZN3cub18CUB_300001_SM_10006detail6reduce28DeviceReduceSingleTileKernelINS2_10policy_hubIdyN4cuda3std3__44plusIdEEE10Policy1000EN6thrust24THRUST_300001_SM_1000_NS17counting_iteratorIiNSD_11use_defaultESF_SF_EEPfyS9_fd12calculate_piEEvT0_T1_T2_T3_T4_T6_,@"STO_CUDA_ENTRY STV_DEFAULT"
_ZN3cub18CUB_300001_SM_10006detail6reduce28DeviceReduceSingleTileKernelINS2_10policy_hubIdyN4cuda3std3__44plusIdEEE10Policy1000EN6thrust24THRUST_300001_SM_1000_NS17counting_iteratorIiNSD_11use_defaultESF_SF_EEPfyS9_fd12calculate_piEEvT0_T1_T2_T3_T4_T6_:
.text._ZN3cub18CUB_300001_SM_10006detail6reduce28DeviceReduceSingleTileKernelINS2_10policy_hubIdyN4cuda3std3__44plusIdEEE10Policy1000EN6thrust24THRUST_300001_SM_1000_NS17counting_iteratorIiNSD_11use_defaultESF_SF_EEPfyS9_fd12calculate_piEEvT0_T1_T2_T3_T4_T6_:
[----:B------:R-:W-:Y:S01]  /*0000*/  LDC R1, c[0x0][0x37c] ;  /* 0x0000df00ff017b82 */ /* 0x000fe20000000800 */
[----:B------:R-:W0:Y:S01]  /*0010*/  LDCU.64 UR4, c[0x0][0x390] ;  /* 0x00007200ff0477ac */ /* 0x000e220008000a00 */
[----:B------:R-:W1:Y:S01]  /*0020*/  LDCU.64 UR6, c[0x0][0x358] ;  /* 0x00006b00ff0677ac */ /* 0x000e620008000a00 */
[----:B0-----:R-:W-:-:S04]  /*0030*/  UISETP.NE.U32.AND UP0, UPT, UR4, URZ, UPT ;  /* 0x000000ff0400728c */ /* 0x001fc8000bf05070 */
[----:B------:R-:W-:-:S09]  /*0040*/  UISETP.NE.AND.EX UP0, UPT, UR5, URZ, UPT, UP0 ;  /* 0x000000ff0500728c */ /* 0x000fd2000bf05300 */
[----:B-1----:R-:W-:Y:S05]  /*0050*/  BRA.U UP0, `(.L_x_138) ;  /* 0x00000001001c7547 */ /* 0x002fea000b800000 */
[----:B------:R-:W0:Y:S02]  /*0060*/  S2R R0, SR_TID.X ;  /* 0x0000000000007919 */ /* 0x000e240000002100 */
[----:B0-----:R-:W-:-:S13]  /*0070*/  ISETP.NE.AND P0, PT, R0, RZ, PT ;  /* 0x000000ff0000720c */ /* 0x001fda0003f05270 */
[----:B------:R-:W-:Y:S05]  /*0080*/  @P0 EXIT ;  /* 0x000000000000094d */ /* 0x000fea0003800000 */
[----:B------:R-:W0:Y:S08]  /*0090*/  LDC R5, c[0x0][0x39c] ;  /* 0x0000e700ff057b82 */ /* 0x000e300000000800 */
[----:B------:R-:W0:Y:S02]  /*00a0*/  LDC.64 R2, c[0x0][0x388] ;  /* 0x0000e200ff027b82 */ /* 0x000e240000000a00 */
[----:B0-----:R-:W-:Y:S01]  /*00b0*/  STG.E desc[UR6][R2.64], R5 ;  /* 0x0000000502007986 */ /* 0x001fe2000c101906 */
[----:B------:R-:W-:Y:S05]  /*00c0*/  EXIT ;  /* 0x000000000000794d */ /* 0x000fea0003800000 */
.L_x_138:
[----:B------:R-:W-:Y:S01]  /*00d0*/  UISETP.GT.U32.AND UP0, UPT, UR4, 0xdff, UPT ;  /* 0x00000dff0400788c */ /* 0x000fe2000bf04070 */
[----:B------:R-:W-:Y:S01]  /*00e0*/  BSSY.RECONVERGENT B0, `(.L_x_139) ;  /* 0x00007ae000007945 */ /* 0x000fe20003800200 */
[----:B------:R-:W-:Y:S01]  /*00f0*/  IMAD.MOV.U32 R11, RZ, RZ, 0x41dfffff ;  /* 0x41dfffffff0b7424 */ /* 0x000fe200078e00ff */
[----:B------:R-:W-:Y:S01]  /*0100*/  UMOV UR8, 0xff800000 ;  /* 0xff80000000087882 */ /* 0x000fe20000000000 */
[----:B------:R-:W-:-:S09]  /*0110*/  UISETP.GT.U32.AND.EX UP0, UPT, UR5, URZ, UPT, UP0 ;  /* 0x000000ff0500728c */ /* 0x000fd2000bf04100 */
[----:B------:R-:W-:Y:S05]  /*0120*/  BRA.U UP0, `(.L_x_140) ;  /* 0x00000021009c7547 */ /* 0x000fea000b800000 */
[----:B------:R-:W0:Y:S01]  /*0130*/  S2R R0, SR_TID.X ;  /* 0x0000000000007919 */ /* 0x000e220000002100 */
[----:B------:R-:W-:Y:S01]  /*0140*/  BSSY.RECONVERGENT B2, `(.L_x_141) ;  /* 0x0000052000027945 */ /* 0x000fe20003800200 */
[----:B------:R-:W-:Y:S02]  /*0150*/  CS2R R14, SRZ ;  /* 0x00000000000e7805 */ /* 0x000fe4000001ff00 */
[----:B0-----:R-:W-:Y:S01]  /*0160*/  ISETP.GE.U32.AND P0, PT, R0, UR4, PT ;  /* 0x0000000400007c0c */ /* 0x001fe2000bf06070 */
[----:B------:R-:W-:-:S12]  /*0170*/  IMAD.MOV.U32 R2, RZ, RZ, R0 ;  /* 0x000000ffff027224 */ /* 0x000fd800078e0000 */
[----:B------:R-:W-:Y:S05]  /*0180*/  @P0 BRA `(.L_x_142) ;  /* 0x0000000400340947 */ /* 0x000fea0003800000 */
[----:B------:R-:W0:Y:S01]  /*0190*/  LDCU UR4, c[0x0][0x380] ;  /* 0x00007000ff0477ac */ /* 0x000e220008000800 */
[----:B------:R-:W-:Y:S01]  /*01a0*/  IMAD.MOV.U32 R8, RZ, RZ, -0x800000 ;  /* 0xff800000ff087424 */ /* 0x000fe200078e00ff */
[----:B------:R-:W-:Y:S01]  /*01b0*/  BSSY.RECONVERGENT B3, `(.L_x_143) ;  /* 0x0000026000037945 */ /* 0x000fe20003800200 */
[----:B------:R-:W-:Y:S02]  /*01c0*/  IMAD.MOV.U32 R9, RZ, RZ, 0x41dfffff ;  /* 0x41dfffffff097424 */ /* 0x000fe400078e00ff */
[----:B0-----:R-:W-:-:S04]  /*01d0*/  VIADD R2, R0, UR4 ;  /* 0x0000000400027c36 */ /* 0x001fc80008000000 */
        /* <DEDUP_REMOVED lines=19> */
[----:B------:R-:W-:-:S05]  /*0310*/  IMAD.IADD R2, R6, 0x1, R13 ;  /* 0x0000000106027824 */ /* 0x000fca00078e020d */
[----:B------:R-:W-:Y:S02]  /*0320*/  IADD3 R22, PT, PT, R2, -0x1, RZ ;  /* 0xffffffff02167810 */ /* 0x000fe40007ffe0ff */
[----:B------:R-:W-:-:S04]  /*0330*/  DFMA R6, R4, -R8, 1 ;  /* 0x3ff000000406742b */ /* 0x000fc80000000808 */
[----:B------:R-:W0:Y:S04]  /*0340*/  I2F.F64.U32 R22, R22 ;  /* 0x0000001600167312 */ /* 0x000e280000201800 */
        /* <DEDUP_REMOVED lines=9> */
[----:B------:R-:W-:Y:S05]  /*03e0*/  CALL.REL.NOINC `($__internal_1_$__cuda_sm20_div_rn_f64_full) ;  /* 0x0000007800187944 */ /* 0x000fea0003c00000 */
[----:B------:R-:W-:Y:S02]  /*03f0*/  IMAD.MOV.U32 R4, RZ, RZ, R26 ;  /* 0x000000ffff047224 */ /* 0x000fe400078e001a */
[----:B------:R-:W-:-:S07]  /*0400*/  IMAD.MOV.U32 R5, RZ, RZ, R27 ;  /* 0x000000ffff057224 */ /* 0x000fce00078e001b */
.L_x_144:
[----:B------:R-:W-:Y:S05]  /*0410*/  BSYNC.RECONVERGENT B3 ;  /* 0x0000000000037941 */ /* 0x000fea0003800200 */
.L_x_143:
[----:B------:R-:W0:Y:S01]  /*0420*/  MUFU.RCP64H R3, 2.14748262400000000000e+09 ;  /* 0x41dfffff00037908 */ /* 0x000e220000001800 */
[----:B------:R-:W-:Y:S01]  /*0430*/  IMAD.HI.U32 R6, R2, -0x4370ec6f, RZ ;  /* 0xbc8f139102067827 */ /* 0x000fe200078e00ff */
[----:B------:R-:W-:Y:S03]  /*0440*/  BSSY.RECONVERGENT B3, `(.L_x_145) ;  /* 0x000001b000037945 */ /* 0x000fe60003800200 */
[----:B------:R-:W-:Y:S01]  /*0450*/  IMAD.MOV.U32 R7, RZ, RZ, 0x41dfffff ;  /* 0x41dfffffff077424 */ /* 0x000fe200078e00ff */
[----:B------:R-:W-:Y:S01]  /*0460*/  SHF.R.U32.HI R9, RZ, 0xf, R6 ;  /* 0x0000000fff097819 */ /* 0x000fe20000011606 */
[----:B------:R-:W-:-:S04]  /*0470*/  IMAD.MOV.U32 R6, RZ, RZ, -0x800000 ;  /* 0xff800000ff067424 */ /* 0x000fc800078e00ff */
        /* <DEDUP_REMOVED lines=23> */
.L_x_146:
[----:B------:R-:W-:Y:S05]  /*05f0*/  BSYNC.RECONVERGENT B3 ;  /* 0x0000000000037941 */ /* 0x000fea0003800200 */
.L_x_145:
[----:B------:R-:W-:Y:S01]  /*0600*/  DMUL R26, R26, R26 ;  /* 0x0000001a1a1a7228 */ /* 0x000fe20000000000 */
[----:B------:R-:W-:Y:S02]  /*0610*/  VIADD R2, R0, 0x200 ;  /* 0x0000020000027836 */ /* 0x000fe40000000000 */
[----:B------:R-:W-:-:S05]  /*0620*/  IMAD.MOV.U32 R14, RZ, RZ, RZ ;  /* 0x000000ffff0e7224 */ /* 0x000fca00078e00ff */
[----:B------:R-:W-:-:S08]  /*0630*/  DFMA R26, R4, R4, R26 ;  /* 0x00000004041a722b */ /* 0x000fd0000000001a */
[----:B------:R-:W-:-:S06]  /*0640*/  DSETP.GTU.AND P0, PT, R26, 1, PT ;  /* 0x3ff000001a00742a */ /* 0x000fcc0003f0c000 */
[----:B------:R-:W-:-:S08]  /*0650*/  FSEL R15, RZ, 1.875, P0 ;  /* 0x3ff00000ff0f7808 */ /* 0x000fd00000000000 */
.L_x_142:
[----:B------:R-:W-:Y:S05]  /*0660*/  BSYNC.RECONVERGENT B2 ;  /* 0x0000000000027941 */ /* 0x000fea0003800200 */
.L_x_141:
[----:B------:R-:W0:Y:S01]  /*0670*/  LDCU UR4, c[0x0][0x390] ;  /* 0x00007200ff0477ac */ /* 0x000e220008000800 */
[----:B------:R-:W-:Y:S01]  /*0680*/  BSSY.RECONVERGENT B2, `(.L_x_147) ;  /* 0x00000fd000027945 */ /* 0x000fe20003800200 */
[----:B------:R-:W1:Y:S01]  /*0690*/  LDCU UR9, c[0x0][0x380] ;  /* 0x00007000ff0977ac */ /* 0x000e620008000800 */
[----:B------:R-:W2:Y:S01]  /*06a0*/  LDCU UR10, c[0x0][0x390] ;  /* 0x00007200ff0a77ac */ /* 0x000ea20008000800 */
[----:B0-----:R-:W-:-:S13]  /*06b0*/  ISETP.GE.U32.AND P0, PT, R2, UR4, PT ;  /* 0x0000000402007c0c */ /* 0x001fda000bf06070 */
[----:B-12---:R-:W-:Y:S05]  /*06c0*/  @P0 BRA `(.L_x_148) ;  /* 0x0000000c00e00947 */ /* 0x006fea0003800000 */
[----:B------:R-:W-:Y:S01]  /*06d0*/  LOP3.LUT R4, RZ, R2, RZ, 0x33, !PT ;  /* 0x00000002ff047212 */ /* 0x000fe200078e33ff */
[----:B------:R-:W-:Y:S04]  /*06e0*/  BSSY.RECONVERGENT B3, `(.L_x_149) ;  /* 0x0000052000037945 */ /* 0x000fe80003800200 */
[----:B------:R-:W-:-:S05]  /*06f0*/  VIADD R4, R4, UR4 ;  /* 0x0000000404047c36 */ /* 0x000fca0008000000 */
[----:B------:R-:W-:-:S13]  /*0700*/  LOP3.LUT P0, RZ, R4, 0x200, RZ, 0xc0, !PT ;  /* 0x0000020004ff7812 */ /* 0x000fda000780c0ff */
[----:B------:R-:W-:Y:S05]  /*0710*/  @P0 BRA `(.L_x_150) ;  /* 0x0000000400380947 */ /* 0x000fea0003800000 */
[----:B------:R-:W0:Y:S01]  /*0720*/  LDCU UR5, c[0x0][0x380] ;  /* 0x00007000ff0577ac */ /* 0x000e220008000800 */
[----:B------:R-:W1:Y:S01]  /*0730*/  MUFU.RCP64H R7, 2.14748262400000000000e+09 ;  /* 0x41dfffff00077908 */ /* 0x000e620000001800 */
[----:B------:R-:W-:Y:S01]  /*0740*/  IMAD.MOV.U32 R8, RZ, RZ, -0x800000 ;  /* 0xff800000ff087424 */ /* 0x000fe200078e00ff */
[----:B------:R-:W-:Y:S01]  /*0750*/  BSSY.RECONVERGENT B4, `(.L_x_151) ;  /* 0x0000025000047945 */ /* 0x000fe20003800200 */
[----:B------:R-:W-:Y:S01]  /*0760*/  IMAD.MOV.U32 R9, RZ, RZ, 0x41dfffff ;  /* 0x41dfffffff097424 */ /* 0x000fe200078e00ff */
[----:B0-----:R-:W-:-:S05]  /*0770*/  IADD3 R3, PT, PT, R2, UR5, RZ ;  /* 0x0000000502037c10 */ /* 0x001fca000fffe0ff */
[----:B------:R-:W-:-:S04]  /*0780*/  IMAD.HI.U32 R6, R3, 0x3, RZ ;  /* 0x0000000303067827 */ /* 0x000fc800078e00ff */
[----:B------:R-:W-:-:S05]  /*0790*/  IMAD.IADD R5, R3, 0x1, -R6 ;  /* 0x0000000103057824 */ /* 0x000fca00078e0a06 */
        /* <DEDUP_REMOVED lines=12> */
[----:B-1----:R-:W-:-:S08]  /*0860*/  DFMA R12, R6, -R8, 1 ;  /* 0x3ff00000060c742b */ /* 0x002fd00000000808 */
[----:B------:R-:W-:Y:S02]  /*0870*/  DFMA R12, R12, R12, R12 ;  /* 0x0000000c0c0c722b */ /* 0x000fe4000000000c */
[----:B------:R-:W-:-:S04]  /*0880*/  @P0 IMAD.MOV R16, RZ, RZ, -R10 ;  /* 0x000000ffff100224 */ /* 0x000fc800078e0a0a */
        /* <DEDUP_REMOVED lines=17> */
.L_x_152:
[----:B------:R-:W-:Y:S05]  /*09a0*/  BSYNC.RECONVERGENT B4 ;  /* 0x0000000000047941 */ /* 0x000fea0003800200 */
.L_x_151:
        /* <DEDUP_REMOVED lines=29> */
.L_x_154:
[----:B------:R-:W-:Y:S05]  /*0b80*/  BSYNC.RECONVERGENT B4 ;  /* 0x0000000000047941 */ /* 0x000fea0003800200 */
.L_x_153:
[----:B------:R-:W-:Y:S01]  /*0b90*/  DMUL R26, R26, R26 ;  /* 0x0000001a1a1a7228 */ /* 0x000fe20000000000 */
[----:B------:R-:W-:Y:S02]  /*0ba0*/  IMAD.MOV.U32 R6, RZ, RZ, RZ ;  /* 0x000000ffff067224 */ /* 0x000fe400078e00ff */
[----:B------:R-:W-:-:S05]  /*0bb0*/  VIADD R2, R2, 0x200 ;  /* 0x0000020002027836 */ /* 0x000fca0000000000 */
[----:B------:R-:W-:-:S08]  /*0bc0*/  DFMA R26, R12, R12, R26 ;  /* 0x0000000c0c1a722b */ /* 0x000fd0000000001a */
[----:B------:R-:W-:-:S06]  /*0bd0*/  DSETP.GTU.AND P0, PT, R26, 1, PT ;  /* 0x3ff000001a00742a */ /* 0x000fcc0003f0c000 */
[----:B------:R-:W-:-:S06]  /*0be0*/  FSEL R7, RZ, 1.875, P0 ;  /* 0x3ff00000ff077808 */ /* 0x000fcc0000000000 */
[----:B------:R-:W-:-:S11]  /*0bf0*/  DADD R14, R14, R6 ;  /* 0x000000000e0e7229 */ /* 0x000fd60000000006 */
.L_x_150:
[----:B------:R-:W-:Y:S05]  /*0c00*/  BSYNC.RECONVERGENT B3 ;  /* 0x0000000000037941 */ /* 0x000fea0003800200 */
.L_x_149:
[----:B------:R-:W-:-:S13]  /*0c10*/  ISETP.GE.U32.AND P0, PT, R4, 0x200, PT ;  /* 0x000002000400780c */ /* 0x000fda0003f06070 */
[----:B------:R-:W-:Y:S05]  /*0c20*/  @!P0 BRA `(.L_x_148) ;  /* 0x0000000800888947 */ /* 0x000fea0003800000 */
[----:B------:R-:W0:Y:S01]  /*0c30*/  LDCU UR5, c[0x0][0x380] ;  /* 0x00007000ff0577ac */ /* 0x000e220008000800 */
[C---:B------:R-:W-:Y:S02]  /*0c40*/  VIADD R7, R2.reuse, 0x200 ;  /* 0x0000020002077836 */ /* 0x040fe40000000000 */
[----:B0-----:R-:W-:-:S04]  /*0c50*/  VIADD R5, R2, UR5 ;  /* 0x0000000502057c36 */ /* 0x001fc80008000000 */
[----:B------:R-:W-:-:S07]  /*0c60*/  VIADD R2, R5, 0x200 ;  /* 0x0000020005027836 */ /* 0x000fce0000000000 */
.L_x_163:
[C---:B------:R-:W-:Y:S01]  /*0c70*/  IMAD.HI.U32 R4, R5.reuse, 0x3, RZ ;  /* 0x0000000305047827 */ /* 0x040fe200078e00ff */
[----:B------:R-:W0:Y:S01]  /*0c80*/  MUFU.RCP64H R13, 2.14748262400000000000e+09 ;  /* 0x41dfffff000d7908 */ /* 0x000e220000001800 */
[----:B------:R-:W-:Y:S02]  /*0c90*/  BSSY.RECONVERGENT B3, `(.L_x_155) ;  /* 0x000002a000037945 */ /* 0x000fe40003800200 */
[----:B------:R-:W-:Y:S02]  /*0ca0*/  IMAD.IADD R3, R5, 0x1, -R4 ;  /* 0x0000000105037824 */ /* 0x000fe400078e0a04 */
[----:B------:R-:W-:Y:S02]  /*0cb0*/  IMAD.MOV.U32 R9, RZ, RZ, -0x200 ;  /* 0xfffffe00ff097424 */ /* 0x000fe400078e00ff */
[----:B------:R-:W-:Y:S01]  /*0cc0*/  IMAD.MOV.U32 R8, RZ, RZ, -0x800000 ;  /* 0xff800000ff087424 */ /* 0x000fe200078e00ff */
[----:B------:R-:W-:Y:S01]  /*0cd0*/  LEA.HI R4, R3, R4, RZ, 0x1f ;  /* 0x0000000403047211 */ /* 0x000fe200078ff8ff */
[----:B------:R-:W-:Y:S01]  /*0ce0*/  IMAD.MOV.U32 R12, RZ, RZ, 0x1 ;  /* 0x00000001ff0c7424 */ /* 0x000fe200078e00ff */
[----:B------:R-:W-:-:S02]  /*0cf0*/  IADD3 R3, PT, PT, R7, UR9, RZ ;  /* 0x0000000907037c10 */ /* 0x000fc4000fffe0ff */
[----:B------:R-:W-:-:S05]  /*0d00*/  SHF.R.U32.HI R4, RZ, 0x1e, R4 ;  /* 0x0000001eff047819 */ /* 0x000fca0000011604 */
[----:B------:R-:W-:-:S05]  /*0d10*/  IMAD R4, R4, -0x7fffffff, R3 ;  /* 0x8000000104047824 */ /* 0x000fca00078e0203 */
[----:B------:R-:W-:Y:S01]  /*0d20*/  VIADDMNMX.U32 R4, R4, R9, 0x1, !PT ;  /* 0x0000000104047446 */ /* 0x000fe20007800009 */
[----:B------:R-:W-:-:S04]  /*0d30*/  IMAD.MOV.U32 R9, RZ, RZ, 0x41dfffff ;  /* 0x41dfffffff097424 */ /* 0x000fc800078e00ff */
[----:B------:R-:W-:-:S05]  /*0d40*/  IMAD.HI.U32 R6, R4, -0x4370ec6f, RZ ;  /* 0xbc8f139104067827 */ /* 0x000fca00078e00ff */
[----:B------:R-:W-:-:S05]  /*0d50*/  SHF.R.U32.HI R17, RZ, 0xf, R6 ;  /* 0x0000000fff117819 */ /* 0x000fca0000011606 */
[C---:B------:R-:W-:Y:S02]  /*0d60*/  IMAD R4, R17.reuse, -0xadc8, R4 ;  /* 0xffff523811047824 */ /* 0x040fe400078e0204 */
[----:B------:R-:W-:Y:S01]  /*0d70*/  IMAD R19, R17, 0xd47, RZ ;  /* 0x00000d4711137824 */ /* 0x000fe200078e02ff */
[----:B0-----:R-:W-:Y:S01]  /*0d80*/  DFMA R16, R12, -R8, 1 ;  /* 0x3ff000000c10742b */ /* 0x001fe20000000808 */
        /* <DEDUP_REMOVED lines=10> */
[----:B------:R-:W0:Y:S07]  /*0e30*/  I2F.F64.U32 R22, R22 ;  /* 0x0000001600167312 */ /* 0x000e2e0000201800 */
[----:B0-----:R-:W-:Y:S01]  /*0e40*/  DMUL R16, R12, R22 ;  /* 0x000000160c107228 */ /* 0x001fe20000000000 */
[----:B------:R-:W-:-:S07]  /*0e50*/  FSETP.GEU.AND P1, PT, |R23|, 6.5827683646048100446e-37, PT ;  /* 0x036000001700780b */ /* 0x000fce0003f2e200 */
[----:B------:R-:W-:-:S08]  /*0e60*/  DFMA R8, R16, -R8, R22 ;  /* 0x800000081008722b */ /* 0x000fd00000000016 */
[----:B------:R-:W-:Y:S01]  /*0e70*/  DFMA R16, R12, R8, R16 ;  /* 0x000000080c10722b */ /* 0x000fe20000000010 */
[----:B------:R-:W-:-:S04]  /*0e80*/  IMAD.HI.U32 R9, R2, 0x3, RZ ;  /* 0x0000000302097827 */ /* 0x000fc800078e00ff */
[----:B------:R-:W-:-:S05]  /*0e90*/  IMAD.IADD R6, R2, 0x1, -R9 ;  /* 0x0000000102067824 */ /* 0x000fca00078e0a09 */
[----:B------:R-:W-:Y:S01]  /*0ea0*/  FFMA R8, RZ, 27.999998092651367188, R17 ;  /* 0x41dfffffff087823 */ /* 0x000fe20000000011 */
[----:B------:R-:W-:-:S04]  /*0eb0*/  LEA.HI R6, R6, R9, RZ, 0x1f ;  /* 0x0000000906067211 */ /* 0x000fc800078ff8ff */
[----:B------:R-:W-:Y:S02]  /*0ec0*/  FSETP.GT.AND P0, PT, |R8|, 1.469367938527859385e-39, PT ;  /* 0x001000000800780b */ /* 0x000fe40003f04200 */
[----:B------:R-:W-:-:S11]  /*0ed0*/  SHF.R.U32.HI R12, RZ, 0x1e, R6 ;  /* 0x0000001eff0c7819 */ /* 0x000fd60000011606 */
[----:B------:R-:W-:Y:S05]  /*0ee0*/  @P0 BRA P1, `(.L_x_156) ;  /* 0x0000000000100947 */ /* 0x000fea0000800000 */
[----:B------:R-:W-:-:S07]  /*0ef0*/  MOV R6, 0xf10 ;  /* 0x00000f1000067802 */ /* 0x000fce0000000f00 */
[----:B------:R-:W-:Y:S05]  /*0f00*/  CALL.REL.NOINC `($__internal_1_$__cuda_sm20_div_rn_f64_full) ;  /* 0x0000006c00507944 */ /* 0x000fea0003c00000 */
[----:B------:R-:W-:Y:S01]  /*0f10*/  IMAD.MOV.U32 R16, RZ, RZ, R26 ;  /* 0x000000ffff107224 */ /* 0x000fe200078e001a */
[----:B------:R-:W-:-:S07]  /*0f20*/  MOV R17, R27 ;  /* 0x0000001b00117202 */ /* 0x000fce0000000f00 */
.L_x_156:
[----:B------:R-:W-:Y:S05]  /*0f30*/  BSYNC.RECONVERGENT B3 ;  /* 0x0000000000037941 */ /* 0x000fea0003800200 */
.L_x_155:
        /* <DEDUP_REMOVED lines=29> */
.L_x_158:
[----:B------:R-:W-:Y:S05]  /*1110*/  BSYNC.RECONVERGENT B3 ;  /* 0x0000000000037941 */ /* 0x000fea0003800200 */
.L_x_157:
[----:B------:R-:W-:Y:S01]  /*1120*/  IMAD R12, R12, -0x7fffffff, R3 ;  /* 0x800000010c0c7824 */ /* 0x000fe200078e0203 */
[----:B------:R-:W0:Y:S01]  /*1130*/  MUFU.RCP64H R13, 2.14748262400000000000e+09 ;  /* 0x41dfffff000d7908 */ /* 0x000e220000001800 */
[----:B------:R-:W-:Y:S01]  /*1140*/  IMAD.MOV.U32 R8, RZ, RZ, -0x800000 ;  /* 0xff800000ff087424 */ /* 0x000fe200078e00ff */
[----:B------:R-:W-:Y:S01]  /*1150*/  DMUL R26, R26, R26 ;  /* 0x0000001a1a1a7228 */ /* 0x000fe20000000000 */
[----:B------:R-:W-:Y:S01]  /*1160*/  IMAD.MOV.U32 R9, RZ, RZ, 0x41dfffff ;  /* 0x41dfffffff097424 */ /* 0x000fe200078e00ff */
[----:B------:R-:W-:Y:S01]  /*1170*/  VIMNMX.U32 R12, PT, PT, R12, 0x1, !PT ;  /* 0x000000010c0c7848 */ /* 0x000fe20007fe0000 */
[----:B------:R-:W-:Y:S04]  /*1180*/  BSSY.RECONVERGENT B3, `(.L_x_159) ;  /* 0x0000022000037945 */ /* 0x000fe80003800200 */
[----:B------:R-:W-:Y:S01]  /*1190*/  IMAD.HI.U32 R3, R12, -0x4370ec6f, RZ ;  /* 0xbc8f13910c037827 */ /* 0x000fe200078e00ff */
[----:B------:R-:W-:-:S04]  /*11a0*/  DFMA R26, R16, R16, R26 ;  /* 0x00000010101a722b */ /* 0x000fc8000000001a */
        /* <DEDUP_REMOVED lines=9> */
[----:B------:R-:W-:Y:S01]  /*1240*/  @P0 IMAD.MOV R6, RZ, RZ, -R4 ;  /* 0x000000ffff060224 */ /* 0x000fe200078e0a04 */
[----:B------:R-:W-:-:S03]  /*1250*/  DSETP.GTU.AND P0, PT, R26, 1, PT ;  /* 0x3ff000001a00742a */ /* 0x000fc60003f0c000 */
[----:B------:R-:W-:Y:S02]  /*1260*/  IMAD.IADD R3, R3, 0x1, R6 ;  /* 0x0000000103037824 */ /* 0x000fe400078e0206 */
[----:B------:R-:W-:-:S03]  /*1270*/  DFMA R18, R12, R18, R12 ;  /* 0x000000120c12722b */ /* 0x000fc6000000000c */
[----:B------:R-:W-:-:S05]  /*1280*/  IADD3 R22, PT, PT, R3, -0x1, RZ ;  /* 0xffffffff03167810 */ /* 0x000fca0007ffe0ff */
        /* <DEDUP_REMOVED lines=14> */
[----:B------:R-:W-:Y:S05]  /*1370*/  CALL.REL.NOINC `($__internal_1_$__cuda_sm20_div_rn_f64_full) ;  /* 0x0000006800347944 */ /* 0x000fea0003c00000 */
[----:B------:R-:W-:Y:S02]  /*1380*/  IMAD.MOV.U32 R12, RZ, RZ, R26 ;  /* 0x000000ffff0c7224 */ /* 0x000fe400078e001a */
[----:B------:R-:W-:-:S07]  /*1390*/  IMAD.MOV.U32 R13, RZ, RZ, R27 ;  /* 0x000000ffff0d7224 */ /* 0x000fce00078e001b */
.L_x_160:
[----:B------:R-:W-:Y:S05]  /*13a0*/  BSYNC.RECONVERGENT B3 ;  /* 0x0000000000037941 */ /* 0x000fea0003800200 */
.L_x_159:
        /* <DEDUP_REMOVED lines=29> */
.L_x_162:
[----:B------:R-:W-:Y:S05]  /*1580*/  BSYNC.RECONVERGENT B3 ;  /* 0x0000000000037941 */ /* 0x000fea0003800200 */
.L_x_161:
[----:B------:R-:W-:Y:S01]  /*1590*/  DMUL R26, R26, R26 ;  /* 0x0000001a1a1a7228 */ /* 0x000fe20000000000 */
[C---:B------:R-:W-:Y:S01]  /*15a0*/  VIADD R3, R7.reuse, 0x200 ;  /* 0x0000020007037836 */ /* 0x040fe20000000000 */
[----:B------:R-:W-:Y:S01]  /*15b0*/  MOV R8, RZ ;  /* 0x000000ff00087202 */ /* 0x000fe20000000f00 */
[----:B------:R-:W-:Y:S02]  /*15c0*/  VIADD R7, R7, 0x400 ;  /* 0x0000040007077836 */ /* 0x000fe40000000000 */
[----:B------:R-:W-:Y:S02]  /*15d0*/  VIADD R2, R2, 0x400 ;  /* 0x0000040002027836 */ /* 0x000fe40000000000 */
[----:B------:R-:W-:Y:S01]  /*15e0*/  VIADD R5, R5, 0x400 ;  /* 0x0000040005057836 */ /* 0x000fe20000000000 */
[----:B------:R-:W-:-:S08]  /*15f0*/  DFMA R26, R12, R12, R26 ;  /* 0x0000000c0c1a722b */ /* 0x000fd0000000001a */
[----:B------:R-:W-:-:S06]  /*1600*/  DSETP.GTU.AND P0, PT, R26, 1, PT ;  /* 0x3ff000001a00742a */ /* 0x000fcc0003f0c000 */
[----:B------:R-:W-:Y:S02]  /*1610*/  FSEL R9, RZ, 1.875, P0 ;  /* 0x3ff00000ff097808 */ /* 0x000fe40000000000 */
[----:B------:R-:W-:-:S04]  /*1620*/  ISETP.GE.AND P0, PT, R3, UR10, PT ;  /* 0x0000000a03007c0c */ /* 0x000fc8000bf06270 */
[----:B------:R-:W-:-:S09]  /*1630*/  DADD R14, R14, R8 ;  /* 0x000000000e0e7229 */ /* 0x000fd20000000008 */
[----:B------:R-:W-:Y:S05]  /*1640*/  @!P0 BRA `(.L_x_163) ;  /* 0xfffffff400888947 */ /* 0x000fea000383ffff */
.L_x_148:
[----:B------:R-:W-:Y:S05]  /*1650*/  BSYNC.RECONVERGENT B2 ;  /* 0x0000000000027941 */ /* 0x000fea0003800200 */
.L_x_147:
[----:B------:R-:W0:Y:S02]  /*1660*/  LDC.64 R2, c[0x0][0x390] ;  /* 0x0000e400ff027b82 */ /* 0x000e240000000a00 */
[----:B0-----:R-:W-:-:S04]  /*1670*/  ISETP.GE.U32.AND P0, PT, R2, 0x200, PT ;  /* 0x000002000200780c */ /* 0x001fc80003f06070 */
[----:B------:R-:W-:-:S13]  /*1680*/  ISETP.GE.U32.AND.EX P0, PT, R3, RZ, PT, P0 ;  /* 0x000000ff0300720c */ /* 0x000fda0003f06100 */
[----:B------:R-:W-:Y:S05]  /*1690*/  @!P0 BRA `(.L_x_164) ;  /* 0x0000000400148947 */ /* 0x000fea0003800000 */
        /* <DEDUP_REMOVED lines=23> */
[----:B------:R-:W-:Y:S02]  /*1810*/  @!P1 MOV R7, 0x400 ;  /* 0x0000040000079802 */ /* 0x000fe40000000f00 */
[----:B------:R-:W-:Y:S01]  /*1820*/  @!P1 SHF.R.U32.HI R6, RZ, 0x2, R0 ;  /* 0x00000002ff069819 */ /* 0x000fe20000011600 */
[----:B------:R-:W0:Y:S01]  /*1830*/  SHFL.DOWN PT, R3, R9, 0x8, 0x1f ;  /* 0x09001f0009037f89 */ /* 0x000e2200000e0000 */
[----:B-1----:R-:W-:-:S02]  /*1840*/  @!P1 LEA R7, R10, R7, 0x18 ;  /* 0x000000070a079211 */ /* 0x002fc400078ec0ff */
[----:B------:R-:W-:-:S05]  /*1850*/  @!P1 LOP3.LUT R6, R6, 0xf8, RZ, 0xc0, !PT ;  /* 0x000000f806069812 */ /* 0x000fca00078ec0ff */
[----:B------:R-:W-:Y:S01]  /*1860*/  @!P1 IMAD.IADD R7, R6, 0x1, R7 ;  /* 0x0000000106079824 */ /* 0x000fe200078e0207 */
[----:B0-----:R-:W-:-:S10]  /*1870*/  DADD R2, R2, R8 ;  /* 0x0000000002027229 */ /* 0x001fd40000000008 */
[----:B------:R-:W-:Y:S02]  /*1880*/  FSEL R4, R8, R2, P0 ;  /* 0x0000000208047208 */ /* 0x000fe40000000000 */
[----:B------:R-:W-:Y:S02]  /*1890*/  FSEL R5, R9, R3, P0 ;  /* 0x0000000309057208 */ /* 0x000fe40000000000 */
[----:B------:R-:W-:Y:S01]  /*18a0*/  ISETP.GT.AND P0, PT, R11, 0xf, PT ;  /* 0x0000000f0b00780c */ /* 0x000fe20003f04270 */
[----:B------:R-:W-:Y:S04]  /*18b0*/  SHFL.DOWN PT, R2, R4, 0x10, 0x1f ;  /* 0x0a001f0004027f89 */ /* 0x000fe800000e0000 */
[----:B------:R-:W0:Y:S02]  /*18c0*/  SHFL.DOWN PT, R3, R5, 0x10, 0x1f ;  /* 0x0a001f0005037f89 */ /* 0x000e2400000e0000 */
[----:B0-----:R-:W-:-:S07]  /*18d0*/  DADD R2, R2, R4 ;  /* 0x0000000002027229 */ /* 0x001fce0000000004 */
[----:B------:R0:W-:Y:S01]  /*18e0*/  @!P1 STS.64 [R7+0x10], R2 ;  /* 0x0000100207009388 */ /* 0x0001e20000000a00 */
[----:B------:R-:W-:Y:S01]  /*18f0*/  BAR.SYNC.DEFER_BLOCKING 0x0 ;  /* 0x0000000000007b1d */ /* 0x000fe20000010000 */
[----:B------:R-:W-:Y:S02]  /*1900*/  ISETP.NE.AND P1, PT, R0, RZ, PT ;  /* 0x000000ff0000720c */ /* 0x000fe40003f25270 */
[----:B------:R-:W-:Y:S02]  /*1910*/  FSEL R4, R4, R2, P0 ;  /* 0x0000000204047208 */ /* 0x000fe40000000000 */
[----:B------:R-:W-:-:S09]  /*1920*/  FSEL R5, R5, R3, P0 ;  /* 0x0000000305057208 */ /* 0x000fd20000000000 */
[----:B0-----:R-:W-:Y:S05]  /*1930*/  @P1 BRA `(.L_x_165) ;  /* 0x0000006000a01947 */ /* 0x001fea0003800000 */
        /* <DEDUP_REMOVED lines=27> */
.L_x_164:
[----:B------:R-:W-:Y:S01]  /*1af0*/  LOP3.LUT R4, R0, 0x3e0, RZ, 0xc0, !PT ;  /* 0x000003e000047812 */ /* 0x000fe200078ec0ff */
[----:B------:R-:W0:Y:S03]  /*1b00*/  S2R R12, SR_LANEID ;  /* 0x00000000000c7919 */ /* 0x000e260000000000 */
[----:B------:R-:W-:Y:S01]  /*1b10*/  LOP3.LUT R7, RZ, R4, RZ, 0x33, !PT ;  /* 0x00000004ff077212 */ /* 0x000fe200078e33ff */
[----:B------:R-:W-:-:S04]  /*1b20*/  VIADD R5, R4, 0x20 ;  /* 0x0000002004057836 */ /* 0x000fc80000000000 */
[----:B------:R-:W-:Y:S01]  /*1b30*/  IMAD.IADD R7, R7, 0x1, R2 ;  /* 0x0000000107077824 */ /* 0x000fe200078e0202 */
[----:B------:R-:W-:-:S04]  /*1b40*/  ISETP.GT.U32.AND P0, PT, R5, R2, PT ;  /* 0x000000020500720c */ /* 0x000fc80003f04070 */
[----:B------:R-:W-:-:S05]  /*1b50*/  SEL R11, R7, 0x1f, P0 ;  /* 0x0000001f070b7807 */ /* 0x000fca0000000000 */
[----:B------:R-:W-:Y:S04]  /*1b60*/  SHFL.DOWN PT, R4, R14, 0x1, R11 ;  /* 0x082000000e047989 */ /* 0x000fe800000e000b */
[----:B------:R-:W1:Y:S01]  /*1b70*/  SHFL.DOWN PT, R5, R15, 0x1, R11 ;  /* 0x082000000f057989 */ /* 0x000e6200000e000b */
[C---:B0-----:R-:W-:Y:S01]  /*1b80*/  ISETP.GE.AND P0, PT, R12.reuse, R11, PT ;  /* 0x0000000b0c00720c */ /* 0x041fe20003f06270 */
[C---:B------:R-:W-:Y:S01]  /*1b90*/  VIADD R8, R12.reuse, 0x2 ;  /* 0x000000020c087836 */ /* 0x040fe20000000000 */
[C---:B------:R-:W-:Y:S01]  /*1ba0*/  ISETP.NE.AND P1, PT, R12.reuse, RZ, PT ;  /* 0x000000ff0c00720c */ /* 0x040fe20003f25270 */
[----:B------:R-:W-:Y:S01]  /*1bb0*/  VIADD R10, R12, 0x4 ;  /* 0x000000040c0a7836 */ /* 0x000fe20000000000 */
[----:B-1----:R-:W-:-:S11]  /*1bc0*/  DADD R4, R4, R14 ;  /* 0x0000000004047229 */ /* 0x002fd6000000000e */
[----:B------:R-:W0:Y:S01]  /*1bd0*/  @!P1 S2R R13, SR_CgaCtaId ;  /* 0x00000000000d9919 */ /* 0x000e220000008800 */
[----:B------:R-:W-:Y:S02]  /*1be0*/  FSEL R6, R4, R14, !P0 ;  /* 0x0000000e04067208 */ /* 0x000fe40004000000 */
[----:B------:R-:W-:Y:S02]  /*1bf0*/  FSEL R7, R5, R15, !P0 ;  /* 0x0000000f05077208 */ /* 0x000fe40004000000 */
[----:B------:R-:W-:Y:S01]  /*1c00*/  ISETP.GT.AND P0, PT, R8, R11, PT ;  /* 0x0000000b0800720c */ /* 0x000fe20003f04270 */
[----:B------:R-:W-:Y:S04]  /*1c10*/  SHFL.DOWN PT, R4, R6, 0x2, R11 ;  /* 0x0840000006047989 */ /* 0x000fe800000e000b */
[----:B------:R-:W1:Y:S02]  /*1c20*/  SHFL.DOWN PT, R5, R7, 0x2, R11 ;  /* 0x0840000007057989 */ /* 0x000e6400000e000b */
[----:B-1----:R-:W-:-:S10]  /*1c30*/  DADD R4, R4, R6 ;  /* 0x0000000004047229 */ /* 0x002fd40000000006 */
[----:B------:R-:W-:Y:S02]  /*1c40*/  FSEL R8, R6, R4, P0 ;  /* 0x0000000406087208 */ /* 0x000fe40000000000 */
[----:B------:R-:W-:Y:S02]  /*1c50*/  FSEL R9, R7, R5, P0 ;  /* 0x0000000507097208 */ /* 0x000fe40000000000 */
[----:B------:R-:W-:Y:S01]  /*1c60*/  ISETP.GT.AND P0, PT, R10, R11, PT ;  /* 0x0000000b0a00720c */ /* 0x000fe20003f04270 */
[----:B------:R-:W-:Y:S01]  /*1c70*/  SHFL.DOWN PT, R4, R8, 0x4, R11 ;  /* 0x0880000008047989 */ /* 0x000fe200000e000b */
[----:B------:R-:W-:-:S03]  /*1c80*/  @!P1 MOV R10, 0x400 ;  /* 0x00000400000a9802 */ /* 0x000fc60000000f00 */
[----:B------:R-:W1:Y:S01]  /*1c90*/  SHFL.DOWN PT, R5, R9, 0x4, R11 ;  /* 0x0880000009057989 */ /* 0x000e6200000e000b */
[----:B0-----:R-:W-:Y:S01]  /*1ca0*/  @!P1 LEA R10, R13, R10, 0x18 ;  /* 0x0000000a0d0a9211 */ /* 0x001fe200078ec0ff */
[----:B-1----:R-:W-:-:S10]  /*1cb0*/  DADD R4, R4, R8 ;  /* 0x0000000004047229 */ /* 0x002fd40000000008 */
[----:B------:R-:W-:Y:S01]  /*1cc0*/  FSEL R6, R8, R4, P0 ;  /* 0x0000000408067208 */ /* 0x000fe20000000000 */
[----:B------:R-:W-:Y:S01]  /*1cd0*/  VIADD R8, R12, 0x8 ;  /* 0x000000080c087836 */ /* 0x000fe20000000000 */
[----:B------:R-:W-:-:S03]  /*1ce0*/  FSEL R7, R9, R5, P0 ;  /* 0x0000000509077208 */ /* 0x000fc60000000000 */
[----:B------:R-:W-:Y:S01]  /*1cf0*/  SHFL.DOWN PT, R4, R6, 0x8, R11 ;  /* 0x0900000006047989 */ /* 0x000fe200000e000b */
[----:B------:R-:W-:-:S03]  /*1d00*/  ISETP.GT.AND P0, PT, R8, R11, PT ;  /* 0x0000000b0800720c */ /* 0x000fc60003f04270 */
[----:B------:R-:W0:Y:S02]  /*1d10*/  SHFL.DOWN PT, R5, R7, 0x8, R11 ;  /* 0x0900000007057989 */ /* 0x000e2400000e000b */
[----:B0-----:R-:W-:-:S10]  /*1d20*/  DADD R4, R4, R6 ;  /* 0x0000000004047229 */ /* 0x001fd40000000006 */
[----:B------:R-:W-:Y:S01]  /*1d30*/  FSEL R8, R6, R4, P0 ;  /* 0x0000000406087208 */ /* 0x000fe20000000000 */
[----:B------:R-:W-:Y:S01]  /*1d40*/  VIADD R6, R12, 0x10 ;  /* 0x000000100c067836 */ /* 0x000fe20000000000 */
[----:B------:R-:W-:Y:S02]  /*1d50*/  FSEL R9, R7, R5, P0 ;  /* 0x0000000507097208 */ /* 0x000fe40000000000 */
[----:B------:R-:W-:Y:S01]  /*1d60*/  @!P1 SHF.R.U32.HI R7, RZ, 0x2, R0 ;  /* 0x00000002ff079819 */ /* 0x000fe20000011600 */
[----:B------:R-:W-:Y:S01]  /*1d70*/  SHFL.DOWN PT, R4, R8, 0x10, R11 ;  /* 0x0a00000008047989 */ /* 0x000fe200000e000b */
[----:B------:R-:W-:Y:S02]  /*1d80*/  ISETP.GT.AND P0, PT, R6, R11, PT ;  /* 0x0000000b0600720c */ /* 0x000fe40003f04270 */
[----:B------:R-:W-:Y:S01]  /*1d90*/  @!P1 LOP3.LUT R7, R7, 0xf8, RZ, 0xc0, !PT ;  /* 0x000000f807079812 */ /* 0x000fe200078ec0ff */
[----:B------:R-:W0:Y:S03]  /*1da0*/  SHFL.DOWN PT, R5, R9, 0x10, R11 ;  /* 0x0a00000009057989 */ /* 0x000e2600000e000b */
[----:B------:R-:W-:Y:S01]  /*1db0*/  @!P1 IADD3 R7, PT, PT, R7, R10, RZ ;  /* 0x0000000a07079210 */ /* 0x000fe20007ffe0ff */
[----:B0-----:R-:W-:-:S10]  /*1dc0*/  DADD R4, R4, R8 ;  /* 0x0000000004047229 */ /* 0x001fd40000000008 */
[----:B------:R-:W-:Y:S02]  /*1dd0*/  FSEL R4, R8, R4, P0 ;  /* 0x0000000408047208 */ /* 0x000fe40000000000 */
[----:B------:R-:W-:-:S05]  /*1de0*/  FSEL R5, R9, R5, P0 ;  /* 0x0000000509057208 */ /* 0x000fca0000000000 */
[----:B------:R0:W-:Y:S01]  /*1df0*/  @!P1 STS.64 [R7+0x10], R4 ;  /* 0x0000100407009388 */ /* 0x0001e20000000a00 */
[----:B------:R-:W-:Y:S01]  /*1e00*/  BAR.SYNC.DEFER_BLOCKING 0x0 ;  /* 0x0000000000007b1d */ /* 0x000fe20000010000 */
[----:B------:R-:W-:-:S13]  /*1e10*/  ISETP.NE.AND P1, PT, R0, RZ, PT ;  /* 0x000000ff0000720c */ /* 0x000fda0003f25270 */
[----:B0-----:R-:W-:Y:S05]  /*1e20*/  @P1 BRA `(.L_x_165) ;  /* 0x0000005c00641947 */ /* 0x001fea0003800000 */
[----:B------:R-:W0:Y:S01]  /*1e30*/  S2UR UR5, SR_CgaCtaId ;  /* 0x00000000000579c3 */ /* 0x000e220000008800 */
[----:B------:R-:W-:Y:S01]  /*1e40*/  UMOV UR4, 0x400 ;  /* 0x0000040000047882 */ /* 0x000fe20000000000 */
[----:B------:R-:W-:-:S04]  /*1e50*/  ISETP.GT.U32.AND P0, PT, R2, 0x20, PT ;  /* 0x000000200200780c */ /* 0x000fc80003f04070 */
[----:B------:R-:W-:Y:S01]  /*1e60*/  ISETP.GT.U32.AND.EX P0, PT, R3, RZ, PT, P0 ;  /* 0x000000ff0300720c */ /* 0x000fe20003f04100 */
[----:B0-----:R-:W-:-:S09]  /*1e70*/  ULEA UR4, UR5, UR4, 0x18 ;  /* 0x0000000405047291 */ /* 0x001fd2000f8ec0ff */
[----:B------:R-:W0:Y:S04]  /*1e80*/  LDS.64 R6, [UR4+0x18] ;  /* 0x00001804ff067984 */ /* 0x000e280008000a00 */
[----:B------:R-:W1:Y:S01]  /*1e90*/  LDS.128 R8, [UR4+0x20] ;  /* 0x00002004ff087984 */ /* 0x000e620008000c00 */
[----:B0-----:R-:W-:-:S10]  /*1ea0*/  DADD R6, R4, R6 ;  /* 0x0000000004067229 */ /* 0x001fd40000000006 */
[----:B------:R-:W-:Y:S02]  /*1eb0*/  FSEL R12, R6, R4, P0 ;  /* 0x00000004060c7208 */ /* 0x000fe40000000000 */
[----:B------:R-:W-:Y:S02]  /*1ec0*/  FSEL R13, R7, R5, P0 ;  /* 0x00000005070d7208 */ /* 0x000fe40000000000 */
[----:B------:R-:W0:Y:S01]  /*1ed0*/  LDS.128 R4, [UR4+0x30] ;  /* 0x00003004ff047984 */ /* 0x000e220008000c00 */
[----:B------:R-:W-:-:S03]  /*1ee0*/  ISETP.GT.U32.AND P0, PT, R2, 0x40, PT ;  /* 0x000000400200780c */ /* 0x000fc60003f04070 */
[----:B-1----:R-:W-:Y:S01]  /*1ef0*/  DADD R8, R8, R12 ;  /* 0x0000000008087229 */ /* 0x002fe2000000000c */
[----:B------:R-:W-:-:S09]  /*1f00*/  ISETP.GT.U32.AND.EX P0, PT, R3, RZ, PT, P0 ;  /* 0x000000ff0300720c */ /* 0x000fd20003f04100 */
[----:B------:R-:W-:Y:S02]  /*1f10*/  FSEL R8, R8, R12, P0 ;  /* 0x0000000c08087208 */ /* 0x000fe40000000000 */
[----:B------:R-:W-:Y:S02]  /*1f20*/  FSEL R9, R9, R13, P0 ;  /* 0x0000000d09097208 */ /* 0x000fe40000000000 */
[----:B------:R-:W-:-:S04]  /*1f30*/  ISETP.GT.U32.AND P0, PT, R2, 0x60, PT ;  /* 0x000000600200780c */ /* 0x000fc80003f04070 */
[----:B------:R-:W-:Y:S01]  /*1f40*/  DADD R10, R8, R10 ;  /* 0x00000000080a7229 */ /* 0x000fe2000000000a */
[----:B------:R-:W-:-:S09]  /*1f50*/  ISETP.GT.U32.AND.EX P0, PT, R3, RZ, PT, P0 ;  /* 0x000000ff0300720c */ /* 0x000fd20003f04100 */
[----:B------:R-:W-:Y:S02]  /*1f60*/  FSEL R12, R10, R8, P0 ;  /* 0x000000080a0c7208 */ /* 0x000fe40000000000 */
[----:B------:R-:W-:Y:S02]  /*1f70*/  FSEL R13, R11, R9, P0 ;  /* 0x000000090b0d7208 */ /* 0x000fe40000000000 */
[----:B------:R-:W1:Y:S01]  /*1f80*/  LDS.128 R8, [UR4+0x40] ;  /* 0x00004004ff087984 */ /* 0x000e620008000c00 */
[----:B------:R-:W-:-:S03]  /*1f90*/  ISETP.GT.U32.AND P0, PT, R2, 0x80, PT ;  /* 0x000000800200780c */ /* 0x000fc60003f04070 */
[----:B0-----:R-:W-:Y:S01]  /*1fa0*/  DADD R4, R4, R12 ;  /* 0x0000000004047229 */ /* 0x001fe2000000000c */
        /* <DEDUP_REMOVED lines=52> */
[----:B------:R-:W-:-:S04]  /*22f0*/  ISETP.GT.U32.AND P0, PT, R2, 0x1c0, PT ;  /* 0x000001c00200780c */ /* 0x000fc80003f04070 */
        /* <DEDUP_REMOVED lines=8> */
[----:B------:R-:W-:Y:S01]  /*2380*/  FSEL R5, R11, R5, P0 ;  /* 0x000000050b057208 */ /* 0x000fe20000000000 */
[----:B------:R-:W-:Y:S06]  /*2390*/  BRA `(.L_x_165) ;  /* 0x0000005800087947 */ /* 0x000fec0003800000 */
.L_x_140:
[----:B------:R-:W0:Y:S01]  /*23a0*/  S2R R4, SR_TID.X ;  /* 0x0000000000047919 */ /* 0x000e220000002100 */
        /* <DEDUP_REMOVED lines=8> */
[----:B------:R-:W-:Y:S02]  /*2430*/  SHF.R.U32.HI R0, RZ, 0x1e, R3 ;  /* 0x0000001eff007819 */ /* 0x000fe40000011603 */
[----:B------:R-:W0:Y:S03]  /*2440*/  MUFU.RCP64H R3, 2.14748262400000000000e+09 ;  /* 0x41dfffff00037908 */ /* 0x000e260000001800 */
[----:B------:R-:W-:-:S05]  /*2450*/  IMAD R0, R0, -0x7fffffff, R9 ;  /* 0x8000000100007824 */ /* 0x000fca00078e0209 */
[----:B------:R-:W-:-:S05]  /*2460*/  VIMNMX.U32 R0, PT, PT, R0, 0x1, !PT ;  /* 0x0000000100007848 */ /* 0x000fca0007fe0000 */
[----:B------:R-:W-:-:S05]  /*2470*/  IMAD.HI.U32 R2, R0, 0x5e4789c9, RZ ;  /* 0x5e4789c900027827 */ /* 0x000fca00078e00ff */
[----:B------:R-:W-:Y:S01]  /*2480*/  SHF.R.U32.HI R5, RZ, 0xe, R2 ;  /* 0x0000000eff057819 */ /* 0x000fe20000011602 */
[----:B------:R-:W-:-:S04]  /*2490*/  IMAD.MOV.U32 R2, RZ, RZ, 0x1 ;  /* 0x00000001ff027424 */ /* 0x000fc800078e00ff */
        /* <DEDUP_REMOVED lines=23> */
[----:B------:R-:W-:Y:S01]  /*2610*/  MOV R2, R26 ;  /* 0x0000001a00027202 */ /* 0x000fe20000000f00 */
[----:B------:R-:W-:-:S07]  /*2620*/  IMAD.MOV.U32 R3, RZ, RZ, R27 ;  /* 0x000000ffff037224 */ /* 0x000fce00078e001b */
.L_x_167:
[----:B------:R-:W-:Y:S05]  /*2630*/  BSYNC.RECONVERGENT B2 ;  /* 0x0000000000027941 */ /* 0x000fea0003800200 */
.L_x_166:
        /* <DEDUP_REMOVED lines=29> */
.L_x_169:
[----:B------:R-:W-:Y:S05]  /*2810*/  BSYNC.RECONVERGENT B2 ;  /* 0x0000000000027941 */ /* 0x000fea0003800200 */
.L_x_168:
        /* <DEDUP_REMOVED lines=43> */
.L_x_171:
[----:B------:R-:W-:Y:S05]  /*2ad0*/  BSYNC.RECONVERGENT B2 ;  /* 0x0000000000027941 */ /* 0x000fea0003800200 */
.L_x_170:
[----:B------:R-:W0:Y:S01]  /*2ae0*/  MUFU.RCP64H R15, 2.14748262400000000000e+09 ;  /* 0x41dfffff000f7908 */ /* 0x000e220000001800 */
[----:B------:R-:W-:Y:S01]  /*2af0*/  IMAD.HI.U32 R5, R0, -0x4370ec6f, RZ ;  /* 0xbc8f139100057827 */ /* 0x000fe200078e00ff */
[----:B------:R-:W-:Y:S01]  /*2b00*/  MOV R14, 0x1 ;  /* 0x00000001000e7802 */ /* 0x000fe20000000f00 */
[----:B------:R-:W-:Y:S02]  /*2b10*/  BSSY.RECONVERGENT B2, `(.L_x_172) ;  /* 0x000001a000027945 */ /* 0x000fe40003800200 */
[----:B------:R-:W-:Y:S01]  /*2b20*/  IMAD.MOV.U32 R16, RZ, RZ, -0x800000 ;  /* 0xff800000ff107424 */ /* 0x000fe200078e00ff */
        /* <DEDUP_REMOVED lines=24> */
.L_x_173:
[----:B------:R-:W-:Y:S05]  /*2cb0*/  BSYNC.RECONVERGENT B2 ;  /* 0x0000000000027941 */ /* 0x000fea0003800200 */
.L_x_172:
        /* <DEDUP_REMOVED lines=43> */
.L_x_175:
[----:B------:R-:W-:Y:S05]  /*2f70*/  BSYNC.RECONVERGENT B2 ;  /* 0x0000000000027941 */ /* 0x000fea0003800200 */
.L_x_174:
        /* <DEDUP_REMOVED lines=29> */
.L_x_177:
[----:B------:R-:W-:Y:S05]  /*3150*/  BSYNC.RECONVERGENT B2 ;  /* 0x0000000000027941 */ /* 0x000fea0003800200 */
.L_x_176:
        /* <DEDUP_REMOVED lines=43> */
.L_x_179:
[----:B------:R-:W-:Y:S05]  /*3410*/  BSYNC.RECONVERGENT B2 ;  /* 0x0000000000027941 */ /* 0x000fea0003800200 */
.L_x_178:
        /* <DEDUP_REMOVED lines=29> */
.L_x_181:
[----:B------:R-:W-:Y:S05]  /*35f0*/  BSYNC.RECONVERGENT B2 ;  /* 0x0000000000027941 */ /* 0x000fea0003800200 */
.L_x_180:
        /* <DEDUP_REMOVED lines=27> */
[----:B------:R-:W-:-:S04]  /*37b0*/  DSETP.GTU.AND P0, PT, R26, 1, PT ;  /* 0x3ff000001a00742a */ /* 0x000fc80003f0c000 */
[----:B------:R-:W-:Y:S02]  /*37c0*/  IADD3 R0, PT, PT, R5, R6, RZ ;  /* 0x0000000605007210 */ /* 0x000fe40007ffe0ff */
[----:B------:R-:W-:-:S03]  /*37d0*/  FSEL R17, RZ, 1.875, P0 ;  /* 0x3ff00000ff117808 */ /* 0x000fc60000000000 */
        /* <DEDUP_REMOVED lines=13> */
.L_x_183:
[----:B------:R-:W-:Y:S05]  /*38b0*/  BSYNC.RECONVERGENT B2 ;  /* 0x0000000000027941 */ /* 0x000fea0003800200 */
.L_x_182:
        /* <DEDUP_REMOVED lines=29> */
.L_x_185:
[----:B------:R-:W-:Y:S05]  /*3a90*/  BSYNC.RECONVERGENT B2 ;  /* 0x0000000000027941 */ /* 0x000fea0003800200 */
.L_x_184:
[----:B------:R-:W-:Y:S01]  /*3aa0*/  VIADD R0, R9, 0xa00 ;  /* 0x00000a0009007836 */ /* 0x000fe20000000000 */
[----:B------:R-:W0:Y:S01]  /*3ab0*/  MUFU.RCP64H R21, 2.14748262400000000000e+09 ;  /* 0x41dfffff00157908 */ /* 0x000e220000001800 */
[----:B------:R-:W-:Y:S01]  /*3ac0*/  IMAD.MOV.U32 R18, RZ, RZ, -0x800000 ;  /* 0xff800000ff127424 */ /* 0x000fe200078e00ff */
[----:B------:R-:W-:Y:S01]  /*3ad0*/  DMUL R26, R26, R26 ;  /* 0x0000001a1a1a7228 */ /* 0x000fe20000000000 */
[C---:B------:R-:W-:Y:S01]  /*3ae0*/  IMAD.HI.U32 R5, R0.reuse, 0x3, RZ ;  /* 0x0000000300057827 */ /* 0x040fe200078e00ff */
[----:B------:R-:W-:Y:S03]  /*3af0*/  BSSY.RECONVERGENT B2, `(.L_x_186) ;  /* 0x0000026000027945 */ /* 0x000fe60003800200 */
[----:B------:R-:W-:Y:S01]  /*3b00*/  IMAD.MOV.U32 R19, RZ, RZ, 0x41dfffff ;  /* 0x41dfffffff137424 */ /* 0x000fe200078e00ff */
[----:B------:R-:W-:Y:S01]  /*3b10*/  IADD3 R6, PT, PT, R0, -R5, RZ ;  /* 0x8000000500067210 */ /* 0x000fe20007ffe0ff */
        /* <DEDUP_REMOVED lines=35> */
.L_x_187:
[----:B------:R-:W-:Y:S05]  /*3d50*/  BSYNC.RECONVERGENT B2 ;  /* 0x0000000000027941 */ /* 0x000fea0003800200 */
.L_x_186:
        /* <DEDUP_REMOVED lines=29> */
.L_x_189:
[----:B------:R-:W-:Y:S05]  /*3f30*/  BSYNC.RECONVERGENT B2 ;  /* 0x0000000000027941 */ /* 0x000fea0003800200 */
.L_x_188:
        /* <DEDUP_REMOVED lines=43> */
.L_x_191:
[----:B------:R-:W-:Y:S05]  /*41f0*/  BSYNC.RECONVERGENT B2 ;  /* 0x0000000000027941 */ /* 0x000fea0003800200 */
.L_x_190:
        /* <DEDUP_REMOVED lines=29> */
.L_x_193:
[----:B------:R-:W-:Y:S05]  /*43d0*/  BSYNC.RECONVERGENT B2 ;  /* 0x0000000000027941 */ /* 0x000fea0003800200 */
.L_x_192:
[----:B------:R-:W-:Y:S01]  /*43e0*/  MOV R2, RZ ;  /* 0x000000ff00027202 */ /* 0x000fe20000000f00 */
[----:B------:R-:W-:Y:S01]  /*43f0*/  IMAD.MOV.U32 R12, RZ, RZ, RZ ;  /* 0x000000ffff0c7224 */ /* 0x000fe200078e00ff */
[----:B------:R-:W0:Y:S01]  /*4400*/  LDCU.64 UR4, c[0x0][0x390] ;  /* 0x00007200ff0477ac */ /* 0x000e220008000a00 */
[----:B------:R-:W-:Y:S01]  /*4410*/  IMAD.MOV.U32 R14, RZ, RZ, RZ ;  /* 0x000000ffff0e7224 */ /* 0x000fe200078e00ff */
[----:B------:R-:W-:Y:S01]  /*4420*/  DMUL R26, R26, R26 ;  /* 0x0000001a1a1a7228 */ /* 0x000fe20000000000 */
[----:B------:R-:W-:Y:S02]  /*4430*/  IMAD.MOV.U32 R16, RZ, RZ, RZ ;  /* 0x000000ffff107224 */ /* 0x000fe400078e00ff */
[----:B------:R-:W-:Y:S01]  /*4440*/  DADD R2, R2, R12 ;  /* 0x0000000002027229 */ /* 0x000fe2000000000c */
[----:B------:R-:W-:Y:S02]  /*4450*/  IMAD.MOV.U32 R38, RZ, RZ, RZ ;  /* 0x000000ffff267224 */ /* 0x000fe400078e00ff */
[----:B------:R-:W-:-:S02]  /*4460*/  IMAD.MOV.U32 R40, RZ, RZ, RZ ;  /* 0x000000ffff287224 */ /* 0x000fc400078e00ff */
[----:B------:R-:W-:Y:S01]  /*4470*/  DFMA R26, R42, R42, R26 ;  /* 0x0000002a2a1a722b */ /* 0x000fe2000000001a */
[----:B------:R-:W-:Y:S02]  /*4480*/  IMAD.MOV.U32 R0, RZ, RZ, RZ ;  /* 0x000000ffff007224 */ /* 0x000fe400078e00ff */
[----:B------:R-:W-:Y:S01]  /*4490*/  DADD R2, R2, R14 ;  /* 0x0000000002027229 */ /* 0x000fe2000000000e */
[----:B0-----:R-:W-:-:S04]  /*44a0*/  UIADD3 UR9, UP0, UPT, UR4, -0xe00, URZ ;  /* 0xfffff20004097890 */ /* 0x001fc8000ff1e0ff */
[----:B------:R-:W-:-:S03]  /*44b0*/  DSETP.GTU.AND P0, PT, R26, 1, PT ;  /* 0x3ff000001a00742a */ /* 0x000fc60003f0c000 */
[----:B------:R-:W-:Y:S01]  /*44c0*/  DADD R2, R2, R16 ;  /* 0x0000000002027229 */ /* 0x000fe20000000010 */
[----:B------:R-:W-:Y:S02]  /*44d0*/  UIADD3.X UR10, UPT, UPT, UR5, -0x1, URZ, UP0, !UPT ;  /* 0xffffffff050a7890 */ /* 0x000fe400087fe4ff */
[----:B------:R-:W-:Y:S01]  /*44e0*/  UISETP.GE.U32.AND UP0, UPT, UR9, 0xe00, UPT ;  /* 0x00000e000900788c */ /* 0x000fe2000bf06070 */
[----:B------:R-:W-:-:S03]  /*44f0*/  FSEL R17, RZ, 1.875, P0 ;  /* 0x3ff00000ff117808 */ /* 0x000fc60000000000 */
[----:B------:R-:W-:Y:S01]  /*4500*/  UISETP.GE.U32.AND.EX UP0, UPT, UR10, URZ, UPT, UP0 ;  /* 0x000000ff0a00728c */ /* 0x000fe2000bf06100 */
[----:B------:R-:W-:-:S08]  /*4510*/  DADD R2, R2, R38 ;  /* 0x0000000002027229 */ /* 0x000fd00000000026 */
[----:B------:R-:W-:-:S08]  /*4520*/  DADD R2, R2, R40 ;  /* 0x0000000002027229 */ /* 0x000fd00000000028 */
[----:B------:R-:W-:Y:S01]  /*4530*/  DADD R16, R2, R16 ;  /* 0x0000000002107229 */ /* 0x000fe20000000010 */
[----:B------:R-:W-:Y:S01]  /*4540*/  IMAD.MOV.U32 R2, RZ, RZ, 0xe00 ;  /* 0x00000e00ff027424 */ /* 0x000fe200078e00ff */
[----:B------:R-:W-:Y:S09]  /*4550*/  BRA.U !UP0, `(.L_x_194) ;  /* 0x0000002108847547 */ /* 0x000ff2000b800000 */
[----:B------:R-:W-:Y:S01]  /*4560*/  IMAD.MOV.U32 R2, RZ, RZ, 0xe00 ;  /* 0x00000e00ff027424 */ /* 0x000fe200078e00ff */
[----:B------:R-:W-:Y:S01]  /*4570*/  MOV R0, RZ ;  /* 0x000000ff00007202 */ /* 0x000fe20000000f00 */
[----:B------:R-:W0:Y:S06]  /*4580*/  LDCU.64 UR4, c[0x0][0x390] ;  /* 0x00007200ff0477ac */ /* 0x000e2c0008000a00 */
.L_x_224:
[----:B------:R-:W-:Y:S01]  /*4590*/  IMAD.IADD R3, R9, 0x1, R2 ;  /* 0x0000000109037824 */ /* 0x000fe200078e0202 */
[----:B------:R-:W1:Y:S01]  /*45a0*/  MUFU.RCP64H R15, 2.14748262400000000000e+09 ;  /* 0x41dfffff000f7908 */ /* 0x000e620000001800 */
[----:B------:R-:W-:Y:S01]  /*45b0*/  IMAD.MOV.U32 R12, RZ, RZ, -0x800000 ;  /* 0xff800000ff0c7424 */ /* 0x000fe200078e00ff */
[----:B------:R-:W-:Y:S01]  /*45c0*/  BSSY.RECONVERGENT B2, `(.L_x_195) ;  /* 0x0000024000027945 */ /* 0x000fe20003800200 */
[----:B------:R-:W-:-:S04]  /*45d0*/  IMAD.HI.U32 R6, R3, 0x3, RZ ;  /* 0x0000000303067827 */ /* 0x000fc800078e00ff */
[----:B------:R-:W-:Y:S02]  /*45e0*/  IMAD.IADD R5, R3, 0x1, -R6 ;  /* 0x0000000103057824 */ /* 0x000fe400078e0a06 */
[----:B------:R-:W-:Y:S02]  /*45f0*/  IMAD.MOV.U32 R13, RZ, RZ, 0x41dfffff ;  /* 0x41dfffffff0d7424 */ /* 0x000fe400078e00ff */
[----:B------:R-:W-:Y:S01]  /*4600*/  IMAD.MOV.U32 R14, RZ, RZ, 0x1 ;  /* 0x00000001ff0e7424 */ /* 0x000fe200078e00ff */
[----:B------:R-:W-:-:S04]  /*4610*/  LEA.HI R5, R5, R6, RZ, 0x1f ;  /* 0x0000000605057211 */ /* 0x000fc800078ff8ff */
[----:B------:R-:W-:Y:S01]  /*4620*/  SHF.R.U32.HI R6, RZ, 0x1e, R5 ;  /* 0x0000001eff067819 */ /* 0x000fe20000011605 */
[----:B-1----:R-:W-:-:S04]  /*4630*/  DFMA R18, R14, -R12, 1 ;  /* 0x3ff000000e12742b */ /* 0x002fc8000000080c */
        /* <DEDUP_REMOVED lines=13> */
[----:B------:R-:W-:-:S04]  /*4710*/  @P0 IMAD.MOV R5, RZ, RZ, -R3 ;  /* 0x000000ffff050224 */ /* 0x000fc800078e0a03 */
[----:B------:R-:W-:-:S04]  /*4720*/  IMAD.IADD R3, R6, 0x1, R5 ;  /* 0x0000000106037824 */ /* 0x000fc800078e0205 */
[----:B------:R-:W-:-:S06]  /*4730*/  VIADD R22, R3, 0xffffffff ;  /* 0xffffffff03167836 */ /* 0x000fcc0000000000 */
[----:B------:R-:W1:Y:S02]  /*4740*/  I2F.F64.U32 R22, R22 ;  /* 0x0000001600167312 */ /* 0x000e640000201800 */
        /* <DEDUP_REMOVED lines=8> */
[----:B0-----:R-:W-:Y:S05]  /*47d0*/  CALL.REL.NOINC `($__internal_1_$__cuda_sm20_div_rn_f64_full) ;  /* 0x00000034001c7944 */ /* 0x001fea0003c00000 */
[----:B------:R-:W-:Y:S01]  /*47e0*/  MOV R38, R26 ;  /* 0x0000001a00267202 */ /* 0x000fe20000000f00 */
[----:B------:R-:W-:-:S07]  /*47f0*/  IMAD.MOV.U32 R39, RZ, RZ, R27 ;  /* 0x000000ffff277224 */ /* 0x000fce00078e001b */
.L_x_196:
[----:B0-----:R-:W-:Y:S05]  /*4800*/  BSYNC.RECONVERGENT B2 ;  /* 0x0000000000027941 */ /* 0x001fea0003800200 */
.L_x_195:
        /* <DEDUP_REMOVED lines=29> */
.L_x_198:
[----:B------:R-:W-:Y:S05]  /*49e0*/  BSYNC.RECONVERGENT B2 ;  /* 0x0000000000027941 */ /* 0x000fea0003800200 */
.L_x_197:
[----:B------:R-:W-:Y:S01]  /*49f0*/  IMAD.IADD R12, R7, 0x1, R2 ;  /* 0x00000001070c7824 */ /* 0x000fe200078e0202 */
        /* <DEDUP_REMOVED lines=39> */
[----:B------:R-:W-:Y:S05]  /*4c70*/  CALL.REL.NOINC `($__internal_1_$__cuda_sm20_div_rn_f64_full) ;  /* 0x0000002c00f47944 */ /* 0x000fea0003c00000 */
[----:B------:R-:W-:Y:S02]  /*4c80*/  IMAD.MOV.U32 R14, RZ, RZ, R26 ;  /* 0x000000ffff0e7224 */ /* 0x000fe400078e001a */
[----:B------:R-:W-:-:S07]  /*4c90*/  IMAD.MOV.U32 R15, RZ, RZ, R27 ;  /* 0x000000ffff0f7224 */ /* 0x000fce00078e001b */
.L_x_200:
[----:B------:R-:W-:Y:S05]  /*4ca0*/  BSYNC.RECONVERGENT B2 ;  /* 0x0000000000027941 */ /* 0x000fea0003800200 */
.L_x_199:
        /* <DEDUP_REMOVED lines=29> */
.L_x_202:
[----:B------:R-:W-:Y:S05]  /*4e80*/  BSYNC.RECONVERGENT B2 ;  /* 0x0000000000027941 */ /* 0x000fea0003800200 */
.L_x_201:
        /* <DEDUP_REMOVED lines=43> */
.L_x_204:
[----:B------:R-:W-:Y:S05]  /*5140*/  BSYNC.RECONVERGENT B2 ;  /* 0x0000000000027941 */ /* 0x000fea0003800200 */
.L_x_203:
        /* <DEDUP_REMOVED lines=29> */
.L_x_206:
[----:B------:R-:W-:Y:S05]  /*5320*/  BSYNC.RECONVERGENT B2 ;  /* 0x0000000000027941 */ /* 0x000fea0003800200 */
.L_x_205:
        /* <DEDUP_REMOVED lines=43> */
.L_x_208:
[----:B------:R-:W-:Y:S05]  /*55e0*/  BSYNC.RECONVERGENT B2 ;  /* 0x0000000000027941 */ /* 0x000fea0003800200 */
.L_x_207:
        /* <DEDUP_REMOVED lines=29> */
.L_x_210:
[----:B------:R-:W-:Y:S05]  /*57c0*/  BSYNC.RECONVERGENT B2 ;  /* 0x0000000000027941 */ /* 0x000fea0003800200 */
.L_x_209:
[----:B------:R-:W-:Y:S01]  /*57d0*/  VIADD R6, R12, 0x600 ;  /* 0x000006000c067836 */ /* 0x000fe20000000000 */
[----:B------:R-:W-:Y:S01]  /*57e0*/  DMUL R26, R26, R26 ;  /* 0x0000001a1a1a7228 */ /* 0x000fe20000000000 */
[----:B------:R-:W-:Y:S01]  /*57f0*/  IMAD.MOV.U32 R18, RZ, RZ, -0x800000 ;  /* 0xff800000ff127424 */ /* 0x000fe200078e00ff */
[----:B------:R-:W-:Y:S01]  /*5800*/  BSSY.RECONVERGENT B2, `(.L_x_211) ;  /* 0x0000028000027945 */ /* 0x000fe20003800200 */
[----:B------:R-:W-:-:S04]  /*5810*/  IMAD.HI.U32 R15, R6, 0x3, RZ ;  /* 0x00000003060f7827 */ /* 0x000fc800078e00ff */
[----:B------:R-:W-:Y:S01]  /*5820*/  IMAD.IADD R8, R6, 0x1, -R15 ;  /* 0x0000000106087824 */ /* 0x000fe200078e0a0f */
[----:B------:R-:W-:Y:S01]  /*5830*/  DFMA R26, R38, R38, R26 ;  /* 0x00000026261a722b */ /* 0x000fe2000000001a */
[----:B------:R-:W-:Y:S02]  /*5840*/  IMAD.MOV.U32 R19, RZ, RZ, 0x41dfffff ;  /* 0x41dfffffff137424 */ /* 0x000fe400078e00ff */
[----:B------:R-:W-:Y:S01]  /*5850*/  IMAD.MOV.U32 R14, RZ, RZ, 0x1 ;  /* 0x00000001ff0e7424 */ /* 0x000fe200078e00ff */
        /* <DEDUP_REMOVED lines=15> */
[----:B------:R-:W-:Y:S01]  /*5950*/  @P0 IMAD.MOV R25, RZ, RZ, -R23 ;  /* 0x000000ffff190224 */ /* 0x000fe200078e0a17 */
[----:B------:R-:W-:-:S04]  /*5960*/  DSETP.GTU.AND P0, PT, R26, 1, PT ;  /* 0x3ff000001a00742a */ /* 0x000fc80003f0c000 */
[----:B------:R-:W-:Y:S02]  /*5970*/  IADD3 R14, PT, PT, R6, R25, RZ ;  /* 0x00000019060e7210 */ /* 0x000fe40007ffe0ff */
[----:B------:R-:W-:Y:S01]  /*5980*/  DFMA R24, R20, -R18, 1 ;  /* 0x3ff000001418742b */ /* 0x000fe20000000812 */
[----:B------:R-:W-:Y:S02]  /*5990*/  FSEL R15, RZ, 1.875, P0 ;  /* 0x3ff00000ff0f7808 */ /* 0x000fe40000000000 */
        /* <DEDUP_REMOVED lines=14> */
.L_x_212:
[----:B------:R-:W-:Y:S05]  /*5a80*/  BSYNC.RECONVERGENT B2 ;  /* 0x0000000000027941 */ /* 0x000fea0003800200 */
.L_x_211:
        /* <DEDUP_REMOVED lines=29> */
.L_x_214:
[----:B------:R-:W-:Y:S05]  /*5c60*/  BSYNC.RECONVERGENT B2 ;  /* 0x0000000000027941 */ /* 0x000fea0003800200 */
.L_x_213:
        /* <DEDUP_REMOVED lines=43> */
.L_x_216:
[----:B------:R-:W-:Y:S05]  /*5f20*/  BSYNC.RECONVERGENT B2 ;  /* 0x0000000000027941 */ /* 0x000fea0003800200 */
.L_x_215:
        /* <DEDUP_REMOVED lines=29> */
.L_x_218:
[----:B------:R-:W-:Y:S05]  /*6100*/  BSYNC.RECONVERGENT B2 ;  /* 0x0000000000027941 */ /* 0x000fea0003800200 */
.L_x_217:
        /* <DEDUP_REMOVED lines=23> */
[----:B------:R-:W-:Y:S01]  /*6280*/  @P0 IADD3 R29, PT, PT, -R25, RZ, RZ ;  /* 0x000000ff191d0210 */ /* 0x000fe20007ffe1ff */
[----:B------:R-:W-:-:S04]  /*6290*/  DSETP.GTU.AND P0, PT, R26, 1, PT ;  /* 0x3ff000001a00742a */ /* 0x000fc80003f0c000 */
[----:B------:R-:W-:Y:S01]  /*62a0*/  IMAD.IADD R12, R8, 0x1, R29 ;  /* 0x00000001080c7824 */ /* 0x000fe200078e021d */
[----:B------:R-:W-:Y:S01]  /*62b0*/  DFMA R20, R20, R22, R20 ;  /* 0x000000161414722b */ /* 0x000fe20000000014 */
[----:B------:R-:W-:Y:S02]  /*62c0*/  FSEL R35, RZ, 1.875, P0 ;  /* 0x3ff00000ff237808 */ /* 0x000fe40000000000 */
        /* <DEDUP_REMOVED lines=15> */
.L_x_220:
[----:B------:R-:W-:Y:S05]  /*63c0*/  BSYNC.RECONVERGENT B2 ;  /* 0x0000000000027941 */ /* 0x000fea0003800200 */
.L_x_219:
        /* <DEDUP_REMOVED lines=29> */
.L_x_222:
[----:B------:R-:W-:Y:S05]  /*65a0*/  BSYNC.RECONVERGENT B2 ;  /* 0x0000000000027941 */ /* 0x000fea0003800200 */
.L_x_221:
[----:B------:R-:W-:Y:S01]  /*65b0*/  MOV R18, RZ ;  /* 0x000000ff00127202 */ /* 0x000fe20000000f00 */
[----:B------:R-:W-:Y:S01]  /*65c0*/  IMAD.MOV.U32 R19, RZ, RZ, R5 ;  /* 0x000000ffff137224 */ /* 0x000fe200078e0005 */
[----:B------:R-:W-:Y:S01]  /*65d0*/  DMUL R26, R26, R26 ;  /* 0x0000001a1a1a7228 */ /* 0x000fe20000000000 */
[----:B------:R-:W-:Y:S02]  /*65e0*/  IMAD.MOV.U32 R12, RZ, RZ, RZ ;  /* 0x000000ffff0c7224 */ /* 0x000fe400078e00ff */
[----:B------:R-:W-:Y:S02]  /*65f0*/  IMAD.MOV.U32 R14, RZ, RZ, RZ ;  /* 0x000000ffff0e7224 */ /* 0x000fe400078e00ff */
[----:B------:R-:W-:Y:S01]  /*6600*/  DADD R16, R16, R18 ;  /* 0x0000000010107229 */ /* 0x000fe20000000012 */
[----:B------:R-:W-:Y:S02]  /*6610*/  IMAD.MOV.U32 R32, RZ, RZ, RZ ;  /* 0x000000ffff207224 */ /* 0x000fe400078e00ff */
[----:B------:R-:W-:Y:S01]  /*6620*/  IMAD.MOV.U32 R19, RZ, RZ, R3 ;  /* 0x000000ffff137224 */ /* 0x000fe200078e0003 */
[----:B------:R-:W-:Y:S01]  /*6630*/  IADD3 R3, P2, PT, -R2, UR4, RZ ;  /* 0x0000000402037c10 */ /* 0x000fe2000ff5e1ff */
[----:B------:R-:W-:Y:S01]  /*6640*/  DFMA R26, R40, R40, R26 ;  /* 0x00000028281a722b */ /* 0x000fe2000000001a */
[----:B------:R-:W-:-:S02]  /*6650*/  IMAD.MOV.U32 R34, RZ, RZ, RZ ;  /* 0x000000ffff227224 */ /* 0x000fc400078e00ff */
[----:B------:R-:W-:Y:S01]  /*6660*/  ISETP.GE.U32.AND P0, PT, R3, 0xe00, PT ;  /* 0x00000e000300780c */ /* 0x000fe20003f06070 */
[----:B------:R-:W-:Y:S01]  /*6670*/  DADD R16, R16, R18 ;  /* 0x0000000010107229 */ /* 0x000fe20000000012 */
[----:B------:R-:W-:-:S03]  /*6680*/  IADD3.X R3, PT, PT, ~R0, UR5, RZ, P2, !PT ;  /* 0x0000000500037c10 */ /* 0x000fc600097fe5ff */
[----:B------:R-:W-:Y:S01]  /*6690*/  DSETP.GTU.AND P1, PT, R26, 1, PT ;  /* 0x3ff000001a00742a */ /* 0x000fe20003f2c000 */
[----:B------:R-:W-:-:S03]  /*66a0*/  ISETP.GE.U32.AND.EX P0, PT, R3, RZ, PT, P0 ;  /* 0x000000ff0300720c */ /* 0x000fc60003f06100 */
[----:B------:R-:W-:Y:S02]  /*66b0*/  DADD R16, R16, R12 ;  /* 0x0000000010107229 */ /* 0x000fe4000000000c */
[----:B------:R-:W-:-:S06]  /*66c0*/  FSEL R13, RZ, 1.875, P1 ;  /* 0x3ff00000ff0d7808 */ /* 0x000fcc0000800000 */
[----:B------:R-:W-:-:S08]  /*66d0*/  DADD R16, R16, R14 ;  /* 0x0000000010107229 */ /* 0x000fd0000000000e */
[----:B------:R-:W-:-:S08]  /*66e0*/  DADD R16, R16, R32 ;  /* 0x0000000010107229 */ /* 0x000fd00000000020 */
[----:B------:R-:W-:-:S08]  /*66f0*/  DADD R16, R16, R34 ;  /* 0x0000000010107229 */ /* 0x000fd00000000022 */
[----:B------:R-:W-:Y:S01]  /*6700*/  DADD R16, R16, R12 ;  /* 0x0000000010107229 */ /* 0x000fe2000000000c */
[----:B------:R-:W-:Y:S10]  /*6710*/  @!P0 BRA `(.L_x_223) ;  /* 0x0000001000188947 */ /* 0x000ff40003800000 */
[----:B------:R-:W-:-:S05]  /*6720*/  IADD3 R2, P0, PT, R2, 0xe00, RZ ;  /* 0x00000e0002027810 */ /* 0x000fca0007f1e0ff */
[----:B------:R-:W-:Y:S01]  /*6730*/  IMAD.X R0, RZ, RZ, R0, P0 ;  /* 0x000000ffff007224 */ /* 0x000fe200000e0600 */
[----:B------:R-:W-:-:S04]  /*6740*/  ISETP.GT.U32.AND P0, PT, R2, UR9, PT ;  /* 0x0000000902007c0c */ /* 0x000fc8000bf04070 */
[----:B------:R-:W-:-:S13]  /*6750*/  ISETP.GT.U32.AND.EX P0, PT, R0, UR10, PT, P0 ;  /* 0x0000000a00007c0c */ /* 0x000fda000bf04100 */
[----:B------:R-:W-:Y:S05]  /*6760*/  @!P0 BRA `(.L_x_224) ;  /* 0xffffffdc00888947 */ /* 0x000fea000383ffff */
.L_x_194:
[----:B------:R-:W-:-:S04]  /*6770*/  ISETP.GE.U32.AND P0, PT, R2, UR4, PT ;  /* 0x0000000402007c0c */ /* 0x000fc8000bf06070 */
[----:B------:R-:W-:-:S13]  /*6780*/  ISETP.GE.U32.AND.EX P0, PT, R0, UR5, PT, P0 ;  /* 0x0000000500007c0c */ /* 0x000fda000bf06100 */
[----:B------:R-:W-:Y:S05]  /*6790*/  @P0 BRA `(.L_x_223) ;  /* 0x0000000c00f80947 */ /* 0x000fea0003800000 */
[----:B------:R-:W-:Y:S01]  /*67a0*/  IADD3 R3, PT, PT, -R2, UR4, RZ ;  /* 0x0000000402037c10 */ /* 0x000fe2000fffe1ff */
[----:B------:R-:W-:Y:S03]  /*67b0*/  BSSY.RECONVERGENT B2, `(.L_x_223) ;  /* 0x00000fc000027945 */ /* 0x000fe60003800200 */
[----:B------:R-:W-:-:S13]  /*67c0*/  ISETP.GE.AND P0, PT, R4, R3, PT ;  /* 0x000000030400720c */ /* 0x000fda0003f06270 */
[----:B------:R-:W-:Y:S05]  /*67d0*/  @P0 BRA `(.L_x_225) ;  /* 0x0000000c00e40947 */ /* 0x000fea0003800000 */
[----:B------:R-:W-:Y:S01]  /*67e0*/  LOP3.LUT R5, RZ, R4, RZ, 0x33, !PT ;  /* 0x00000004ff057212 */ /* 0x000fe200078e33ff */
[----:B------:R-:W-:Y:S01]  /*67f0*/  BSSY.RECONVERGENT B3, `(.L_x_226) ;  /* 0x0000052000037945 */ /* 0x000fe20003800200 */
[----:B------:R-:W-:Y:S02]  /*6800*/  IMAD.MOV.U32 R6, RZ, RZ, R4 ;  /* 0x000000ffff067224 */ /* 0x000fe400078e0004 */
[----:B------:R-:W-:-:S04]  /*6810*/  IADD3 R0, PT, PT, -R2, UR4, R5 ;  /* 0x0000000402007c10 */ /* 0x000fc8000fffe105 */
[----:B------:R-:W-:-:S13]  /*6820*/  LOP3.LUT P0, RZ, R0, 0x200, RZ, 0xc0, !PT ;  /* 0x0000020000ff7812 */ /* 0x000fda000780c0ff */
[----:B------:R-:W-:Y:S05]  /*6830*/  @P0 BRA `(.L_x_227) ;  /* 0x0000000400340947 */ /* 0x000fea0003800000 */
[----:B------:R-:W-:Y:S01]  /*6840*/  IADD3 R9, PT, PT, R9, R2, RZ ;  /* 0x0000000209097210 */ /* 0x000fe20007ffe0ff */
[----:B------:R-:W0:Y:S01]  /*6850*/  MUFU.RCP64H R7, 2.14748262400000000000e+09 ;  /* 0x41dfffff00077908 */ /* 0x000e220000001800 */
[----:B------:R-:W-:Y:S01]  /*6860*/  IMAD.MOV.U32 R8, RZ, RZ, -0x800000 ;  /* 0xff800000ff087424 */ /* 0x000fe200078e00ff */
[----:B------:R-:W-:Y:S02]  /*6870*/  BSSY.RECONVERGENT B4, `(.L_x_228) ;  /* 0x0000024000047945 */ /* 0x000fe40003800200 */
[----:B------:R-:W-:-:S04]  /*6880*/  IMAD.HI.U32 R6, R9, 0x3, RZ ;  /* 0x0000000309067827 */ /* 0x000fc800078e00ff */
[----:B------:R-:W-:-:S05]  /*6890*/  IMAD.IADD R5, R9, 0x1, -R6 ;  /* 0x0000000109057824 */ /* 0x000fca00078e0a06 */
[----:B------:R-:W-:-:S04]  /*68a0*/  LEA.HI R5, R5, R6, RZ, 0x1f ;  /* 0x0000000605057211 */ /* 0x000fc800078ff8ff */
[----:B------:R-:W-:-:S05]  /*68b0*/  SHF.R.U32.HI R6, RZ, 0x1e, R5 ;  /* 0x0000001eff067819 */ /* 0x000fca0000011605 */
[----:B------:R-:W-:Y:S02]  /*68c0*/  IMAD R6, R6, -0x7fffffff, R9 ;  /* 0x8000000106067824 */ /* 0x000fe400078e0209 */
[----:B------:R-:W-:-:S03]  /*68d0*/  IMAD.MOV.U32 R9, RZ, RZ, 0x41dfffff ;  /* 0x41dfffffff097424 */ /* 0x000fc600078e00ff */
        /* <DEDUP_REMOVED lines=27> */
[----:B------:R-:W-:Y:S01]  /*6a90*/  IMAD.MOV.U32 R12, RZ, RZ, R26 ;  /* 0x000000ffff0c7224 */ /* 0x000fe200078e001a */
[----:B------:R-:W-:-:S07]  /*6aa0*/  MOV R13, R27 ;  /* 0x0000001b000d7202 */ /* 0x000fce0000000f00 */
.L_x_229:
[----:B------:R-:W-:Y:S05]  /*6ab0*/  BSYNC.RECONVERGENT B4 ;  /* 0x0000000000047941 */ /* 0x000fea0003800200 */
.L_x_228:
[----:B------:R-:W0:Y:S01]  /*6ac0*/  MUFU.RCP64H R9, 2.14748262400000000000e+09 ;  /* 0x41dfffff00097908 */ /* 0x000e220000001800 */
[----:B------:R-:W-:Y:S01]  /*6ad0*/  IMAD.HI.U32 R6, R5, -0x4370ec6f, RZ ;  /* 0xbc8f139105067827 */ /* 0x000fe200078e00ff */
[----:B------:R-:W-:Y:S03]  /*6ae0*/  BSSY.RECONVERGENT B4, `(.L_x_230) ;  /* 0x000001b000047945 */ /* 0x000fe60003800200 */
[----:B------:R-:W-:Y:S01]  /*6af0*/  IMAD.MOV.U32 R7, RZ, RZ, 0x41dfffff ;  /* 0x41dfffffff077424 */ /* 0x000fe200078e00ff */
[----:B------:R-:W-:Y:S01]  /*6b00*/  SHF.R.U32.HI R10, RZ, 0xf, R6 ;  /* 0x0000000fff0a7819 */ /* 0x000fe20000011606 */
[----:B------:R-:W-:Y:S02]  /*6b10*/  IMAD.MOV.U32 R6, RZ, RZ, -0x800000 ;  /* 0xff800000ff067424 */ /* 0x000fe400078e00ff */
        /* <DEDUP_REMOVED lines=23> */
.L_x_231:
[----:B------:R-:W-:Y:S05]  /*6c90*/  BSYNC.RECONVERGENT B4 ;  /* 0x0000000000047941 */ /* 0x000fea0003800200 */
.L_x_230:
[----:B------:R-:W-:Y:S01]  /*6ca0*/  DMUL R26, R26, R26 ;  /* 0x0000001a1a1a7228 */ /* 0x000fe20000000000 */
[----:B------:R-:W-:-:S07]  /*6cb0*/  IMAD.MOV.U32 R6, RZ, RZ, RZ ;  /* 0x000000ffff067224 */ /* 0x000fce00078e00ff */
[----:B------:R-:W-:-:S08]  /*6cc0*/  DFMA R26, R12, R12, R26 ;  /* 0x0000000c0c1a722b */ /* 0x000fd0000000001a */
[----:B------:R-:W-:-:S06]  /*6cd0*/  DSETP.GTU.AND P0, PT, R26, 1, PT ;  /* 0x3ff000001a00742a */ /* 0x000fcc0003f0c000 */
[----:B------:R-:W-:-:S06]  /*6ce0*/  FSEL R7, RZ, 1.875, P0 ;  /* 0x3ff00000ff077808 */ /* 0x000fcc0000000000 */
[----:B------:R-:W-:Y:S01]  /*6cf0*/  DADD R16, R16, R6 ;  /* 0x0000000010107229 */ /* 0x000fe20000000006 */
[----:B------:R-:W-:-:S10]  /*6d00*/  VIADD R6, R4, 0x200 ;  /* 0x0000020004067836 */ /* 0x000fd40000000000 */
.L_x_227:
[----:B------:R-:W-:Y:S05]  /*6d10*/  BSYNC.RECONVERGENT B3 ;  /* 0x0000000000037941 */ /* 0x000fea0003800200 */
.L_x_226:
[----:B------:R-:W-:-:S13]  /*6d20*/  ISETP.GE.U32.AND P0, PT, R0, 0x200, PT ;  /* 0x000002000000780c */ /* 0x000fda0003f06070 */
[----:B------:R-:W-:Y:S05]  /*6d30*/  @!P0 BRA `(.L_x_225) ;  /* 0x00000008008c8947 */ /* 0x000fea0003800000 */
[----:B------:R-:W0:Y:S02]  /*6d40*/  LDCU UR5, c[0x0][0x380] ;  /* 0x00007000ff0577ac */ /* 0x000e240008000800 */
[----:B0-----:R-:W-:Y:S01]  /*6d50*/  VIADD R7, R2, UR5 ;  /* 0x0000000502077c36 */ /* 0x001fe20008000000 */
[----:B------:R-:W-:-:S03]  /*6d60*/  IADD3 R2, PT, PT, R6, 0x200, RZ ;  /* 0x0000020006027810 */ /* 0x000fc60007ffe0ff */
[----:B------:R-:W-:-:S04]  /*6d70*/  IMAD.IADD R5, R7, 0x1, R6 ;  /* 0x0000000107057824 */ /* 0x000fc800078e0206 */
[----:B------:R-:W-:-:S07]  /*6d80*/  VIADD R0, R5, 0x200 ;  /* 0x0000020005007836 */ /* 0x000fce0000000000 */
.L_x_240:
[C---:B------:R-:W-:Y:S01]  /*6d90*/  IMAD.HI.U32 R6, R5.reuse, 0x3, RZ ;  /* 0x0000000305067827 */ /* 0x040fe200078e00ff */
[----:B------:R-:W-:Y:S03]  /*6da0*/  BSSY.RECONVERGENT B3, `(.L_x_232) ;  /* 0x000002b000037945 */ /* 0x000fe60003800200 */
[----:B------:R-:W-:Y:S02]  /*6db0*/  IMAD.IADD R9, R5, 0x1, -R6 ;  /* 0x0000000105097824 */ /* 0x000fe400078e0a06 */
[----:B------:R-:W-:Y:S02]  /*6dc0*/  IMAD.MOV.U32 R13, RZ, RZ, -0x200 ;  /* 0xfffffe00ff0d7424 */ /* 0x000fe400078e00ff */
[----:B------:R-:W-:Y:S01]  /*6dd0*/  IMAD.MOV.U32 R14, RZ, RZ, -0x800000 ;  /* 0xff800000ff0e7424 */ /* 0x000fe200078e00ff */
[----:B------:R-:W-:Y:S01]  /*6de0*/  LEA.HI R6, R9, R6, RZ, 0x1f ;  /* 0x0000000609067211 */ /* 0x000fe200078ff8ff */
[----:B------:R-:W-:-:S02]  /*6df0*/  IMAD.IADD R9, R7, 0x1, R2 ;  /* 0x0000000107097824 */ /* 0x000fc400078e0202 */
[----:B------:R-:W-:Y:S01]  /*6e00*/  IMAD.MOV.U32 R15, RZ, RZ, 0x41dfffff ;  /* 0x41dfffffff0f7424 */ /* 0x000fe200078e00ff */
[----:B------:R-:W-:Y:S01]  /*6e10*/  SHF.R.U32.HI R6, RZ, 0x1e, R6 ;  /* 0x0000001eff067819 */ /* 0x000fe20000011606 */
[----:B------:R-:W-:-:S04]  /*6e20*/  IMAD.MOV.U32 R12, RZ, RZ, 0x1 ;  /* 0x00000001ff0c7424 */ /* 0x000fc800078e00ff */
[----:B------:R-:W-:-:S05]  /*6e30*/  IMAD R6, R6, -0x7fffffff, R9 ;  /* 0x8000000106067824 */ /* 0x000fca00078e0209 */
[----:B------:R-:W-:Y:S02]  /*6e40*/  VIADDMNMX.U32 R6, R6, R13, 0x1, !PT ;  /* 0x0000000106067446 */ /* 0x000fe4000780000d */
[----:B------:R-:W0:Y:S03]  /*6e50*/  MUFU.RCP64H R13, 2.14748262400000000000e+09 ;  /* 0x41dfffff000d7908 */ /* 0x000e260000001800 */
[----:B------:R-:W-:-:S05]  /*6e60*/  IMAD.HI.U32 R8, R6, -0x4370ec6f, RZ ;  /* 0xbc8f139106087827 */ /* 0x000fca00078e00ff */
        /* <DEDUP_REMOVED lines=9> */
[----:B------:R-:W-:Y:S02]  /*6f00*/  @P0 IMAD.MOV R23, RZ, RZ, -R21 ;  /* 0x000000ffff170224 */ /* 0x000fe400078e0a15 */
[----:B------:R-:W-:-:S03]  /*6f10*/  IMAD.HI.U32 R13, R0, 0x3, RZ ;  /* 0x00000003000d7827 */ /* 0x000fc600078e00ff */
[----:B------:R-:W-:Y:S01]  /*6f20*/  IADD3 R12, PT, PT, R6, R23, RZ ;  /* 0x00000017060c7210 */ /* 0x000fe20007ffe0ff */
[----:B------:R-:W-:Y:S01]  /*6f30*/  IMAD.IADD R6, R0, 0x1, -R13 ;  /* 0x0000000100067824 */ /* 0x000fe200078e0a0d */
[----:B------:R-:W-:-:S03]  /*6f40*/  DFMA R20, R18, -R14, 1 ;  /* 0x3ff000001214742b */ /* 0x000fc6000000080e */
[----:B------:R-:W-:Y:S01]  /*6f50*/  VIADD R22, R12, 0xffffffff ;  /* 0xffffffff0c167836 */ /* 0x000fe20000000000 */
[----:B------:R-:W-:-:S04]  /*6f60*/  LEA.HI R6, R6, R13, RZ, 0x1f ;  /* 0x0000000d06067211 */ /* 0x000fc800078ff8ff */
[----:B------:R-:W-:Y:S01]  /*6f70*/  DFMA R20, R18, R20, R18 ;  /* 0x000000141214722b */ /* 0x000fe20000000012 */
[----:B------:R-:W0:Y:S07]  /*6f80*/  I2F.F64.U32 R22, R22 ;  /* 0x0000001600167312 */ /* 0x000e2e0000201800 */
[----:B0-----:R-:W-:Y:S01]  /*6f90*/  DMUL R38, R20, R22 ;  /* 0x0000001614267228 */ /* 0x001fe20000000000 */
[----:B------:R-:W-:-:S07]  /*6fa0*/  FSETP.GEU.AND P1, PT, |R23|, 6.5827683646048100446e-37, PT ;  /* 0x036000001700780b */ /* 0x000fce0003f2e200 */
[----:B------:R-:W-:-:S08]  /*6fb0*/  DFMA R14, R38, -R14, R22 ;  /* 0x8000000e260e722b */ /* 0x000fd00000000016 */
[----:B------:R-:W-:Y:S01]  /*6fc0*/  DFMA R38, R20, R14, R38 ;  /* 0x0000000e1426722b */ /* 0x000fe20000000026 */
[----:B------:R-:W-:-:S09]  /*6fd0*/  SHF.R.U32.HI R14, RZ, 0x1e, R6 ;  /* 0x0000001eff0e7819 */ /* 0x000fd20000011606 */
[----:B------:R-:W-:-:S05]  /*6fe0*/  FFMA R8, RZ, 27.999998092651367188, R39 ;  /* 0x41dfffffff087823 */ /* 0x000fca0000000027 */
[----:B------:R-:W-:-:S13]  /*6ff0*/  FSETP.GT.AND P0, PT, |R8|, 1.469367938527859385e-39, PT ;  /* 0x001000000800780b */ /* 0x000fda0003f04200 */
[----:B------:R-:W-:Y:S05]  /*7000*/  @P0 BRA P1, `(.L_x_233) ;  /* 0x0000000000100947 */ /* 0x000fea0000800000 */
[----:B------:R-:W-:-:S07]  /*7010*/  MOV R6, 0x7030 ;  /* 0x0000703000067802 */ /* 0x000fce0000000f00 */
[----:B------:R-:W-:Y:S05]  /*7020*/  CALL.REL.NOINC `($__internal_1_$__cuda_sm20_div_rn_f64_full) ;  /* 0x0000000c00087944 */ /* 0x000fea0003c00000 */
[----:B------:R-:W-:Y:S02]  /*7030*/  IMAD.MOV.U32 R38, RZ, RZ, R26 ;  /* 0x000000ffff267224 */ /* 0x000fe400078e001a */
[----:B------:R-:W-:-:S07]  /*7040*/  IMAD.MOV.U32 R39, RZ, RZ, R27 ;  /* 0x000000ffff277224 */ /* 0x000fce00078e001b */
.L_x_233:
[----:B------:R-:W-:Y:S05]  /*7050*/  BSYNC.RECONVERGENT B3 ;  /* 0x0000000000037941 */ /* 0x000fea0003800200 */
.L_x_232:
[----:B------:R-:W-:Y:S01]  /*7060*/  IMAD.HI.U32 R6, R12, -0x4370ec6f, RZ ;  /* 0xbc8f13910c067827 */ /* 0x000fe200078e00ff */
[----:B------:R-:W0:Y:S01]  /*7070*/  MUFU.RCP64H R13, 2.14748262400000000000e+09 ;  /* 0x41dfffff000d7908 */ /* 0x000e220000001800 */
[----:B------:R-:W-:Y:S02]  /*7080*/  BSSY.RECONVERGENT B3, `(.L_x_234) ;  /* 0x000001b000037945 */ /* 0x000fe40003800200 */
        /* <DEDUP_REMOVED lines=26> */
.L_x_235:
[----:B------:R-:W-:Y:S05]  /*7230*/  BSYNC.RECONVERGENT B3 ;  /* 0x0000000000037941 */ /* 0x000fea0003800200 */
.L_x_234:
[----:B------:R-:W-:Y:S01]  /*7240*/  IMAD R14, R14, -0x7fffffff, R9 ;  /* 0x800000010e0e7824 */ /* 0x000fe200078e0209 */
[----:B------:R-:W-:Y:S01]  /*7250*/  MOV R12, 0xff800000 ;  /* 0xff800000000c7802 */ /* 0x000fe20000000f00 */
[----:B------:R-:W0:Y:S01]  /*7260*/  MUFU.RCP64H R9, 2.14748262400000000000e+09 ;  /* 0x41dfffff00097908 */ /* 0x000e220000001800 */
[----:B------:R-:W-:Y:S01]  /*7270*/  IMAD.MOV.U32 R13, RZ, RZ, 0x41dfffff ;  /* 0x41dfffffff0d7424 */ /* 0x000fe200078e00ff */
[----:B------:R-:W-:Y:S01]  /*7280*/  DMUL R26, R26, R26 ;  /* 0x0000001a1a1a7228 */ /* 0x000fe20000000000 */
[----:B------:R-:W-:Y:S01]  /*7290*/  VIMNMX.U32 R14, PT, PT, R14, 0x1, !PT ;  /* 0x000000010e0e7848 */ /* 0x000fe20007fe0000 */
[----:B------:R-:W-:Y:S01]  /*72a0*/  IMAD.MOV.U32 R8, RZ, RZ, 0x1 ;  /* 0x00000001ff087424 */ /* 0x000fe200078e00ff */
[----:B------:R-:W-:Y:S03]  /*72b0*/  BSSY.RECONVERGENT B3, `(.L_x_236) ;  /* 0x0000021000037945 */ /* 0x000fe60003800200 */
[----:B------:R-:W-:-:S02]  /*72c0*/  IMAD.HI.U32 R6, R14, -0x4370ec6f, RZ ;  /* 0xbc8f13910e067827 */ /* 0x000fc400078e00ff */
[----:B------:R-:W-:-:S03]  /*72d0*/  DFMA R26, R38, R38, R26 ;  /* 0x00000026261a722b */ /* 0x000fc6000000001a */
        /* <DEDUP_REMOVED lines=10> */
[----:B------:R-:W-:-:S03]  /*7380*/  DSETP.GTU.AND P0, PT, R26, 1, PT ;  /* 0x3ff000001a00742a */ /* 0x000fc60003f0c000 */
[----:B------:R-:W-:-:S03]  /*7390*/  IMAD.IADD R9, R6, 0x1, R21 ;  /* 0x0000000106097824 */ /* 0x000fc600078e0215 */
[----:B------:R-:W-:Y:S01]  /*73a0*/  DFMA R18, R14, -R12, 1 ;  /* 0x3ff000000e12742b */ /* 0x000fe2000000080c */
[----:B------:R-:W-:-:S06]  /*73b0*/  VIADD R22, R9, 0xffffffff ;  /* 0xffffffff09167836 */ /* 0x000fcc0000000000 */
[----:B------:R-:W0:Y:S01]  /*73c0*/  I2F.F64.U32 R22, R22 ;  /* 0x0000001600167312 */ /* 0x000e220000201800 */
        /* <DEDUP_REMOVED lines=15> */
.L_x_237:
[----:B------:R-:W-:Y:S05]  /*74c0*/  BSYNC.RECONVERGENT B3 ;  /* 0x0000000000037941 */ /* 0x000fea0003800200 */
.L_x_236:
        /* <DEDUP_REMOVED lines=29> */
.L_x_239:
[----:B------:R-:W-:Y:S05]  /*76a0*/  BSYNC.RECONVERGENT B3 ;  /* 0x0000000000037941 */ /* 0x000fea0003800200 */
.L_x_238:
[----:B------:R-:W-:Y:S01]  /*76b0*/  DMUL R26, R26, R26 ;  /* 0x0000001a1a1a7228 */ /* 0x000fe20000000000 */
[C---:B------:R-:W-:Y:S02]  /*76c0*/  VIADD R6, R2.reuse, 0x200 ;  /* 0x0000020002067836 */ /* 0x040fe40000000000 */
[----:B------:R-:W-:Y:S02]  /*76d0*/  IMAD.MOV.U32 R8, RZ, RZ, RZ ;  /* 0x000000ffff087224 */ /* 0x000fe400078e00ff */
[----:B------:R-:W-:Y:S02]  /*76e0*/  VIADD R2, R2, 0x400 ;  /* 0x0000040002027836 */ /* 0x000fe40000000000 */
[----:B------:R-:W-:Y:S01]  /*76f0*/  VIADD R0, R0, 0x400 ;  /* 0x0000040000007836 */ /* 0x000fe20000000000 */
[----:B------:R-:W-:Y:S01]  /*7700*/  DFMA R26, R12, R12, R26 ;  /* 0x0000000c0c1a722b */ /* 0x000fe2000000001a */
[----:B------:R-:W-:-:S07]  /*7710*/  VIADD R5, R5, 0x400 ;  /* 0x0000040005057836 */ /* 0x000fce0000000000 */
[----:B------:R-:W-:-:S06]  /*7720*/  DSETP.GTU.AND P0, PT, R26, 1, PT ;  /* 0x3ff000001a00742a */ /* 0x000fcc0003f0c000 */
[----:B------:R-:W-:Y:S02]  /*7730*/  FSEL R9, RZ, 1.875, P0 ;  /* 0x3ff00000ff097808 */ /* 0x000fe40000000000 */
[----:B------:R-:W-:-:S04]  /*7740*/  ISETP.GE.AND P0, PT, R6, R3, PT ;  /* 0x000000030600720c */ /* 0x000fc80003f06270 */
[----:B------:R-:W-:-:S09]  /*7750*/  DADD R16, R16, R8 ;  /* 0x0000000010107229 */ /* 0x000fd20000000008 */
[----:B------:R-:W-:Y:S05]  /*7760*/  @!P0 BRA `(.L_x_240) ;  /* 0xfffffff400888947 */ /* 0x000fea000383ffff */
.L_x_225:
[----:B------:R-:W-:Y:S05]  /*7770*/  BSYNC.RECONVERGENT B2 ;  /* 0x0000000000027941 */ /* 0x000fea0003800200 */
.L_x_223:
        /* <DEDUP_REMOVED lines=27> */
[----:B-1----:R-:W-:-:S04]  /*7930*/  @!P1 LEA R8, R13, R8, 0x18 ;  /* 0x000000080d089211 */ /* 0x002fc800078ec0ff */
[----:B------:R-:W-:Y:S01]  /*7940*/  @!P1 IADD3 R9, PT, PT, R5, R8, RZ ;  /* 0x0000000805099210 */ /* 0x000fe20007ffe0ff */
        /* <DEDUP_REMOVED lines=39> */
.L_x_165:
[----:B------:R-:W-:Y:S05]  /*7bc0*/  BSYNC.RECONVERGENT B0 ;  /* 0x0000000000007941 */ /* 0x000fea0003800200 */
.L_x_139:
[----:B------:R-:W-:Y:S05]  /*7bd0*/  @P1 EXIT ;  /* 0x000000000000194d */ /* 0x000fea0003800000 */
[----:B------:R-:W0:Y:S01]  /*7be0*/  LDCU UR4, c[0x0][0x39c] ;  /* 0x00007380ff0477ac */ /* 0x000e220008000800 */
[----:B------:R-:W1:Y:S01]  /*7bf0*/  LDC.64 R6, c[0x0][0x388] ;  /* 0x0000e200ff067b82 */ /* 0x000e620000000a00 */
[----:B0-----:R-:W0:Y:S02]  /*7c00*/  F2F.F64.F32 R2, UR4 ;  /* 0x0000000400027d10 */ /* 0x001e240008201800 */
[----:B0-----:R-:W-:-:S10]  /*7c10*/  DADD R2, R2, R4 ;  /* 0x0000000002027229 */ /* 0x001fd40000000004 */
[----:B------:R-:W1:Y:S02]  /*7c20*/  F2F.F32.F64 R3, R2 ;  /* 0x0000000200037310 */ /* 0x000e640000301000 */
[----:B-1----:R-:W-:Y:S01]  /*7c30*/  STG.E desc[UR6][R6.64], R3 ;  /* 0x0000000306007986 */ /* 0x002fe2000c101906 */
[----:B------:R-:W-:Y:S05]  /*7c40*/  EXIT ;  /* 0x000000000000794d */ /* 0x000fea0003800000 */
        .weak           $__internal_1_$__cuda_sm20_div_rn_f64_full
        .type           $__internal_1_$__cuda_sm20_div_rn_f64_full,@function
        .size           $__internal_1_$__cuda_sm20_div_rn_f64_full,(.L_x_514 - $__internal_1_$__cuda_sm20_div_rn_f64_full)
$__internal_1_$__cuda_sm20_div_rn_f64_full:
[C---:B------:R-:W-:Y:S01]  /*7c50*/  FSETP.GEU.AND P0, PT, |R11|.reuse, 1.469367938527859385e-39, PT ;  /* 0x001000000b00780b */ /* 0x040fe20003f0e200 */
[----:B------:R-:W-:Y:S01]  /*7c60*/  IMAD.U32 R20, RZ, RZ, UR8 ;  /* 0x00000008ff147e24 */ /* 0x000fe2000f8e00ff */
[----:B------:R-:W-:Y:S01]  /*7c70*/  LOP3.LUT R8, R11, 0x800fffff, RZ, 0xc0, !PT ;  /* 0x800fffff0b087812 */ /* 0x000fe200078ec0ff */
[----:B------:R-:W-:Y:S01]  /*7c80*/  IMAD.MOV.U32 R21, RZ, RZ, R11 ;  /* 0x000000ffff157224 */ /* 0x000fe200078e000b */
[C---:B------:R-:W-:Y:S01]  /*7c90*/  FSETP.GEU.AND P2, PT, |R23|.reuse, 1.469367938527859385e-39, PT ;  /* 0x001000001700780b */ /* 0x040fe20003f4e200 */
[----:B------:R-:W-:Y:S01]  /*7ca0*/  IMAD.U32 R18, RZ, RZ, UR8 ;  /* 0x00000008ff127e24 */ /* 0x000fe2000f8e00ff */
[----:B------:R-:W-:Y:S01]  /*7cb0*/  LOP3.LUT R19, R8, 0x3ff00000, RZ, 0xfc, !PT ;  /* 0x3ff0000008137812 */ /* 0x000fe200078efcff */
[----:B------:R-:W-:Y:S01]  /*7cc0*/  IMAD.MOV.U32 R26, RZ, RZ, 0x1 ;  /* 0x00000001ff1a7424 */ /* 0x000fe200078e00ff */
[----:B------:R-:W-:Y:S01]  /*7cd0*/  LOP3.LUT R8, R23, 0x7ff00000, RZ, 0xc0, !PT ;  /* 0x7ff0000017087812 */ /* 0x000fe200078ec0ff */
[----:B------:R-:W-:Y:S01]  /*7ce0*/  IMAD.MOV.U32 R10, RZ, RZ, 0x1ca00000 ;  /* 0x1ca00000ff0a7424 */ /* 0x000fe200078e00ff */
[----:B------:R-:W-:Y:S01]  /*7cf0*/  LOP3.LUT R37, R11, 0x7ff00000, RZ, 0xc0, !PT ;  /* 0x7ff000000b257812 */ /* 0x000fe200078ec0ff */
[----:B------:R-:W-:Y:S01]  /*7d00*/  IMAD.MOV.U32 R24, RZ, RZ, R22 ;  /* 0x000000ffff187224 */ /* 0x000fe200078e0016 */
[----:B------:R-:W-:Y:S01]  /*7d10*/  BSSY.RECONVERGENT B1, `(.L_x_241) ;  /* 0x000004d000017945 */ /* 0x000fe20003800200 */
[----:B------:R-:W-:Y:S01]  /*7d20*/  @!P0 DMUL R18, R20, 8.98846567431157953865e+307 ;  /* 0x7fe0000014128828 */ /* 0x000fe20000000000 */
[----:B------:R-:W-:Y:S01]  /*7d30*/  ISETP.GE.U32.AND P1, PT, R8, R37, PT ;  /* 0x000000250800720c */ /* 0x000fe20003f26070 */
[----:B------:R-:W-:-:S02]  /*7d40*/  IMAD.MOV.U32 R32, RZ, RZ, R8 ;  /* 0x000000ffff207224 */ /* 0x000fc400078e0008 */
[----:B------:R-:W-:Y:S02]  /*7d50*/  @!P2 LOP3.LUT R25, R21, 0x7ff00000, RZ, 0xc0, !PT ;  /* 0x7ff000001519a812 */ /* 0x000fe400078ec0ff */
[----:B------:R-:W0:Y:S02]  /*7d60*/  MUFU.RCP64H R27, R19 ;  /* 0x00000013001b7308 */ /* 0x000e240000001800 */
[----:B------:R-:W-:Y:S02]  /*7d70*/  @!P2 ISETP.GE.U32.AND P3, PT, R8, R25, PT ;  /* 0x000000190800a20c */ /* 0x000fe40003f66070 */
[----:B------:R-:W-:Y:S02]  /*7d80*/  SEL R25, R10, 0x63400000, !P1 ;  /* 0x634000000a197807 */ /* 0x000fe40004800000 */
[----:B------:R-:W-:Y:S02]  /*7d90*/  @!P0 LOP3.LUT R37, R19, 0x7ff00000, RZ, 0xc0, !PT ;  /* 0x7ff0000013258812 */ /* 0x000fe400078ec0ff */
[----:B------:R-:W-:-:S03]  /*7da0*/  LOP3.LUT R25, R25, 0x800fffff, R23, 0xf8, !PT ;  /* 0x800fffff19197812 */ /* 0x000fc600078ef817 */
[----:B------:R-:W-:Y:S01]  /*7db0*/  VIADD R36, R37, 0xffffffff ;  /* 0xffffffff25247836 */ /* 0x000fe20000000000 */
[----:B0-----:R-:W-:-:S08]  /*7dc0*/  DFMA R28, R26, -R18, 1 ;  /* 0x3ff000001a1c742b */ /* 0x001fd00000000812 */
[----:B------:R-:W-:-:S08]  /*7dd0*/  DFMA R28, R28, R28, R28 ;  /* 0x0000001c1c1c722b */ /* 0x000fd0000000001c */
[----:B------:R-:W-:Y:S01]  /*7de0*/  DFMA R26, R26, R28, R26 ;  /* 0x0000001c1a1a722b */ /* 0x000fe2000000001a */
[----:B------:R-:W-:-:S04]  /*7df0*/  @!P2 SEL R29, R10, 0x63400000, !P3 ;  /* 0x634000000a1da807 */ /* 0x000fc80005800000 */
[----:B------:R-:W-:-:S03]  /*7e00*/  @!P2 LOP3.LUT R30, R29, 0x80000000, R23, 0xf8, !PT ;  /* 0x800000001d1ea812 */ /* 0x000fc600078ef817 */
[----:B------:R-:W-:Y:S01]  /*7e10*/  DFMA R28, R26, -R18, 1 ;  /* 0x3ff000001a1c742b */ /* 0x000fe20000000812 */
[----:B------:R-:W-:Y:S01]  /*7e20*/  @!P2 LOP3.LUT R31, R30, 0x100000, RZ, 0xfc, !PT ;  /* 0x001000001e1fa812 */ /* 0x000fe200078efcff */
[----:B------:R-:W-:-:S06]  /*7e30*/  @!P2 IMAD.MOV.U32 R30, RZ, RZ, RZ ;  /* 0x000000ffff1ea224 */ /* 0x000fcc00078e00ff */
[----:B------:R-:W-:Y:S02]  /*7e40*/  DFMA R28, R26, R28, R26 ;  /* 0x0000001c1a1c722b */ /* 0x000fe4000000001a */
[----:B------:R-:W-:-:S08]  /*7e50*/  @!P2 DFMA R24, R24, 2, -R30 ;  /* 0x400000001818a82b */ /* 0x000fd0000000081e */
[----:B------:R-:W-:Y:S02]  /*7e60*/  DMUL R26, R28, R24 ;  /* 0x000000181c1a7228 */ /* 0x000fe40000000000 */
[----:B------:R-:W-:-:S04]  /*7e70*/  @!P2 LOP3.LUT R32, R25, 0x7ff00000, RZ, 0xc0, !PT ;  /* 0x7ff000001920a812 */ /* 0x000fc800078ec0ff */
[----:B------:R-:W-:Y:S02]  /*7e80*/  IADD3 R34, PT, PT, R32, -0x1, RZ ;  /* 0xffffffff20227810 */ /* 0x000fe40007ffe0ff */
[----:B------:R-:W-:Y:S02]  /*7e90*/  DFMA R30, R26, -R18, R24 ;  /* 0x800000121a1e722b */ /* 0x000fe40000000018 */
[----:B------:R-:W-:-:S04]  /*7ea0*/  ISETP.GT.U32.AND P0, PT, R34, 0x7feffffe, PT ;  /* 0x7feffffe2200780c */ /* 0x000fc80003f04070 */
[----:B------:R-:W-:Y:S02]  /*7eb0*/  ISETP.GT.U32.OR P0, PT, R36, 0x7feffffe, P0 ;  /* 0x7feffffe2400780c */ /* 0x000fe40000704470 */
[----:B------:R-:W-:-:S11]  /*7ec0*/  DFMA R30, R28, R30, R26 ;  /* 0x0000001e1c1e722b */ /* 0x000fd6000000001a */
[----:B------:R-:W-:Y:S05]  /*7ed0*/  @P0 BRA `(.L_x_242) ;  /* 0x00000000006c0947 */ /* 0x000fea0003800000 */
[----:B------:R-:W-:Y:S01]  /*7ee0*/  LOP3.LUT R23, R21, 0x7ff00000, RZ, 0xc0, !PT ;  /* 0x7ff0000015177812 */ /* 0x000fe200078ec0ff */
[----:B------:R-:W-:-:S03]  /*7ef0*/  IMAD.MOV.U32 R28, RZ, RZ, RZ ;  /* 0x000000ffff1c7224 */ /* 0x000fc600078e00ff */
[CC--:B------:R-:W-:Y:S02]  /*7f00*/  VIADDMNMX R22, R8.reuse, -R23.reuse, 0xb9600000, !PT ;  /* 0xb960000008167446 */ /* 0x0c0fe40007800917 */
[----:B------:R-:W-:Y:S02]  /*7f10*/  ISETP.GE.U32.AND P0, PT, R8, R23, PT ;  /* 0x000000170800720c */ /* 0x000fe40003f06070 */
[----:B------:R-:W-:Y:S02]  /*7f20*/  VIMNMX R22, PT, PT, R22, 0x46a00000, PT ;  /* 0x46a0000016167848 */ /* 0x000fe40003fe0100 */
[----:B------:R-:W-:-:S05]  /*7f30*/  SEL R23, R10, 0x63400000, !P0 ;  /* 0x634000000a177807 */ /* 0x000fca0004000000 */
[----:B------:R-:W-:-:S04]  /*7f40*/  IMAD.IADD R22, R22, 0x1, -R23 ;  /* 0x0000000116167824 */ /* 0x000fc800078e0a17 */
[----:B------:R-:W-:-:S06]  /*7f50*/  VIADD R29, R22, 0x7fe00000 ;  /* 0x7fe00000161d7836 */ /* 0x000fcc0000000000 */
[----:B------:R-:W-:-:S10]  /*7f60*/  DMUL R26, R30, R28 ;  /* 0x0000001c1e1a7228 */ /* 0x000fd40000000000 */
[----:B------:R-:W-:-:S13]  /*7f70*/  FSETP.GTU.AND P0, PT, |R27|, 1.469367938527859385e-39, PT ;  /* 0x001000001b00780b */ /* 0x000fda0003f0c200 */
[----:B------:R-:W-:Y:S05]  /*7f80*/  @P0 BRA `(.L_x_243) ;  /* 0x0000000000940947 */ /* 0x000fea0003800000 */
[----:B------:R-:W-:Y:S01]  /*7f90*/  DFMA R18, R30, -R18, R24 ;  /* 0x800000121e12722b */ /* 0x000fe20000000018 */
[----:B------:R-:W-:-:S09]  /*7fa0*/  IMAD.MOV.U32 R28, RZ, RZ, RZ ;  /* 0x000000ffff1c7224 */ /* 0x000fd200078e00ff */
        /* <DEDUP_REMOVED lines=12> */
[----:B------:R-:W-:Y:S01]  /*8070*/  FSEL R27, R19, R27, !P0 ;  /* 0x0000001b131b7208 */ /* 0x000fe20004000000 */
[----:B------:R-:W-:Y:S06]  /*8080*/  BRA `(.L_x_243) ;  /* 0x0000000000547947 */ /* 0x000fec0003800000 */
.L_x_242:
[----:B------:R-:W-:-:S14]  /*8090*/  DSETP.NAN.AND P0, PT, R22, R22, PT ;  /* 0x000000161600722a */ /* 0x000fdc0003f08000 */
[----:B------:R-:W-:Y:S05]  /*80a0*/  @P0 BRA `(.L_x_244) ;  /* 0x0000000000440947 */ /* 0x000fea0003800000 */
[----:B------:R-:W-:-:S14]  /*80b0*/  DSETP.NAN.AND P0, PT, R20, R20, PT ;  /* 0x000000141400722a */ /* 0x000fdc0003f08000 */
[----:B------:R-:W-:Y:S05]  /*80c0*/  @P0 BRA `(.L_x_245) ;  /* 0x0000000000300947 */ /* 0x000fea0003800000 */
[----:B------:R-:W-:Y:S01]  /*80d0*/  ISETP.NE.AND P0, PT, R32, R37, PT ;  /* 0x000000252000720c */ /* 0x000fe20003f05270 */
[----:B------:R-:W-:Y:S01]  /*80e0*/  IMAD.MOV.U32 R26, RZ, RZ, 0x0 ;  /* 0x00000000ff1a7424 */ /* 0x000fe200078e00ff */
[----:B------:R-:W-:-:S11]  /*80f0*/  MOV R27, 0xfff80000 ;  /* 0xfff80000001b7802 */ /* 0x000fd60000000f00 */
[----:B------:R-:W-:Y:S05]  /*8100*/  @!P0 BRA `(.L_x_243) ;  /* 0x0000000000348947 */ /* 0x000fea0003800000 */
[----:B------:R-:W-:Y:S02]  /*8110*/  ISETP.NE.AND P0, PT, R32, 0x7ff00000, PT ;  /* 0x7ff000002000780c */ /* 0x000fe40003f05270 */
[----:B------:R-:W-:Y:S02]  /*8120*/  LOP3.LUT R27, R23, 0x80000000, R21, 0x48, !PT ;  /* 0x80000000171b7812 */ /* 0x000fe400078e4815 */
[----:B------:R-:W-:-:S13]  /*8130*/  ISETP.EQ.OR P0, PT, R37, RZ, !P0 ;  /* 0x000000ff2500720c */ /* 0x000fda0004702670 */
[----:B------:R-:W-:Y:S01]  /*8140*/  @P0 LOP3.LUT R8, R27, 0x7ff00000, RZ, 0xfc, !PT ;  /* 0x7ff000001b080812 */ /* 0x000fe200078efcff */
[----:B------:R-:W-:Y:S02]  /*8150*/  @!P0 IMAD.MOV.U32 R26, RZ, RZ, RZ ;  /* 0x000000ffff1a8224 */ /* 0x000fe400078e00ff */
[----:B------:R-:W-:Y:S02]  /*8160*/  @P0 IMAD.MOV.U32 R26, RZ, RZ, RZ ;  /* 0x000000ffff1a0224 */ /* 0x000fe400078e00ff */
[----:B------:R-:W-:Y:S01]  /*8170*/  @P0 IMAD.MOV.U32 R27, RZ, RZ, R8 ;  /* 0x000000ffff1b0224 */ /* 0x000fe200078e0008 */
[----:B------:R-:W-:Y:S06]  /*8180*/  BRA `(.L_x_243) ;  /* 0x0000000000147947 */ /* 0x000fec0003800000 */
.L_x_245:
[----:B------:R-:W-:Y:S01]  /*8190*/  LOP3.LUT R27, R21, 0x80000, RZ, 0xfc, !PT ;  /* 0x00080000151b7812 */ /* 0x000fe200078efcff */
[----:B------:R-:W-:Y:S01]  /*81a0*/  IMAD.MOV.U32 R26, RZ, RZ, R20 ;  /* 0x000000ffff1a7224 */ /* 0x000fe200078e0014 */
[----:B------:R-:W-:Y:S06]  /*81b0*/  BRA `(.L_x_243) ;  /* 0x0000000000087947 */ /* 0x000fec0003800000 */
.L_x_244:
[----:B------:R-:W-:Y:S01]  /*81c0*/  LOP3.LUT R27, R23, 0x80000, RZ, 0xfc, !PT ;  /* 0x00080000171b7812 */ /* 0x000fe200078efcff */
[----:B------:R-:W-:-:S07]  /*81d0*/  IMAD.MOV.U32 R26, RZ, RZ, R22 ;  /* 0x000000ffff1a7224 */ /* 0x000fce00078e0016 */
.L_x_243:
[----:B------:R-:W-:Y:S05]  /*81e0*/  BSYNC.RECONVERGENT B1 ;  /* 0x0000000000017941 */ /* 0x000fea0003800200 */
.L_x_241:
[----:B------:R-:W-:Y:S02]  /*81f0*/  IMAD.MOV.U32 R18, RZ, RZ, R6 ;  /* 0x000000ffff127224 */ /* 0x000fe400078e0006 */
[----:B------:R-:W-:-:S04]  /*8200*/  IMAD.MOV.U32 R19, RZ, RZ, 0x0 ;  /* 0x00000000ff137424 */ /* 0x000fc800078e00ff */
[----:B------:R-:W-:Y:S05]  /*8210*/  RET.REL.NODEC R18 `(_ZN3cub18CUB_300001_SM_10006detail6reduce28DeviceReduceSingleTileKernelINS2_10policy_hubIdyN4cuda3std3__44plusIdEEE10Policy1000EN6thrust24THRUST_300001_SM_1000_NS17counting_iteratorIiNSD_11use_defaultESF_SF_EEPfyS9_fd12calculate_piEEvT0_T1_T2_T3_T4_T6_) ;  /* 0xffffff7c12787950 */ /* 0x000fea0003c3ffff */
.L_x_246:
        /* <DEDUP_REMOVED lines=14> */
.L_x_514:


//--------------------- .text._ZN3cub18CUB_300001_SM_10006detail6reduce28DeviceReduceSingleTileKernelINS2_10policy_hubIdjN4cuda3std3__44plusIdEEE10Policy1000EPdPfiS9_fdNS7_10__identityEEEvT0_T1_T2_T3_T4_T6_ --------------------------
	.section	.text._ZN3cub18CUB_300001_SM_10006detail6reduce28DeviceReduceSingleTileKernelINS2_10policy_hubIdjN4cuda3std3__44plusIdEEE10Policy1000EPdPfiS9_fdNS7_10__identityEEEvT0_T1_T2_T3_T4_T6_,"ax",@progbits
	.align	128
        .global         _ZN3cub18CUB_300001_SM_10006detail6reduce28DeviceReduceSingleTileKernelINS2_10policy_hubIdjN4cuda3std3__44plusIdEEE10Policy1000EPdPfiS9_fdNS7_10__identityEEEvT0_T1_T2_T3_T4_T6_
        .type           _ZN3cub18CUB_300001_SM_10006detail6reduce28DeviceReduceSingleTileKernelINS2_10policy_hubIdjN4cuda3std3__44plusIdEEE10Policy1000EPdPfiS9_fdNS7_10__identityEEEvT0_T1_T2_T3_T4_T6_,@function
        .size           _ZN3cub18CUB_300001_SM_10006detail6reduce28DeviceReduceSingleTileKernelINS2_10policy_hubIdjN4cuda3std3__44plusIdEEE10Policy1000EPdPfiS9_fdNS7_10__identityEEEvT0_T1_T2_T3_T4_T6_,(.L_x_520 - _ZN3cub18CUB_300001_SM_10006detail6reduce28DeviceReduceSingleTileKernelINS2_10policy_hubIdjN4cuda3std3__44plusIdEEE10Policy1000EPdPfiS9_fdNS7_10__identityEEEvT0_T1_T2_T3_T4_T6_)
        .other          _ZN3cub18CUB_300001_SM_10006detail6reduce28DeviceReduceSingleTileKernelINS2_10policy_hubIdjN4cuda3std3__44plusIdEEE10Policy1000EPdPfiS9_fdNS7_10__identityEEEvT0_T1_T2_T3_T4_T6_,@"STO_CUDA_ENTRY STV_DEFAULT"
_ZN3cub18CUB_300001_SM_10006detail6reduce28DeviceReduceSingleTileKernelINS2_10policy_hubIdjN4cuda3std3__44plusIdEEE10Policy1000EPdPfiS9_fdNS7_10__identityEEEvT0_T1_T2_T3_T4_T6_:
.text._ZN3cub18CUB_300001_SM_10006detail6reduce28DeviceReduceSingleTileKernelINS2_10policy_hubIdjN4cuda3std3__44plusIdEEE10Policy1000EPdPfiS9_fdNS7_10__identityEEEvT0_T1_T2_T3_T4_T6_:
        /* <DEDUP_REMOVED lines=13> */
.L_x_247:
        /* <DEDUP_REMOVED lines=13> */
.L_x_251:
[----:B------:R-:W-:Y:S05]  /*01a0*/  BSYNC.RECONVERGENT B1 ;  /* 0x0000000000017941 */ /* 0x000fea0003800200 */
.L_x_250:
[----:B------:R-:W-:Y:S01]  /*01b0*/  ISETP.GE.AND P0, PT, R5, R4, PT ;  /* 0x000000040500720c */ /* 0x000fe20003f06270 */
[----:B------:R-:W-:-:S12]  /*01c0*/  BSSY.RECONVERGENT B1, `(.L_x_252) ;  /* 0x0000078000017945 */ /* 0x000fd80003800200 */
[----:B------:R-:W-:Y:S05]  /*01d0*/  @P0 BRA `(.L_x_253) ;  /* 0x0000000400d80947 */ /* 0x000fea0003800000 */
[----:B------:R-:W-:Y:S01]  /*01e0*/  LOP3.LUT R9, RZ, R5, RZ, 0x33, !PT ;  /* 0x00000005ff097212 */ /* 0x000fe200078e33ff */
[----:B------:R-:W-:Y:S04]  /*01f0*/  BSSY.RECONVERGENT B2, `(.L_x_254) ;  /* 0x0000019000027945 */ /* 0x000fe80003800200 */
[----:B------:R-:W-:-:S04]  /*0200*/  IMAD.IADD R9, R9, 0x1, R4 ;  /* 0x0000000109097824 */ /* 0x000fc800078e0204 */
[C---:B------:R-:W-:Y:S01]  /*0210*/  IMAD.HI.U32 R0, R9.reuse, -0x33333333, RZ ;  /* 0xcccccccd09007827 */ /* 0x040fe200078e00ff */
[----:B------:R-:W-:-:S04]  /*0220*/  ISETP.GE.U32.AND P0, PT, R9, 0x780, PT ;  /* 0x000007800900780c */ /* 0x000fc80003f06070 */
[----:B------:R-:W-:-:S04]  /*0230*/  SHF.R.U32.HI R0, RZ, 0x9, R0 ;  /* 0x00000009ff007819 */ /* 0x000fc80000011600 */
[----:B------:R-:W-:-:S04]  /*0240*/  LOP3.LUT R2, R0, 0x3, RZ, 0xc0, !PT ;  /* 0x0000000300027812 */ /* 0x000fc800078ec0ff */
[----:B------:R-:W-:-:S13]  /*0250*/  ISETP.NE.AND P1, PT, R2, 0x3, PT ;  /* 0x000000030200780c */ /* 0x000fda0003f25270 */
[----:B------:R-:W-:Y:S05]  /*0260*/  @!P1 BRA `(.L_x_255) ;  /* 0x0000000000449947 */ /* 0x000fea0003800000 */
[----:B------:R-:W0:Y:S01]  /*0270*/  LDC.64 R8, c[0x0][0x380] ;  /* 0x0000e000ff087b82 */ /* 0x000e220000000a00 */
[----:B------:R-:W-:-:S05]  /*0280*/  VIADD R0, R0, 0x1 ;  /* 0x0000000100007836 */ /* 0x000fca0000000000 */
[----:B------:R-:W-:-:S05]  /*0290*/  LOP3.LUT R0, R0, 0x3, RZ, 0xc0, !PT ;  /* 0x0000000300007812 */ /* 0x000fca00078ec0ff */
[----:B------:R-:W-:Y:S02]  /*02a0*/  IMAD.MOV R0, RZ, RZ, -R0 ;  /* 0x000000ffff007224 */ /* 0x000fe400078e0a00 */
[----:B0-----:R-:W-:-:S04]  /*02b0*/  IMAD.WIDE.U32 R8, R5, 0x8, R8 ;  /* 0x0000000805087825 */ /* 0x001fc800078e0008 */
[----:B------:R-:W-:Y:S02]  /*02c0*/  IMAD.MOV.U32 R2, RZ, RZ, R8 ;  /* 0x000000ffff027224 */ /* 0x000fe400078e0008 */
[----:B------:R-:W-:-:S07]  /*02d0*/  IMAD.MOV.U32 R11, RZ, RZ, R9 ;  /* 0x000000ffff0b7224 */ /* 0x000fce00078e0009 */
.L_x_256:
        /* <DEDUP_REMOVED lines=10> */
.L_x_255:
[----:B------:R-:W-:Y:S05]  /*0380*/  BSYNC.RECONVERGENT B2 ;  /* 0x0000000000027941 */ /* 0x000fea0003800200 */
.L_x_254:
        /* <DEDUP_REMOVED lines=8> */
.L_x_259:
        /* <DEDUP_REMOVED lines=43> */
.L_x_258:
[----:B------:R-:W-:Y:S05]  /*06c0*/  BSYNC.RECONVERGENT B2 ;  /* 0x0000000000027941 */ /* 0x000fea0003800200 */
.L_x_257:
        /* <DEDUP_REMOVED lines=26> */
.L_x_261:
[----:B------:R-:W-:Y:S05]  /*0870*/  BSYNC.RECONVERGENT B2 ;  /* 0x0000000000027941 */ /* 0x000fea0003800200 */
.L_x_260:
        /* <DEDUP_REMOVED lines=12> */
.L_x_253:
[----:B------:R-:W-:Y:S05]  /*0940*/  BSYNC.RECONVERGENT B1 ;  /* 0x0000000000017941 */ /* 0x000fea0003800200 */
.L_x_252:
        /* <DEDUP_REMOVED lines=47> */
[----:B------:R-:W0:Y:S04]  /*0c40*/  LDS.128 R8, [UR4+0x20] ;  /* 0x00002004ff087984 */ /* 0x000e280008000c00 */
[----:B------:R-:W1:Y:S04]  /*0c50*/  LDS.128 R16, [UR4+0x30] ;  /* 0x00003004ff107984 */ /* 0x000e680008000c00 */
[----:B--2---:R-:W2:Y:S01]  /*0c60*/  LDS.128 R4, [UR4+0x40] ;  /* 0x00004004ff047984 */ /* 0x004ea20008000c00 */
[----:B0-----:R-:W-:-:S03]  /*0c70*/  DADD R8, R12, R8 ;  /* 0x000000000c087229 */ /* 0x001fc60000000008 */
[----:B------:R-:W-:Y:S05]  /*0c80*/  LDS.128 R12, [UR4+0x60] ;  /* 0x00006004ff0c7984 */ /* 0x000fea0008000c00 */
[----:B------:R-:W-:Y:S02]  /*0c90*/  DADD R2, R8, R10 ;  /* 0x0000000008027229 */ /* 0x000fe4000000000a */
[----:B------:R-:W0:Y:S06]  /*0ca0*/  LDS.128 R8, [UR4+0x50] ;  /* 0x00005004ff087984 */ /* 0x000e2c0008000c00 */
[----:B-1----:R-:W-:-:S08]  /*0cb0*/  DADD R2, R2, R16 ;  /* 0x0000000002027229 */ /* 0x002fd00000000010 */
[----:B------:R-:W-:-:S08]  /*0cc0*/  DADD R2, R2, R18 ;  /* 0x0000000002027229 */ /* 0x000fd00000000012 */
[----:B--2---:R-:W-:-:S08]  /*0cd0*/  DADD R2, R2, R4 ;  /* 0x0000000002027229 */ /* 0x004fd00000000004 */
[----:B------:R-:W-:Y:S01]  /*0ce0*/  DADD R2, R2, R6 ;  /* 0x0000000002027229 */ /* 0x000fe20000000006 */
[----:B------:R-:W1:Y:S07]  /*0cf0*/  LDS.128 R4, [UR4+0x70] ;  /* 0x00007004ff047984 */ /* 0x000e6e0008000c00 */
[----:B0-----:R-:W-:-:S08]  /*0d00*/  DADD R2, R2, R8 ;  /* 0x0000000002027229 */ /* 0x001fd00000000008 */
[----:B------:R-:W-:Y:S01]  /*0d10*/  DADD R2, R2, R10 ;  /* 0x0000000002027229 */ /* 0x000fe2000000000a */
[----:B------:R-:W0:Y:S07]  /*0d20*/  LDS.128 R8, [UR4+0x80] ;  /* 0x00008004ff087984 */ /* 0x000e2e0008000c00 */
[----:B------:R-:W-:-:S08]  /*0d30*/  DADD R2, R2, R12 ;  /* 0x0000000002027229 */ /* 0x000fd0000000000c */
[----:B------:R-:W-:Y:S01]  /*0d40*/  DADD R2, R2, R14 ;  /* 0x0000000002027229 */ /* 0x000fe2000000000e */
[----:B------:R-:W2:Y:S07]  /*0d50*/  LDS.128 R12, [UR4+0x90] ;  /* 0x00009004ff0c7984 */ /* 0x000eae0008000c00 */
[----:B-1----:R-:W-:-:S08]  /*0d60*/  DADD R2, R2, R4 ;  /* 0x0000000002027229 */ /* 0x002fd00000000004 */
[----:B------:R-:W-:Y:S01]  /*0d70*/  DADD R2, R2, R6 ;  /* 0x0000000002027229 */ /* 0x000fe20000000006 */
[----:B------:R-:W1:Y:S07]  /*0d80*/  LDS.128 R4, [UR4+0xa0] ;  /* 0x0000a004ff047984 */ /* 0x000e6e0008000c00 */
[----:B0-----:R-:W-:Y:S01]  /*0d90*/  DADD R2, R2, R8 ;  /* 0x0000000002027229 */ /* 0x001fe20000000008 */
[----:B------:R-:W0:Y:S07]  /*0da0*/  LDS.64 R8, [UR4+0xb0] ;  /* 0x0000b004ff087984 */ /* 0x000e2e0008000a00 */
[----:B------:R-:W-:-:S08]  /*0db0*/  DADD R2, R2, R10 ;  /* 0x0000000002027229 */ /* 0x000fd0000000000a */
[----:B--2---:R-:W-:-:S08]  /*0dc0*/  DADD R2, R2, R12 ;  /* 0x0000000002027229 */ /* 0x004fd0000000000c */
[----:B------:R-:W-:-:S08]  /*0dd0*/  DADD R2, R2, R14 ;  /* 0x0000000002027229 */ /* 0x000fd0000000000e */
[----:B-1----:R-:W-:-:S08]  /*0de0*/  DADD R2, R2, R4 ;  /* 0x0000000002027229 */ /* 0x002fd00000000004 */
[----:B------:R-:W-:-:S08]  /*0df0*/  DADD R2, R2, R6 ;  /* 0x0000000002027229 */ /* 0x000fd00000000006 */
[----:B0-----:R-:W-:Y:S01]  /*0e00*/  DADD R12, R2, R8 ;  /* 0x00000000020c7229 */ /* 0x001fe20000000008 */
[----:B------:R-:W-:Y:S10]  /*0e10*/  BRA `(.L_x_263) ;  /* 0x0000001800487947 */ /* 0x000ff40003800000 */
.L_x_262:
        /* <DEDUP_REMOVED lines=32> */
[----:B------:R-:W-:Y:S01]  /*1020*/  VIADD R0, R2, 0x10 ;  /* 0x0000001002007836 */ /* 0x000fe20000000000 */
[----:B------:R-:W-:Y:S02]  /*1030*/  @!P1 SHF.R.U32.HI R2, RZ, 0x2, R3 ;  /* 0x00000002ff029819 */ /* 0x000fe40000011603 */
[----:B------:R-:W1:Y:S02]  /*1040*/  SHFL.DOWN PT, R7, R11, 0x8, R5 ;  /* 0x090000000b077989 */ /* 0x000e6400000e0005 */
[----:B------:R-:W-:Y:S01]  /*1050*/  @!P1 LOP3.LUT R2, R2, 0xf8, RZ, 0xc0, !PT ;  /* 0x000000f802029812 */ /* 0x000fe200078ec0ff */
[----:B-1----:R-:W-:-:S10]  /*1060*/  DADD R6, R6, R10 ;  /* 0x0000000006067229 */ /* 0x002fd4000000000a */
[----:B------:R-:W-:Y:S02]  /*1070*/  FSEL R8, R10, R6, P0 ;  /* 0x000000060a087208 */ /* 0x000fe40000000000 */
[----:B------:R-:W-:Y:S02]  /*1080*/  FSEL R9, R11, R7, P0 ;  /* 0x000000070b097208 */ /* 0x000fe40000000000 */
[----:B------:R-:W-:Y:S01]  /*1090*/  @!P1 MOV R10, 0x400 ;  /* 0x00000400000a9802 */ /* 0x000fe20000000f00 */
[----:B------:R-:W-:Y:S01]  /*10a0*/  SHFL.DOWN PT, R6, R8, 0x10, R5 ;  /* 0x0a00000008067989 */ /* 0x000fe200000e0005 */
[----:B------:R-:W-:Y:S02]  /*10b0*/  ISETP.GT.AND P0, PT, R0, R5, PT ;  /* 0x000000050000720c */ /* 0x000fe40003f04270 */
[----:B0-----:R-:W-:Y:S01]  /*10c0*/  @!P1 LEA R11, R13, R10, 0x18 ;  /* 0x0000000a0d0b9211 */ /* 0x001fe200078ec0ff */
[----:B------:R-:W0:Y:S04]  /*10d0*/  SHFL.DOWN PT, R7, R9, 0x10, R5 ;  /* 0x0a00000009077989 */ /* 0x000e2800000e0005 */
[----:B------:R-:W-:Y:S01]  /*10e0*/  @!P1 IMAD.IADD R11, R2, 0x1, R11 ;  /* 0x00000001020b9824 */ /* 0x000fe200078e020b */
[----:B0-----:R-:W-:-:S10]  /*10f0*/  DADD R6, R6, R8 ;  /* 0x0000000006067229 */ /* 0x001fd40000000008 */
        /* <DEDUP_REMOVED lines=8> */
[----:B------:R-:W-:Y:S01]  /*1180*/  ISETP.GT.AND P1, PT, R4, 0x20, PT ;  /* 0x000000200400780c */ /* 0x000fe20003f24270 */
[----:B0-----:R-:W-:-:S09]  /*1190*/  ULEA UR4, UR5, UR4, 0x18 ;  /* 0x0000000405047291 */ /* 0x001fd2000f8ec0ff */
[----:B------:R-:W0:Y:S04]  /*11a0*/  LDS.128 R16, [UR4+0x20] ;  /* 0x00002004ff107984 */ /* 0x000e280008000c00 */
[----:B-1----:R-:W1:Y:S01]  /*11b0*/  LDS.128 R8, [UR4+0x30] ;  /* 0x00003004ff087984 */ /* 0x002e620008000c00 */
[----:B0-----:R-:W-:-:S10]  /*11c0*/  DADD R16, R12, R16 ;  /* 0x000000000c107229 */ /* 0x001fd40000000010 */
[----:B------:R-:W-:Y:S02]  /*11d0*/  FSEL R2, R16, R12, P1 ;  /* 0x0000000c10027208 */ /* 0x000fe40000800000 */
[----:B------:R-:W-:Y:S02]  /*11e0*/  FSEL R3, R17, R13, P1 ;  /* 0x0000000d11037208 */ /* 0x000fe40000800000 */
[----:B------:R-:W-:Y:S01]  /*11f0*/  ISETP.GT.AND P1, PT, R4, 0x40, PT ;  /* 0x000000400400780c */ /* 0x000fe20003f24270 */
[----:B------:R-:W0:Y:S03]  /*1200*/  LDS.128 R12, [UR4+0x40] ;  /* 0x00004004ff0c7984 */ /* 0x000e260008000c00 */
        /* <DEDUP_REMOVED lines=65> */
[----:B------:R-:W1:Y:S01]  /*1620*/  LDS.64 R2, [UR4+0xb0] ;  /* 0x0000b004ff027984 */ /* 0x000e620008000a00 */
        /* <DEDUP_REMOVED lines=11> */
[----:B------:R-:W-:Y:S01]  /*16e0*/  FSEL R13, R3, R7, P1 ;  /* 0x00000007030d7208 */ /* 0x000fe20000800000 */
[----:B------:R-:W-:Y:S06]  /*16f0*/  BRA `(.L_x_263) ;  /* 0x0000001000107947 */ /* 0x000fec0003800000 */
.L_x_249:
[----:B------:R-:W0:Y:S01]  /*1700*/  S2R R0, SR_TID.X ;  /* 0x0000000000007919 */ /* 0x000e220000002100 */
[----:B------:R-:W0:Y:S02]  /*1710*/  LDC.64 R6, c[0x0][0x380] ;  /* 0x0000e000ff067b82 */ /* 0x000e240000000a00 */
[----:B0-----:R-:W-:-:S05]  /*1720*/  IMAD.WIDE.U32 R6, R0, 0x8, R6 ;  /* 0x0000000800067825 */ /* 0x001fca00078e0006 */
[----:B------:R-:W2:Y:S04]  /*1730*/  LDG.E.64.CONSTANT R20, desc[UR6][R6.64] ;  /* 0x0000000606147981 */ /* 0x000ea8000c1e9b00 */
[----:B------:R-:W2:Y:S04]  /*1740*/  LDG.E.64.CONSTANT R2, desc[UR6][R6.64+0x1400] ;  /* 0x0014000606027981 */ /* 0x000ea8000c1e9b00 */
[----:B------:R-:W3:Y:S04]  /*1750*/  LDG.E.64.CONSTANT R8, desc[UR6][R6.64+0x2800] ;  /* 0x0028000606087981 */ /* 0x000ee8000c1e9b00 */
[----:B------:R-:W4:Y:S04]  /*1760*/  LDG.E.64.CONSTANT R10, desc[UR6][R6.64+0x3c00] ;  /* 0x003c0006060a7981 */ /* 0x000f28000c1e9b00 */
[----:B------:R-:W5:Y:S04]  /*1770*/  LDG.E.64.CONSTANT R12, desc[UR6][R6.64+0x5000] ;  /* 0x00500006060c7981 */ /* 0x000f68000c1e9b00 */
[----:B------:R-:W5:Y:S04]  /*1780*/  LDG.E.64.CONSTANT R14, desc[UR6][R6.64+0x6400] ;  /* 0x00640006060e7981 */ /* 0x000f68000c1e9b00 */
[----:B------:R-:W5:Y:S04]  /*1790*/  LDG.E.64.CONSTANT R16, desc[UR6][R6.64+0x7800] ;  /* 0x0078000606107981 */ /* 0x000f68000c1e9b00 */
[----:B------:R-:W5:Y:S01]  /*17a0*/  LDG.E.64.CONSTANT R18, desc[UR6][R6.64+0x8c00] ;  /* 0x008c000606127981 */ /* 0x000f62000c1e9b00 */
[----:B------:R-:W-:Y:S01]  /*17b0*/  ISETP.GE.U32.AND P0, PT, R4, 0x2800, PT ;  /* 0x000028000400780c */ /* 0x000fe20003f06070 */
[----:B--2---:R-:W-:-:S08]  /*17c0*/  DADD R2, R20, R2 ;  /* 0x0000000014027229 */ /* 0x004fd00000000002 */
[----:B---3--:R-:W-:Y:S01]  /*17d0*/  DADD R2, R8, R2 ;  /* 0x0000000008027229 */ /* 0x008fe20000000002 */
[----:B------:R-:W-:-:S07]  /*17e0*/  IMAD.MOV.U32 R9, RZ, RZ, 0x1400 ;  /* 0x00001400ff097424 */ /* 0x000fce00078e00ff */
[----:B----4-:R-:W-:-:S08]  /*17f0*/  DADD R2, R10, R2 ;  /* 0x000000000a027229 */ /* 0x010fd00000000002 */
[----:B-----5:R-:W-:-:S08]  /*1800*/  DADD R2, R12, R2 ;  /* 0x000000000c027229 */ /* 0x020fd00000000002 */
[----:B------:R-:W-:-:S08]  /*1810*/  DADD R2, R14, R2 ;  /* 0x000000000e027229 */ /* 0x000fd00000000002 */
[----:B------:R-:W-:-:S08]  /*1820*/  DADD R2, R16, R2 ;  /* 0x0000000010027229 */ /* 0x000fd00000000002 */
[----:B------:R-:W-:Y:S01]  /*1830*/  DADD R2, R18, R2 ;  /* 0x0000000012027229 */ /* 0x000fe20000000002 */
[----:B------:R-:W-:Y:S10]  /*1840*/  @!P0 BRA `(.L_x_264) ;  /* 0x00000000006c8947 */ /* 0x000ff40003800000 */
[----:B------:R-:W0:Y:S01]  /*1850*/  LDC R26, c[0x0][0x390] ;  /* 0x0000e400ff1a7b82 */ /* 0x000e220000000800 */
[----:B------:R-:W-:Y:S02]  /*1860*/  VIADD R8, R4, 0xffffec00 ;  /* 0xffffec0004087836 */ /* 0x000fe40000000000 */
[----:B------:R-:W-:-:S07]  /*1870*/  IMAD.MOV.U32 R9, RZ, RZ, 0x1400 ;  /* 0x00001400ff097424 */ /* 0x000fce00078e00ff */
.L_x_266:
[----:B------:R-:W-:-:S05]  /*1880*/  IMAD.WIDE R12, R9, 0x8, R6 ;  /* 0x00000008090c7825 */ /* 0x000fca00078e0206 */
[----:B------:R-:W2:Y:S04]  /*1890*/  LDG.E.64.CONSTANT R4, desc[UR6][R12.64] ;  /* 0x000000060c047981 */ /* 0x000ea8000c1e9b00 */
[----:B------:R-:W3:Y:S04]  /*18a0*/  LDG.E.64.CONSTANT R14, desc[UR6][R12.64+0x1400] ;  /* 0x001400060c0e7981 */ /* 0x000ee8000c1e9b00 */
[----:B------:R-:W4:Y:S04]  /*18b0*/  LDG.E.64.CONSTANT R16, desc[UR6][R12.64+0x2800] ;  /* 0x002800060c107981 */ /* 0x000f28000c1e9b00 */
[----:B------:R-:W5:Y:S04]  /*18c0*/  LDG.E.64.CONSTANT R18, desc[UR6][R12.64+0x3c00] ;  /* 0x003c00060c127981 */ /* 0x000f68000c1e9b00 */
        /* <DEDUP_REMOVED lines=8> */
[----:B------:R-:W-:-:S08]  /*1950*/  DADD R4, R20, R4 ;  /* 0x0000000014047229 */ /* 0x000fd00000000004 */
[----:B------:R-:W-:Y:S01]  /*1960*/  DADD R22, R22, R4 ;  /* 0x0000000016167229 */ /* 0x000fe20000000004 */
[----:B0-----:R-:W-:-:S04]  /*1970*/  IMAD.MOV.U32 R4, RZ, RZ, R26 ;  /* 0x000000ffff047224 */ /* 0x001fc800078e001a */
[----:B------:R-:W-:-:S03]  /*1980*/  IMAD.IADD R2, R4, 0x1, -R9 ;  /* 0x0000000104027824 */ /* 0x000fc600078e0a09 */
[----:B------:R-:W-:Y:S02]  /*1990*/  DADD R22, R24, R22 ;  /* 0x0000000018167229 */ /* 0x000fe40000000016 */
[----:B------:R-:W-:-:S06]  /*19a0*/  ISETP.GE.AND P0, PT, R2, 0x1400, PT ;  /* 0x000014000200780c */ /* 0x000fcc0003f06270 */
[----:B------:R-:W-:-:S07]  /*19b0*/  DADD R2, R10, R22 ;  /* 0x000000000a027229 */ /* 0x000fce0000000016 */
[----:B------:R-:W-:Y:S05]  /*19c0*/  @!P0 BRA `(.L_x_265) ;  /* 0x0000000800348947 */ /* 0x000fea0003800000 */
[----:B------:R-:W-:-:S05]  /*19d0*/  VIADD R9, R9, 0x1400 ;  /* 0x0000140009097836 */ /* 0x000fca0000000000 */
[----:B------:R-:W-:-:S13]  /*19e0*/  ISETP.GT.AND P0, PT, R9, R8, PT ;  /* 0x000000080900720c */ /* 0x000fda0003f04270 */
[----:B------:R-:W-:Y:S05]  /*19f0*/  @!P0 BRA `(.L_x_266) ;  /* 0xfffffffc00a08947 */ /* 0x000fea000383ffff */
.L_x_264:
[----:B------:R-:W-:-:S13]  /*1a00*/  ISETP.GE.AND P0, PT, R9, R4, PT ;  /* 0x000000040900720c */ /* 0x000fda0003f06270 */
[----:B------:R-:W-:Y:S05]  /*1a10*/  @P0 BRA `(.L_x_265) ;  /* 0x0000000800200947 */ /* 0x000fea0003800000 */
[----:B------:R-:W-:Y:S01]  /*1a20*/  IMAD.IADD R39, R4, 0x1, -R9 ;  /* 0x0000000104277824 */ /* 0x000fe200078e0a09 */
[----:B------:R-:W-:Y:S04]  /*1a30*/  BSSY.RECONVERGENT B1, `(.L_x_265) ;  /* 0x0000086000017945 */ /* 0x000fe80003800200 */
[----:B------:R-:W-:-:S13]  /*1a40*/  ISETP.GE.AND P0, PT, R0, R39, PT ;  /* 0x000000270000720c */ /* 0x000fda0003f06270 */
[----:B------:R-:W-:Y:S05]  /*1a50*/  @P0 BRA `(.L_x_267) ;  /* 0x00000008000c0947 */ /* 0x000fea0003800000 */
[----:B------:R-:W-:Y:S01]  /*1a60*/  LOP3.LUT R5, RZ, R0, RZ, 0x33, !PT ;  /* 0x00000000ff057212 */ /* 0x000fe200078e33ff */
[----:B------:R-:W-:Y:S01]  /*1a70*/  BSSY.RECONVERGENT B2, `(.L_x_268) ;  /* 0x0000017000027945 */ /* 0x000fe20003800200 */
[----:B------:R-:W-:Y:S02]  /*1a80*/  IMAD.MOV.U32 R38, RZ, RZ, R0 ;  /* 0x000000ffff267224 */ /* 0x000fe400078e0000 */
[----:B------:R-:W-:-:S04]  /*1a90*/  IADD3 R5, PT, PT, -R9, R4, R5 ;  /* 0x0000000409057210 */ /* 0x000fc80007ffe105 */
[C---:B------:R-:W-:Y:S01]  /*1aa0*/  ISETP.GE.U32.AND P1, PT, R5.reuse, 0x780, PT ;  /* 0x000007800500780c */ /* 0x040fe20003f26070 */
[----:B------:R-:W-:-:S05]  /*1ab0*/  IMAD.HI.U32 R4, R5, -0x33333333, RZ ;  /* 0xcccccccd05047827 */ /* 0x000fca00078e00ff */
[----:B------:R-:W-:-:S04]  /*1ac0*/  SHF.R.U32.HI R4, RZ, 0x9, R4 ;  /* 0x00000009ff047819 */ /* 0x000fc80000011604 */
[----:B------:R-:W-:-:S04]  /*1ad0*/  LOP3.LUT R6, R4, 0x3, RZ, 0xc0, !PT ;  /* 0x0000000304067812 */ /* 0x000fc800078ec0ff */
[----:B------:R-:W-:-:S13]  /*1ae0*/  ISETP.NE.AND P0, PT, R6, 0x3, PT ;  /* 0x000000030600780c */ /* 0x000fda0003f05270 */
[----:B------:R-:W-:Y:S05]  /*1af0*/  @!P0 BRA `(.L_x_269) ;  /* 0x0000000000388947 */ /* 0x000fea0003800000 */
[----:B------:R-:W0:Y:S01]  /*1b00*/  LDC.64 R6, c[0x0][0x380] ;  /* 0x0000e000ff067b82 */ /* 0x000e220000000a00 */
[----:B------:R-:W-:Y:S02]  /*1b10*/  VIADD R4, R4, 0x1 ;  /* 0x0000000104047836 */ /* 0x000fe40000000000 */
[----:B------:R-:W-:Y:S02]  /*1b20*/  IMAD.IADD R11, R0, 0x1, R9 ;  /* 0x00000001000b7824 */ /* 0x000fe400078e0209 */
[----:B------:R-:W-:Y:S01]  /*1b30*/  IMAD.MOV.U32 R38, RZ, RZ, R0 ;  /* 0x000000ffff267224 */ /* 0x000fe200078e0000 */
[----:B------:R-:W-:-:S05]  /*1b40*/  LOP3.LUT R4, R4, 0x3, RZ, 0xc0, !PT ;  /* 0x0000000304047812 */ /* 0x000fca00078ec0ff */
[----:B------:R-:W-:-:S07]  /*1b50*/  IMAD.MOV R8, RZ, RZ, -R4 ;  /* 0x000000ffff087224 */ /* 0x000fce00078e0a04 */
.L_x_270:
[----:B0-----:R-:W-:-:S06]  /*1b60*/  IMAD.WIDE.U32 R4, R11, 0x8, R6 ;  /* 0x000000080b047825 */ /* 0x001fcc00078e0006 */
[----:B------:R-:W2:Y:S01]  /*1b70*/  LDG.E.64.CONSTANT R4, desc[UR6][R4.64] ;  /* 0x0000000604047981 */ /* 0x000ea2000c1e9b00 */
[----:B------:R-:W-:Y:S02]  /*1b80*/  VIADD R8, R8, 0x1 ;  /* 0x0000000108087836 */ /* 0x000fe40000000000 */
[----:B------:R-:W-:Y:S02]  /*1b90*/  VIADD R38, R38, 0x280 ;  /* 0x0000028026267836 */ /* 0x000fe40000000000 */
[----:B------:R-:W-:Y:S01]  /*1ba0*/  VIADD R11, R11, 0x280 ;  /* 0x000002800b0b7836 */ /* 0x000fe20000000000 */
[----:B------:R-:W-:Y:S01]  /*1bb0*/  ISETP.NE.AND P0, PT, R8, RZ, PT ;  /* 0x000000ff0800720c */ /* 0x000fe20003f05270 */
[----:B--2---:R-:W-:-:S12]  /*1bc0*/  DADD R2, R4, R2 ;  /* 0x0000000004027229 */ /* 0x004fd80000000002 */
[----:B------:R-:W-:Y:S05]  /*1bd0*/  @P0 BRA `(.L_x_270) ;  /* 0xfffffffc00e00947 */ /* 0x000fea000383ffff */
.L_x_269:
[----:B------:R-:W-:Y:S05]  /*1be0*/  BSYNC.RECONVERGENT B2 ;  /* 0x0000000000027941 */ /* 0x000fea0003800200 */
.L_x_268:
[----:B------:R-:W-:Y:S05]  /*1bf0*/  @!P1 BRA `(.L_x_267) ;  /* 0x0000000400a49947 */ /* 0x000fea0003800000 */
[----:B------:R-:W0:Y:S01]  /*1c00*/  LDCU.64 UR4, c[0x0][0x380] ;  /* 0x00007000ff0477ac */ /* 0x000e220008000a00 */
[----:B------:R-:W-:Y:S01]  /*1c10*/  IMAD.IADD R7, R39, 0x1, -R38 ;  /* 0x0000000127077824 */ /* 0x000fe200078e0a26 */
[C---:B------:R-:W-:Y:S01]  /*1c20*/  IADD3 R5, P0, PT, R38.reuse, R9, RZ ;  /* 0x0000000926057210 */ /* 0x040fe20007f1e0ff */
[----:B------:R-:W-:Y:S01]  /*1c30*/  BSSY.RECONVERGENT B2, `(.L_x_271) ;  /* 0x000003a000027945 */ /* 0x000fe20003800200 */
[----:B------:R-:W-:Y:S02]  /*1c40*/  IMAD.IADD R40, R38, 0x1, R9 ;  /* 0x0000000126287824 */ /* 0x000fe400078e0209 */
        /* <DEDUP_REMOVED lines=10> */
.L_x_273:
[----:B------:R-:W0:Y:S01]  /*1cf0*/  LDC.64 R30, c[0x0][0x380] ;  /* 0x0000e000ff1e7b82 */ /* 0x000e220000000a00 */
[----:B------:R-:W2:Y:S04]  /*1d00*/  LDG.E.64.CONSTANT R8, desc[UR6][R4.64+-0x1400] ;  /* 0xffec000604087981 */ /* 0x000ea8000c1e9b00 */
[----:B------:R-:W3:Y:S01]  /*1d10*/  LDG.E.64.CONSTANT R10, desc[UR6][R4.64] ;  /* 0x00000006040a7981 */ /* 0x000ee2000c1e9b00 */
[----:B------:R-:W-:-:S03]  /*1d20*/  VIADD R15, R40, 0xa00 ;  /* 0x00000a00280f7836 */ /* 0x000fc60000000000 */
[----:B------:R-:W4:Y:S04]  /*1d30*/  LDG.E.64.CONSTANT R12, desc[UR6][R4.64+0x1400] ;  /* 0x00140006040c7981 */ /* 0x000f28000c1e9b00 */
[----:B------:R-:W5:Y:S04]  /*1d40*/  LDG.E.64.CONSTANT R16, desc[UR6][R4.64+0x3c00] ;  /* 0x003c000604107981 */ /* 0x000f68000c1e9b00 */
[----:B------:R-:W5:Y:S01]  /*1d50*/  LDG.E.64.CONSTANT R18, desc[UR6][R4.64+0x5000] ;  /* 0x0050000604127981 */ /* 0x000f62000c1e9b00 */
[----:B------:R-:W-:-:S03]  /*1d60*/  VIADD R23, R40, 0x1400 ;  /* 0x0000140028177836 */ /* 0x000fc60000000000 */
[----:B------:R-:W5:Y:S01]  /*1d70*/  LDG.E.64.CONSTANT R20, desc[UR6][R4.64+0x6400] ;  /* 0x0064000604147981 */ /* 0x000f62000c1e9b00 */
[----:B0-----:R-:W-:-:S03]  /*1d80*/  IMAD.WIDE.U32 R6, R40, 0x8, R30 ;  /* 0x0000000828067825 */ /* 0x001fc600078e001e */
[----:B------:R-:W5:Y:S04]  /*1d90*/  LDG.E.64.CONSTANT R24, desc[UR6][R4.64+0x8c00] ;  /* 0x008c000604187981 */ /* 0x000f68000c1e9b00 */
[----:B------:R-:W5:Y:S04]  /*1da0*/  LDG.E.64.CONSTANT R26, desc[UR6][R4.64+0xa000] ;  /* 0x00a00006041a7981 */ /* 0x000f68000c1e9b00 */
[----:B------:R-:W2:Y:S01]  /*1db0*/  LDG.E.64.CONSTANT R6, desc[UR6][R6.64] ;  /* 0x0000000606067981 */ /* 0x000ea2000c1e9b00 */
[----:B------:R-:W-:-:S03]  /*1dc0*/  IMAD.WIDE.U32 R14, R15, 0x8, R30 ;  /* 0x000000080f0e7825 */ /* 0x000fc600078e001e */
[----:B------:R-:W5:Y:S04]  /*1dd0*/  LDG.E.64.CONSTANT R28, desc[UR6][R4.64+0xb400] ;  /* 0x00b40006041c7981 */ /* 0x000f68000c1e9b00 */
[----:B------:R-:W5:Y:S01]  /*1de0*/  LDG.E.64.CONSTANT R14, desc[UR6][R14.64] ;  /* 0x000000060e0e7981 */ /* 0x000f62000c1e9b00 */
[----:B------:R-:W-:-:S03]  /*1df0*/  IMAD.WIDE.U32 R22, R23, 0x8, R30 ;  /* 0x0000000817167825 */ /* 0x000fc600078e001e */
[----:B------:R-:W5:Y:S04]  /*1e00*/  LDG.E.64.CONSTANT R34, desc[UR6][R4.64+0xf000] ;  /* 0x00f0000604227981 */ /* 0x000f68000c1e9b00 */
[----:B------:R-:W5:Y:S01]  /*1e10*/  LDG.E.64.CONSTANT R22, desc[UR6][R22.64] ;  /* 0x0000000616167981 */ /* 0x000f62000c1e9b00 */
[----:B------:R-:W-:-:S03]  /*1e20*/  VIADD R33, R40, 0x1e00 ;  /* 0x00001e0028217836 */ /* 0x000fc60000000000 */
[----:B------:R-:W5:Y:S01]  /*1e30*/  LDG.E.64.CONSTANT R36, desc[UR6][R4.64+0x10400] ;  /* 0x0104000604247981 */ /* 0x000f62000c1e9b00 */
[----:B------:R-:W-:-:S03]  /*1e40*/  IMAD.WIDE.U32 R30, R33, 0x8, R30 ;  /* 0x00000008211e7825 */ /* 0x000fc600078e001e */
[----:B------:R0:W5:Y:S04]  /*1e50*/  LDG.E.64.CONSTANT R32, desc[UR6][R4.64+0xdc00] ;  /* 0x00dc000604207981 */ /* 0x000168000c1e9b00 */
[----:B------:R-:W5:Y:S01]  /*1e60*/  LDG.E.64.CONSTANT R30, desc[UR6][R30.64] ;  /* 0x000000061e1e7981 */ /* 0x000f62000c1e9b00 */
[----:B------:R-:W-:-:S05]  /*1e70*/  VIADD R38, R38, 0x2800 ;  /* 0x0000280026267836 */ /* 0x000fca0000000000 */
[----:B------:R-:W-:Y:S02]  /*1e80*/  ISETP.GE.AND P1, PT, R38, R41, PT ;  /* 0x000000292600720c */ /* 0x000fe40003f26270 */
[----:B0-----:R-:W-:Y:S01]  /*1e90*/  IADD3 R4, P2, PT, R4, 0x14000, RZ ;  /* 0x0001400004047810 */ /* 0x001fe20007f5e0ff */
[----:B------:R-:W-:-:S04]  /*1ea0*/  VIADD R40, R40, 0x2800 ;  /* 0x0000280028287836 */ /* 0x000fc80000000000 */
[----:B------:R-:W-:Y:S01]  /*1eb0*/  IMAD.X R5, RZ, RZ, R5, P2 ;  /* 0x000000ffff057224 */ /* 0x000fe200010e0605 */
[----:B--2---:R-:W-:-:S08]  /*1ec0*/  DADD R6, R6, R2 ;  /* 0x0000000006067229 */ /* 0x004fd00000000002 */
[----:B------:R-:W-:-:S08]  /*1ed0*/  DADD R6, R6, R8 ;  /* 0x0000000006067229 */ /* 0x000fd00000000008 */
[----:B---3--:R-:W-:-:S08]  /*1ee0*/  DADD R6, R6, R10 ;  /* 0x0000000006067229 */ /* 0x008fd0000000000a */
[----:B----4-:R-:W-:-:S08]  /*1ef0*/  DADD R6, R6, R12 ;  /* 0x0000000006067229 */ /* 0x010fd0000000000c */
        /* <DEDUP_REMOVED lines=13> */
.L_x_272:
[----:B------:R-:W-:Y:S05]  /*1fd0*/  BSYNC.RECONVERGENT B2 ;  /* 0x0000000000027941 */ /* 0x000fea0003800200 */
.L_x_271:
[----:B------:R-:W-:Y:S01]  /*1fe0*/  IMAD.IADD R6, R39, 0x1, -R38 ;  /* 0x0000000127067824 */ /* 0x000fe200078e0a26 */
[----:B------:R-:W-:Y:S04]  /*1ff0*/  BSSY.RECONVERGENT B2, `(.L_x_274) ;  /* 0x000001d000027945 */ /* 0x000fe80003800200 */
[----:B------:R-:W-:-:S13]  /*2000*/  ISETP.GT.AND P1, PT, R6, 0xa00, PT ;  /* 0x00000a000600780c */ /* 0x000fda0003f24270 */
[----:B------:R-:W-:Y:S05]  /*2010*/  @!P1 BRA `(.L_x_275) ;  /* 0x0000000000689947 */ /* 0x000fea0003800000 */
[----:B------:R-:W0:Y:S01]  /*2020*/  LDC.64 R14, c[0x0][0x380] ;  /* 0x0000e000ff0e7b82 */ /* 0x000e220000000a00 */
[----:B------:R-:W2:Y:S04]  /*2030*/  LDG.E.64.CONSTANT R8, desc[UR6][R4.64+-0x1400] ;  /* 0xffec000604087981 */ /* 0x000ea8000c1e9b00 */
[----:B------:R-:W3:Y:S01]  /*2040*/  LDG.E.64.CONSTANT R10, desc[UR6][R4.64] ;  /* 0x00000006040a7981 */ /* 0x000ee2000c1e9b00 */
[----:B------:R-:W-:-:S03]  /*2050*/  VIADD R17, R40, 0xa00 ;  /* 0x00000a0028117836 */ /* 0x000fc60000000000 */
[----:B------:R-:W4:Y:S04]  /*2060*/  LDG.E.64.CONSTANT R12, desc[UR6][R4.64+0x1400] ;  /* 0x00140006040c7981 */ /* 0x000f28000c1e9b00 */
[----:B------:R-:W5:Y:S04]  /*2070*/  LDG.E.64.CONSTANT R18, desc[UR6][R4.64+0x5000] ;  /* 0x0050000604127981 */ /* 0x000f68000c1e9b00 */
[----:B------:R1:W5:Y:S01]  /*2080*/  LDG.E.64.CONSTANT R20, desc[UR6][R4.64+0x6400] ;  /* 0x0064000604147981 */ /* 0x000362000c1e9b00 */
[----:B0-----:R-:W-:-:S06]  /*2090*/  IMAD.WIDE.U32 R6, R40, 0x8, R14 ;  /* 0x0000000828067825 */ /* 0x001fcc00078e000e */
[----:B------:R-:W2:Y:S01]  /*20a0*/  LDG.E.64.CONSTANT R6, desc[UR6][R6.64] ;  /* 0x0000000606067981 */ /* 0x000ea2000c1e9b00 */
[----:B------:R-:W-:-:S03]  /*20b0*/  IMAD.WIDE.U32 R14, R17, 0x8, R14 ;  /* 0x00000008110e7825 */ /* 0x000fc600078e000e */
[----:B------:R-:W5:Y:S04]  /*20c0*/  LDG.E.64.CONSTANT R16, desc[UR6][R4.64+0x3c00] ;  /* 0x003c000604107981 */ /* 0x000f68000c1e9b00 */
[----:B------:R-:W5:Y:S01]  /*20d0*/  LDG.E.64.CONSTANT R14, desc[UR6][R14.64] ;  /* 0x000000060e0e7981 */ /* 0x000f62000c1e9b00 */
[----:B------:R-:W-:Y:S01]  /*20e0*/  PLOP3.LUT P0, PT, PT, PT, PT, 0x8, 0x80 ;  /* 0x000000000080781c */ /* 0x000fe20003f0e170 */
[----:B------:R-:W-:Y:S02]  /*20f0*/  VIADD R38, R38, 0x1400 ;  /* 0x0000140026267836 */ /* 0x000fe40000000000 */
[----:B------:R-:W-:Y:S01]  /*2100*/  VIADD R40, R40, 0x1400 ;  /* 0x0000140028287836 */ /* 0x000fe20000000000 */
[----:B--2---:R-:W-:-:S08]  /*2110*/  DADD R2, R2, R6 ;  /* 0x0000000002027229 */ /* 0x004fd00000000006 */
[----:B------:R-:W-:-:S08]  /*2120*/  DADD R2, R2, R8 ;  /* 0x0000000002027229 */ /* 0x000fd00000000008 */
[----:B---3--:R-:W-:-:S08]  /*2130*/  DADD R2, R2, R10 ;  /* 0x0000000002027229 */ /* 0x008fd0000000000a */
[----:B----4-:R-:W-:-:S08]  /*2140*/  DADD R2, R2, R12 ;  /* 0x0000000002027229 */ /* 0x010fd0000000000c */
[----:B-----5:R-:W-:-:S08]  /*2150*/  DADD R2, R2, R14 ;  /* 0x0000000002027229 */ /* 0x020fd0000000000e */
[----:B------:R-:W-:Y:S01]  /*2160*/  DADD R2, R2, R16 ;  /* 0x0000000002027229 */ /* 0x000fe20000000010 */
[----:B------:R-:W-:-:S07]  /*2170*/  IADD3 R6, P1, PT, R4, 0xa000, RZ ;  /* 0x0000a00004067810 */ /* 0x000fce0007f3e0ff */
[----:B------:R-:W-:Y:S01]  /*2180*/  DADD R2, R2, R18 ;  /* 0x0000000002027229 */ /* 0x000fe20000000012 */
[----:B-1----:R-:W-:Y:S02]  /*2190*/  IMAD.X R5, RZ, RZ, R5, P1 ;  /* 0x000000ffff057224 */ /* 0x002fe400008e0605 */
[----:B------:R-:W-:-:S05]  /*21a0*/  IMAD.MOV.U32 R4, RZ, RZ, R6 ;  /* 0x000000ffff047224 */ /* 0x000fca00078e0006 */
[----:B------:R-:W-:-:S11]  /*21b0*/  DADD R2, R2, R20 ;  /* 0x0000000002027229 */ /* 0x000fd60000000014 */
.L_x_275:
[----:B------:R-:W-:Y:S05]  /*21c0*/  BSYNC.RECONVERGENT B2 ;  /* 0x0000000000027941 */ /* 0x000fea0003800200 */
.L_x_274:
[----:B------:R-:W-:-:S13]  /*21d0*/  ISETP.LT.OR P0, PT, R38, R39, P0 ;  /* 0x000000272600720c */ /* 0x000fda0000701670 */
[----:B------:R-:W-:Y:S05]  /*21e0*/  @!P0 BRA `(.L_x_267) ;  /* 0x0000000000288947 */ /* 0x000fea0003800000 */
[----:B------:R-:W0:Y:S01]  /*21f0*/  LDC.64 R6, c[0x0][0x380] ;  /* 0x0000e000ff067b82 */ /* 0x000e220000000a00 */
[----:B------:R-:W2:Y:S04]  /*2200*/  LDG.E.64.CONSTANT R8, desc[UR6][R4.64] ;  /* 0x0000000604087981 */ /* 0x000ea8000c1e9b00 */
[----:B------:R-:W3:Y:S01]  /*2210*/  LDG.E.64.CONSTANT R10, desc[UR6][R4.64+0x1400] ;  /* 0x00140006040a7981 */ /* 0x000ee2000c1e9b00 */
[----:B0-----:R-:W-:-:S03]  /*2220*/  IMAD.WIDE.U32 R40, R40, 0x8, R6 ;  /* 0x0000000828287825 */ /* 0x001fc600078e0006 */
[----:B------:R-:W4:Y:S04]  /*2230*/  LDG.E.64.CONSTANT R6, desc[UR6][R4.64+-0x1400] ;  /* 0xffec000604067981 */ /* 0x000f28000c1e9b00 */
[----:B------:R-:W5:Y:S02]  /*2240*/  LDG.E.64.CONSTANT R40, desc[UR6][R40.64] ;  /* 0x0000000628287981 */ /* 0x000f64000c1e9b00 */
[----:B-----5:R-:W-:-:S08]  /*2250*/  DADD R2, R2, R40 ;  /* 0x0000000002027229 */ /* 0x020fd00000000028 */
[----:B----4-:R-:W-:-:S08]  /*2260*/  DADD R2, R2, R6 ;  /* 0x0000000002027229 */ /* 0x010fd00000000006 */
[----:B--2---:R-:W-:-:S08]  /*2270*/  DADD R2, R2, R8 ;  /* 0x0000000002027229 */ /* 0x004fd00000000008 */
[----:B---3--:R-:W-:-:S11]  /*2280*/  DADD R2, R2, R10 ;  /* 0x0000000002027229 */ /* 0x008fd6000000000a */
.L_x_267:
[----:B------:R-:W-:Y:S05]  /*2290*/  BSYNC.RECONVERGENT B1 ;  /* 0x0000000000017941 */ /* 0x000fea0003800200 */
.L_x_265:
        /* <DEDUP_REMOVED lines=45> */
[----:B------:R-:W1:Y:S04]  /*2570*/  LDS.128 R8, [UR4+0x20] ;  /* 0x00002004ff087984 */ /* 0x000e680008000c00 */
[----:B------:R-:W2:Y:S04]  /*2580*/  LDS.128 R16, [UR4+0x30] ;  /* 0x00003004ff107984 */ /* 0x000ea80008000c00 */
[----:B0-----:R-:W0:Y:S01]  /*2590*/  LDS.128 R4, [UR4+0x40] ;  /* 0x00004004ff047984 */ /* 0x001e220008000c00 */
[----:B-1----:R-:W-:-:S03]  /*25a0*/  DADD R8, R12, R8 ;  /* 0x000000000c087229 */ /* 0x002fc60000000008 */
[----:B------:R-:W-:Y:S05]  /*25b0*/  LDS.128 R12, [UR4+0x60] ;  /* 0x00006004ff0c7984 */ /* 0x000fea0008000c00 */
[----:B------:R-:W-:Y:S02]  /*25c0*/  DADD R2, R8, R10 ;  /* 0x0000000008027229 */ /* 0x000fe4000000000a */
[----:B------:R-:W1:Y:S06]  /*25d0*/  LDS.128 R8, [UR4+0x50] ;  /* 0x00005004ff087984 */ /* 0x000e6c0008000c00 */
[----:B--2---:R-:W-:-:S08]  /*25e0*/  DADD R2, R2, R16 ;  /* 0x0000000002027229 */ /* 0x004fd00000000010 */
[----:B------:R-:W-:-:S08]  /*25f0*/  DADD R2, R2, R18 ;  /* 0x0000000002027229 */ /* 0x000fd00000000012 */
[----:B0-----:R-:W-:-:S08]  /*2600*/  DADD R2, R2, R4 ;  /* 0x0000000002027229 */ /* 0x001fd00000000004 */
[----:B------:R-:W-:Y:S01]  /*2610*/  DADD R2, R2, R6 ;  /* 0x0000000002027229 */ /* 0x000fe20000000006 */
[----:B------:R-:W0:Y:S07]  /*2620*/  LDS.128 R4, [UR4+0x70] ;  /* 0x00007004ff047984 */ /* 0x000e2e0008000c00 */
[----:B-1----:R-:W-:-:S08]  /*2630*/  DADD R2, R2, R8 ;  /* 0x0000000002027229 */ /* 0x002fd00000000008 */
[----:B------:R-:W-:Y:S01]  /*2640*/  DADD R2, R2, R10 ;  /* 0x0000000002027229 */ /* 0x000fe2000000000a */
[----:B------:R-:W1:Y:S07]  /*2650*/  LDS.128 R8, [UR4+0x80] ;  /* 0x00008004ff087984 */ /* 0x000e6e0008000c00 */
[----:B------:R-:W-:-:S08]  /*2660*/  DADD R2, R2, R12 ;  /* 0x0000000002027229 */ /* 0x000fd0000000000c */
[----:B------:R-:W-:Y:S01]  /*2670*/  DADD R2, R2, R14 ;  /* 0x0000000002027229 */ /* 0x000fe2000000000e */
[----:B------:R-:W2:Y:S07]  /*2680*/  LDS.128 R12, [UR4+0x90] ;  /* 0x00009004ff0c7984 */ /* 0x000eae0008000c00 */
[----:B0-----:R-:W-:-:S08]  /*2690*/  DADD R2, R2, R4 ;  /* 0x0000000002027229 */ /* 0x001fd00000000004 */
[----:B------:R-:W-:Y:S01]  /*26a0*/  DADD R2, R2, R6 ;  /* 0x0000000002027229 */ /* 0x000fe20000000006 */
[----:B------:R-:W0:Y:S07]  /*26b0*/  LDS.128 R4, [UR4+0xa0] ;  /* 0x0000a004ff047984 */ /* 0x000e2e0008000c00 */
[----:B-1----:R-:W-:Y:S01]  /*26c0*/  DADD R2, R2, R8 ;  /* 0x0000000002027229 */ /* 0x002fe20000000008 */
[----:B------:R-:W1:Y:S07]  /*26d0*/  LDS.64 R8, [UR4+0xb0] ;  /* 0x0000b004ff087984 */ /* 0x000e6e0008000a00 */
[----:B------:R-:W-:-:S08]  /*26e0*/  DADD R2, R2, R10 ;  /* 0x0000000002027229 */ /* 0x000fd0000000000a */
[----:B--2---:R-:W-:-:S08]  /*26f0*/  DADD R2, R2, R12 ;  /* 0x0000000002027229 */ /* 0x004fd0000000000c */
[----:B------:R-:W-:-:S08]  /*2700*/  DADD R2, R2, R14 ;  /* 0x0000000002027229 */ /* 0x000fd0000000000e */
[----:B0-----:R-:W-:-:S08]  /*2710*/  DADD R2, R2, R4 ;  /* 0x0000000002027229 */ /* 0x001fd00000000004 */
[----:B------:R-:W-:-:S08]  /*2720*/  DADD R2, R2, R6 ;  /* 0x0000000002027229 */ /* 0x000fd00000000006 */
[----:B-1----:R-:W-:-:S11]  /*2730*/  DADD R12, R2, R8 ;  /* 0x00000000020c7229 */ /* 0x002fd60000000008 */
.L_x_263:
[----:B------:R-:W-:Y:S05]  /*2740*/  BSYNC.RECONVERGENT B0 ;  /* 0x0000000000007941 */ /* 0x000fea0003800200 */
.L_x_248:
[----:B------:R-:W-:Y:S05]  /*2750*/  @P0 EXIT ;  /* 0x000000000000094d */ /* 0x000fea0003800000 */
[----:B------:R-:W0:Y:S01]  /*2760*/  LDCU UR4, c[0x0][0x398] ;  /* 0x00007300ff0477ac */ /* 0x000e220008000800 */
[----:B--2---:R-:W2:Y:S01]  /*2770*/  LDC.64 R4, c[0x0][0x388] ;  /* 0x0000e200ff047b82 */ /* 0x004ea20000000a00 */
[----:B0-----:R-:W0:Y:S02]  /*2780*/  F2F.F64.F32 R2, UR4 ;  /* 0x0000000400027d10 */ /* 0x001e240008201800 */
[----:B0-----:R-:W-:-:S10]  /*2790*/  DADD R2, R2, R12 ;  /* 0x0000000002027229 */ /* 0x001fd4000000000c */
[----:B------:R-:W2:Y:S02]  /*27a0*/  F2F.F32.F64 R3, R2 ;  /* 0x0000000200037310 */ /* 0x000ea40000301000 */
[----:B--2---:R-:W-:Y:S01]  /*27b0*/  STG.E desc[UR6][R4.64], R3 ;  /* 0x0000000304007986 */ /* 0x004fe2000c101906 */
[----:B------:R-:W-:Y:S05]  /*27c0*/  EXIT ;  /* 0x000000000000794d */ /* 0x000fea0003800000 */
.L_x_276:
        /* <DEDUP_REMOVED lines=11> */
.L_x_520:


//--------------------- .text._ZN3cub18CUB_300001_SM_10006detail6reduce18DeviceReduceKernelINS2_10policy_hubIdjN4cuda3std3__44plusIdEEE10Policy1000EN6thrust24THRUST_300001_SM_1000_NS17counting_iteratorIiNSD_11use_defaultESF_SF_EEjS9_d12calculate_piEEvT0_PT3_T1_NS0_13GridEvenShareISL_EET2_T4_ --------------------------
	.section	.text._ZN3cub18CUB_300001_SM_10006detail6reduce18DeviceReduceKernelINS2_10policy_hubIdjN4cuda3std3__44plusIdEEE10Policy1000EN6thrust24THRUST_300001_SM_1000_NS17counting_iteratorIiNSD_11use_defaultESF_SF_EEjS9_d12calculate_piEEvT0_PT3_T1_NS0_13GridEvenShareISL_EET2_T4_,"ax",@progbits
	.align	128
        .global         _ZN3cub18CUB_300001_SM_10006detail6reduce18DeviceReduceKernelINS2_10policy_hubIdjN4cuda3std3__44plusIdEEE10Policy1000EN6thrust24THRUST_300001_SM_1000_NS17counting_iteratorIiNSD_11use_defaultESF_SF_EEjS9_d12calculate_piEEvT0_PT3_T1_NS0_13GridEvenShareISL_EET2_T4_
        .type           _ZN3cub18CUB_300001_SM_10006detail6reduce18DeviceReduceKernelINS2_10policy_hubIdjN4cuda3std3__44plusIdEEE10Policy1000EN6thrust24THRUST_300001_SM_1000_NS17counting_iteratorIiNSD_11use_defaultESF_SF_EEjS9_d12calculate_piEEvT0_PT3_T1_NS0_13GridEvenShareISL_EET2_T4_,@function
        .size           _ZN3cub18CUB_300001_SM_10006detail6reduce18DeviceReduceKernelINS2_10policy_hubIdjN4cuda3std3__44plusIdEEE10Policy1000EN6thrust24THRUST_300001_SM_1000_NS17counting_iteratorIiNSD_11use_defaultESF_SF_EEjS9_d12calculate_piEEvT0_PT3_T1_NS0_13GridEvenShareISL_EET2_T4_,(.L_x_515 - _ZN3cub18CUB_300001_SM_10006detail6reduce18DeviceReduceKernelINS2_10policy_hubIdjN4cuda3std3__44plusIdEEE10Policy1000EN6thrust24THRUST_300001_SM_1000_NS17counting_iteratorIiNSD_11use_defaultESF_SF_EEjS9_d12calculate_piEEvT0_PT3_T1_NS0_13GridEvenShareISL_EET2_T4_)
        .other          _ZN3cub18CUB_300001_SM_10006detail6reduce18DeviceReduceKernelINS2_10policy_hubIdjN4cuda3std3__44plusIdEEE10Policy1000EN6thrust24THRUST_300001_SM_1000_NS17counting_iteratorIiNSD_11use_defaultESF_SF_EEjS9_d12calculate_piEEvT0_PT3_T1_NS0_13GridEvenShareISL_EET2_T4_,@"STO_CUDA_ENTRY STV_DEFAULT"
_ZN3cub18CUB_300001_SM_10006detail6reduce18DeviceReduceKernelINS2_10policy_hubIdjN4cuda3std3__44plusIdEEE10Policy1000EN6thrust24THRUST_300001_SM_1000_NS17counting_iteratorIiNSD_11use_defaultESF_SF_EEjS9_d12calculate_piEEvT0_PT3_T1_NS0_13GridEvenShareISL_EET2_T4_:
.text._ZN3cub18CUB_300001_SM_10006detail6reduce18DeviceReduceKernelINS2_10policy_hubIdjN4cuda3std3__44plusIdEEE10Policy1000EN6thrust24THRUST_300001_SM_1000_NS17counting_iteratorIiNSD_11use_defaultESF_SF_EEjS9_d12calculate_piEEvT0_PT3_T1_NS0_13GridEvenShareISL_EET2_T4_:
[----:B------:R-:W-:Y:S01]  /*0000*/  LDC R1, c[0x0][0x37c] ;  /* 0x0000df00ff017b82 */ /* 0x000fe20000000800 */
[----:B------:R-:W0:Y:S07]  /*0010*/  S2R R15, SR_CTAID.X ;  /* 0x00000000000f7919 */ /* 0x000e2e0000002500 */
[----:B------:R-:W0:Y:S01]  /*0020*/  LDC R0, c[0x0][0x3a8] ;  /* 0x0000ea00ff007b82 */ /* 0x000e220000000800 */
[----:B------:R-:W-:Y:S01]  /*0030*/  UMOV UR8, 0xff800000 ;  /* 0xff80000000087882 */ /* 0x000fe20000000000 */
[----:B------:R-:W-:Y:S01]  /*0040*/  BSSY.RECONVERGENT B0, `(.L_x_277) ;  /* 0x0000868000007945 */ /* 0x000fe20003800200 */
[----:B------:R-:W-:-:S02]  /*0050*/  IMAD.MOV.U32 R13, RZ, RZ, 0x41dfffff ;  /* 0x41dfffffff0d7424 */ /* 0x000fc400078e00ff */
[----:B0-----:R-:W-:-:S05]  /*0060*/  IMAD R0, R15, -0x1400, R0 ;  /* 0xffffec000f007824 */ /* 0x001fca00078e0200 */
[----:B------:R-:W-:-:S13]  /*0070*/  ISETP.GT.U32.AND P0, PT, R0, 0x13ff, PT ;  /* 0x000013ff0000780c */ /* 0x000fda0003f04070 */
[----:B------:R-:W-:Y:S05]  /*0080*/  @P0 BRA `(.L_x_278) ;  /* 0x0000002000cc0947 */ /* 0x000fea0003800000 */
[----:B------:R-:W0:Y:S01]  /*0090*/  S2R R2, SR_TID.X ;  /* 0x0000000000027919 */ /* 0x000e220000002100 */
[----:B------:R-:W-:Y:S01]  /*00a0*/  BSSY.RECONVERGENT B2, `(.L_x_279) ;  /* 0x0000053000027945 */ /* 0x000fe20003800200 */
[----:B------:R-:W-:Y:S02]  /*00b0*/  CS2R R20, SRZ ;  /* 0x0000000000147805 */ /* 0x000fe4000001ff00 */
[----:B0-----:R-:W-:Y:S01]  /*00c0*/  ISETP.GE.U32.AND P0, PT, R2, R0, PT ;  /* 0x000000000200720c */ /* 0x001fe20003f06070 */
[----:B------:R-:W-:-:S12]  /*00d0*/  IMAD.MOV.U32 R3, RZ, RZ, R2 ;  /* 0x000000ffff037224 */ /* 0x000fd800078e0002 */
[----:B------:R-:W-:Y:S05]  /*00e0*/  @P0 BRA `(.L_x_280) ;  /* 0x0000000400380947 */ /* 0x000fea0003800000 */
[----:B------:R-:W0:Y:S01]  /*00f0*/  LDCU UR4, c[0x0][0x380] ;  /* 0x00007000ff0477ac */ /* 0x000e220008000800 */
[----:B------:R-:W-:Y:S01]  /*0100*/  IMAD R3, R15, 0x1400, R2 ;  /* 0x000014000f037824 */ /* 0x000fe200078e0202 */
[----:B------:R-:W-:Y:S01]  /*0110*/  BSSY.RECONVERGENT B3, `(.L_x_281) ;  /* 0x0000027000037945 */ /* 0x000fe20003800200 */
[----:B------:R-:W-:Y:S02]  /*0120*/  IMAD.MOV.U32 R8, RZ, RZ, -0x800000 ;  /* 0xff800000ff087424 */ /* 0x000fe400078e00ff */
        /* <DEDUP_REMOVED lines=23> */
[----:B------:R-:W0:Y:S01]  /*02a0*/  I2F.F64.U32 R22, R22 ;  /* 0x0000001600167312 */ /* 0x000e220000201800 */
[----:B------:R-:W-:-:S08]  /*02b0*/  DFMA R4, R6, -R8, 1 ;  /* 0x3ff000000604742b */ /* 0x000fd00000000808 */
[----:B------:R-:W-:Y:S01]  /*02c0*/  DFMA R4, R6, R4, R6 ;  /* 0x000000040604722b */ /* 0x000fe20000000006 */
[----:B0-----:R-:W-:-:S07]  /*02d0*/  FSETP.GEU.AND P1, PT, |R23|, 6.5827683646048100446e-37, PT ;  /* 0x036000001700780b */ /* 0x001fce0003f2e200 */
[----:B------:R-:W-:-:S08]  /*02e0*/  DMUL R6, R22, R4 ;  /* 0x0000000416067228 */ /* 0x000fd00000000000 */
[----:B------:R-:W-:-:S08]  /*02f0*/  DFMA R8, R6, -R8, R22 ;  /* 0x800000080608722b */ /* 0x000fd00000000016 */
[----:B------:R-:W-:-:S10]  /*0300*/  DFMA R4, R4, R8, R6 ;  /* 0x000000080404722b */ /* 0x000fd40000000006 */
[----:B------:R-:W-:-:S05]  /*0310*/  FFMA R6, RZ, 27.999998092651367188, R5 ;  /* 0x41dfffffff067823 */ /* 0x000fca0000000005 */
[----:B------:R-:W-:-:S13]  /*0320*/  FSETP.GT.AND P0, PT, |R6|, 1.469367938527859385e-39, PT ;  /* 0x001000000600780b */ /* 0x000fda0003f04200 */
[----:B------:R-:W-:Y:S05]  /*0330*/  @P0 BRA P1, `(.L_x_282) ;  /* 0x0000000000100947 */ /* 0x000fea0000800000 */
[----:B------:R-:W-:-:S07]  /*0340*/  MOV R8, 0x360 ;  /* 0x0000036000087802 */ /* 0x000fce0000000f00 */
[----:B------:R-:W-:Y:S05]  /*0350*/  CALL.REL.NOINC `($__internal_2_$__cuda_sm20_div_rn_f64_full) ;  /* 0x0000008000f47944 */ /* 0x000fea0003c00000 */
[----:B------:R-:W-:Y:S02]  /*0360*/  IMAD.MOV.U32 R4, RZ, RZ, R28 ;  /* 0x000000ffff047224 */ /* 0x000fe400078e001c */
[----:B------:R-:W-:-:S07]  /*0370*/  IMAD.MOV.U32 R5, RZ, RZ, R29 ;  /* 0x000000ffff057224 */ /* 0x000fce00078e001d */
.L_x_282:
[----:B------:R-:W-:Y:S05]  /*0380*/  BSYNC.RECONVERGENT B3 ;  /* 0x0000000000037941 */ /* 0x000fea0003800200 */
.L_x_281:
        /* <DEDUP_REMOVED lines=28> */
[----:B------:R-:W-:Y:S05]  /*0550*/  CALL.REL.NOINC `($__internal_2_$__cuda_sm20_div_rn_f64_full) ;  /* 0x0000008000747944 */ /* 0x000fea0003c00000 */
.L_x_284:
[----:B------:R-:W-:Y:S05]  /*0560*/  BSYNC.RECONVERGENT B3 ;  /* 0x0000000000037941 */ /* 0x000fea0003800200 */
.L_x_283:
[----:B------:R-:W-:Y:S01]  /*0570*/  DMUL R28, R28, R28 ;  /* 0x0000001c1c1c7228 */ /* 0x000fe20000000000 */
[----:B------:R-:W-:Y:S02]  /*0580*/  VIADD R3, R2, 0x280 ;  /* 0x0000028002037836 */ /* 0x000fe40000000000 */
[----:B------:R-:W-:-:S05]  /*0590*/  IMAD.MOV.U32 R20, RZ, RZ, RZ ;  /* 0x000000ffff147224 */ /* 0x000fca00078e00ff */
[----:B------:R-:W-:-:S08]  /*05a0*/  DFMA R28, R4, R4, R28 ;  /* 0x00000004041c722b */ /* 0x000fd0000000001c */
[----:B------:R-:W-:-:S06]  /*05b0*/  DSETP.GTU.AND P0, PT, R28, 1, PT ;  /* 0x3ff000001c00742a */ /* 0x000fcc0003f0c000 */
[----:B------:R-:W-:-:S08]  /*05c0*/  FSEL R21, RZ, 1.875, P0 ;  /* 0x3ff00000ff157808 */ /* 0x000fd00000000000 */
.L_x_280:
[----:B------:R-:W-:Y:S05]  /*05d0*/  BSYNC.RECONVERGENT B2 ;  /* 0x0000000000027941 */ /* 0x000fea0003800200 */
.L_x_279:
[----:B------:R-:W-:Y:S01]  /*05e0*/  ISETP.GE.U32.AND P0, PT, R3, R0, PT ;  /* 0x000000000300720c */ /* 0x000fe20003f06070 */
[----:B------:R-:W-:-:S12]  /*05f0*/  BSSY.RECONVERGENT B2, `(.L_x_285) ;  /* 0x0000101000027945 */ /* 0x000fd80003800200 */
[----:B------:R-:W-:Y:S05]  /*0600*/  @P0 BRA `(.L_x_286) ;  /* 0x0000000c00fc0947 */ /* 0x000fea0003800000 */
[----:B------:R-:W0:Y:S01]  /*0610*/  LDCU UR4, c[0x0][0x3a8] ;  /* 0x00007500ff0477ac */ /* 0x000e220008000800 */
[----:B------:R-:W-:Y:S01]  /*0620*/  LOP3.LUT R4, RZ, R3, RZ, 0x33, !PT ;  /* 0x00000003ff047212 */ /* 0x000fe200078e33ff */
[----:B------:R-:W1:Y:S01]  /*0630*/  LDC R10, c[0x0][0x380] ;  /* 0x0000e000ff0a7b82 */ /* 0x000e620000000800 */
[----:B------:R-:W-:Y:S03]  /*0640*/  BSSY.RECONVERGENT B3, `(.L_x_287) ;  /* 0x0000056000037945 */ /* 0x000fe60003800200 */
[----:B0-----:R-:W-:-:S04]  /*0650*/  VIADD R4, R4, UR4 ;  /* 0x0000000404047c36 */ /* 0x001fc80008000000 */
[----:B------:R-:W-:-:S04]  /*0660*/  IMAD R5, R15, -0x1400, R4 ;  /* 0xffffec000f057824 */ /* 0x000fc800078e0204 */
[----:B------:R-:W-:-:S04]  /*0670*/  IMAD.HI.U32 R4, R5, -0x33333333, RZ ;  /* 0xcccccccd05047827 */ /* 0x000fc800078e00ff */
[----:B-1----:R-:W-:Y:S01]  /*0680*/  IMAD R10, R15, 0x1400, R10 ;  /* 0x000014000f0a7824 */ /* 0x002fe200078e020a */
[----:B------:R-:W-:-:S04]  /*0690*/  SHF.R.U32.HI R4, RZ, 0x9, R4 ;  /* 0x00000009ff047819 */ /* 0x000fc80000011604 */
[----:B------:R-:W-:-:S04]  /*06a0*/  LOP3.LUT R4, R4, 0x1, RZ, 0xc0, !PT ;  /* 0x0000000104047812 */ /* 0x000fc800078ec0ff */
[----:B------:R-:W-:-:S13]  /*06b0*/  ISETP.NE.U32.AND P0, PT, R4, 0x1, PT ;  /* 0x000000010400780c */ /* 0x000fda0003f05070 */
[----:B------:R-:W-:Y:S05]  /*06c0*/  @!P0 BRA `(.L_x_288) ;  /* 0x0000000400348947 */ /* 0x000fea0003800000 */
[----:B------:R-:W-:Y:S01]  /*06d0*/  IMAD.IADD R4, R3, 0x1, R10 ;  /* 0x0000000103047824 */ /* 0x000fe200078e020a */
[----:B------:R-:W0:Y:S01]  /*06e0*/  MUFU.RCP64H R9, 2.14748262400000000000e+09 ;  /* 0x41dfffff00097908 */ /* 0x000e220000001800 */
[----:B------:R-:W-:Y:S02]  /*06f0*/  BSSY.RECONVERGENT B4, `(.L_x_289) ;  /* 0x0000025000047945 */ /* 0x000fe40003800200 */
[----:B------:R-:W-:-:S05]  /*0700*/  IMAD.HI.U32 R7, R4, 0x3, RZ ;  /* 0x0000000304077827 */ /* 0x000fca00078e00ff */
[----:B------:R-:W-:-:S04]  /*0710*/  IADD3 R6, PT, PT, R4, -R7, RZ ;  /* 0x8000000704067210 */ /* 0x000fc80007ffe0ff */
[----:B------:R-:W-:-:S04]  /*0720*/  LEA.HI R6, R6, R7, RZ, 0x1f ;  /* 0x0000000706067211 */ /* 0x000fc800078ff8ff */
[----:B------:R-:W-:Y:S01]  /*0730*/  SHF.R.U32.HI R7, RZ, 0x1e, R6 ;  /* 0x0000001eff077819 */ /* 0x000fe20000011606 */
[----:B------:R-:W-:-:S04]  /*0740*/  IMAD.MOV.U32 R6, RZ, RZ, -0x800000 ;  /* 0xff800000ff067424 */ /* 0x000fc800078e00ff */
        /* <DEDUP_REMOVED lines=13> */
[----:B------:R-:W-:-:S04]  /*0820*/  @P0 IMAD.MOV R19, RZ, RZ, -R11 ;  /* 0x000000ffff130224 */ /* 0x000fc800078e0a0b */
[----:B------:R-:W-:-:S03]  /*0830*/  IMAD.IADD R4, R4, 0x1, R19 ;  /* 0x0000000104047824 */ /* 0x000fc600078e0213 */
[----:B------:R-:W-:Y:S01]  /*0840*/  DFMA R16, R8, R16, R8 ;  /* 0x000000100810722b */ /* 0x000fe20000000008 */
        /* <DEDUP_REMOVED lines=13> */
[----:B------:R-:W-:Y:S01]  /*0920*/  MOV R6, R28 ;  /* 0x0000001c00067202 */ /* 0x000fe20000000f00 */
[----:B------:R-:W-:-:S07]  /*0930*/  IMAD.MOV.U32 R7, RZ, RZ, R29 ;  /* 0x000000ffff077224 */ /* 0x000fce00078e001d */
.L_x_290:
[----:B------:R-:W-:Y:S05]  /*0940*/  BSYNC.RECONVERGENT B4 ;  /* 0x0000000000047941 */ /* 0x000fea0003800200 */
.L_x_289:
[----:B------:R-:W-:Y:S01]  /*0950*/  IMAD.HI.U32 R8, R4, -0x4370ec6f, RZ ;  /* 0xbc8f139104087827 */ /* 0x000fe200078e00ff */
[----:B------:R-:W0:Y:S01]  /*0960*/  MUFU.RCP64H R17, 2.14748262400000000000e+09 ;  /* 0x41dfffff00117908 */ /* 0x000e220000001800 */
[----:B------:R-:W-:Y:S02]  /*0970*/  BSSY.RECONVERGENT B4, `(.L_x_291) ;  /* 0x000001b000047945 */ /* 0x000fe40003800200 */
[----:B------:R-:W-:Y:S01]  /*0980*/  IMAD.MOV.U32 R9, RZ, RZ, 0x41dfffff ;  /* 0x41dfffffff097424 */ /* 0x000fe200078e00ff */
[----:B------:R-:W-:Y:S01]  /*0990*/  SHF.R.U32.HI R11, RZ, 0xf, R8 ;  /* 0x0000000fff0b7819 */ /* 0x000fe20000011608 */
[----:B------:R-:W-:Y:S02]  /*09a0*/  IMAD.MOV.U32 R8, RZ, RZ, -0x800000 ;  /* 0xff800000ff087424 */ /* 0x000fe400078e00ff */
        /* <DEDUP_REMOVED lines=23> */
.L_x_292:
[----:B------:R-:W-:Y:S05]  /*0b20*/  BSYNC.RECONVERGENT B4 ;  /* 0x0000000000047941 */ /* 0x000fea0003800200 */
.L_x_291:
[----:B------:R-:W-:Y:S01]  /*0b30*/  DMUL R28, R28, R28 ;  /* 0x0000001c1c1c7228 */ /* 0x000fe20000000000 */
[----:B------:R-:W-:-:S07]  /*0b40*/  IADD3 R3, PT, PT, R3, 0x280, RZ ;  /* 0x0000028003037810 */ /* 0x000fce0007ffe0ff */
[----:B------:R-:W-:Y:S01]  /*0b50*/  DFMA R28, R6, R6, R28 ;  /* 0x00000006061c722b */ /* 0x000fe2000000001c */
[----:B------:R-:W-:-:S07]  /*0b60*/  IMAD.MOV.U32 R6, RZ, RZ, RZ ;  /* 0x000000ffff067224 */ /* 0x000fce00078e00ff */
[----:B------:R-:W-:-:S06]  /*0b70*/  DSETP.GTU.AND P0, PT, R28, 1, PT ;  /* 0x3ff000001c00742a */ /* 0x000fcc0003f0c000 */
[----:B------:R-:W-:-:S06]  /*0b80*/  FSEL R7, RZ, 1.875, P0 ;  /* 0x3ff00000ff077808 */ /* 0x000fcc0000000000 */
[----:B------:R-:W-:-:S11]  /*0b90*/  DADD R20, R20, R6 ;  /* 0x0000000014147229 */ /* 0x000fd60000000006 */
.L_x_288:
[----:B------:R-:W-:Y:S05]  /*0ba0*/  BSYNC.RECONVERGENT B3 ;  /* 0x0000000000037941 */ /* 0x000fea0003800200 */
.L_x_287:
[----:B------:R-:W-:-:S13]  /*0bb0*/  ISETP.GE.U32.AND P0, PT, R5, 0x280, PT ;  /* 0x000002800500780c */ /* 0x000fda0003f06070 */
[----:B------:R-:W-:Y:S05]  /*0bc0*/  @!P0 BRA `(.L_x_286) ;  /* 0x00000008008c8947 */ /* 0x000fea0003800000 */
[----:B------:R-:W0:Y:S01]  /*0bd0*/  LDCU UR4, c[0x0][0x380] ;  /* 0x00007000ff0477ac */ /* 0x000e220008000800 */
[C---:B------:R-:W-:Y:S02]  /*0be0*/  VIADD R9, R3.reuse, 0x280 ;  /* 0x0000028003097836 */ /* 0x040fe40000000000 */
[----:B0-----:R-:W-:-:S04]  /*0bf0*/  VIADD R4, R3, UR4 ;  /* 0x0000000403047c36 */ /* 0x001fc80008000000 */
[----:B------:R-:W-:-:S04]  /*0c00*/  IMAD R7, R15, 0x1400, R4 ;  /* 0x000014000f077824 */ /* 0x000fc800078e0204 */
[----:B------:R-:W-:-:S07]  /*0c10*/  VIADD R5, R7, 0x280 ;  /* 0x0000028007057836 */ /* 0x000fce0000000000 */
.L_x_301:
[C---:B------:R-:W-:Y:S01]  /*0c20*/  IMAD.HI.U32 R4, R7.reuse, 0x3, RZ ;  /* 0x0000000307047827 */ /* 0x040fe200078e00ff */
[----:B------:R-:W0:Y:S01]  /*0c30*/  MUFU.RCP64H R19, 2.14748262400000000000e+09 ;  /* 0x41dfffff00137908 */ /* 0x000e220000001800 */
[----:B------:R-:W-:Y:S01]  /*0c40*/  MOV R16, 0xff800000 ;  /* 0xff80000000107802 */ /* 0x000fe20000000f00 */
[----:B------:R-:W-:Y:S01]  /*0c50*/  BSSY.RECONVERGENT B3, `(.L_x_293) ;  /* 0x0000029000037945 */ /* 0x000fe20003800200 */
[----:B------:R-:W-:Y:S02]  /*0c60*/  IMAD.IADD R3, R7, 0x1, -R4 ;  /* 0x0000000107037824 */ /* 0x000fe400078e0a04 */
[----:B------:R-:W-:Y:S02]  /*0c70*/  IMAD.MOV.U32 R11, RZ, RZ, -0x280 ;  /* 0xfffffd80ff0b7424 */ /* 0x000fe400078e00ff */
[----:B------:R-:W-:Y:S01]  /*0c80*/  IMAD.MOV.U32 R17, RZ, RZ, 0x41dfffff ;  /* 0x41dfffffff117424 */ /* 0x000fe200078e00ff */
[----:B------:R-:W-:Y:S01]  /*0c90*/  LEA.HI R4, R3, R4, RZ, 0x1f ;  /* 0x0000000403047211 */ /* 0x000fe200078ff8ff */
[----:B------:R-:W-:-:S02]  /*0ca0*/  IMAD.IADD R3, R10, 0x1, R9 ;  /* 0x000000010a037824 */ /* 0x000fc400078e0209 */
[----:B------:R-:W-:Y:S01]  /*0cb0*/  IMAD.MOV.U32 R18, RZ, RZ, 0x1 ;  /* 0x00000001ff127424 */ /* 0x000fe200078e00ff */
[----:B------:R-:W-:-:S05]  /*0cc0*/  SHF.R.U32.HI R4, RZ, 0x1e, R4 ;  /* 0x0000001eff047819 */ /* 0x000fca0000011604 */
[----:B------:R-:W-:Y:S01]  /*0cd0*/  IMAD R4, R4, -0x7fffffff, R3 ;  /* 0x8000000104047824 */ /* 0x000fe200078e0203 */
[----:B0-----:R-:W-:-:S04]  /*0ce0*/  DFMA R22, R18, -R16, 1 ;  /* 0x3ff000001216742b */ /* 0x001fc80000000810 */
[----:B------:R-:W-:-:S04]  /*0cf0*/  VIADDMNMX.U32 R4, R4, R11, 0x1, !PT ;  /* 0x0000000104047446 */ /* 0x000fc8000780000b */
[----:B------:R-:W-:Y:S01]  /*0d00*/  DFMA R22, R22, R22, R22 ;  /* 0x000000161616722b */ /* 0x000fe20000000016 */
[----:B------:R-:W-:-:S05]  /*0d10*/  IMAD.HI.U32 R6, R4, -0x4370ec6f, RZ ;  /* 0xbc8f139104067827 */ /* 0x000fca00078e00ff */
[----:B------:R-:W-:Y:S01]  /*0d20*/  SHF.R.U32.HI R11, RZ, 0xf, R6 ;  /* 0x0000000fff0b7819 */ /* 0x000fe20000011606 */
[----:B------:R-:W-:Y:S01]  /*0d30*/  IMAD.HI.U32 R6, R5, 0x3, RZ ;  /* 0x0000000305067827 */ /* 0x000fe200078e00ff */
[----:B------:R-:W-:-:S03]  /*0d40*/  DFMA R18, R18, R22, R18 ;  /* 0x000000161212722b */ /* 0x000fc60000000012 */
[C---:B------:R-:W-:Y:S02]  /*0d50*/  IMAD R4, R11.reuse, -0xadc8, R4 ;  /* 0xffff52380b047824 */ /* 0x040fe400078e0204 */
[----:B------:R-:W-:Y:S02]  /*0d60*/  IMAD R11, R11, 0xd47, RZ ;  /* 0x00000d470b0b7824 */ /* 0x000fe400078e02ff */
[----:B------:R-:W-:-:S03]  /*0d70*/  IMAD R4, R4, 0xbc8f, RZ ;  /* 0x0000bc8f04047824 */ /* 0x000fc600078e02ff */
[----:B------:R-:W-:Y:S02]  /*0d80*/  LOP3.LUT R25, R11, 0x7fffffff, RZ, 0x3c, !PT ;  /* 0x7fffffff0b197812 */ /* 0x000fe400078e3cff */
[----:B------:R-:W-:-:S13]  /*0d90*/  ISETP.GE.U32.AND P0, PT, R4, R11, PT ;  /* 0x0000000b0400720c */ /* 0x000fda0003f06070 */
[----:B------:R-:W-:Y:S02]  /*0da0*/  @P0 IMAD.MOV R25, RZ, RZ, -R11 ;  /* 0x000000ffff190224 */ /* 0x000fe400078e0a0b */
[----:B------:R-:W-:Y:S02]  /*0db0*/  IMAD.IADD R11, R5, 0x1, -R6 ;  /* 0x00000001050b7824 */ /* 0x000fe400078e0a06 */
[----:B------:R-:W-:Y:S01]  /*0dc0*/  IMAD.IADD R4, R4, 0x1, R25 ;  /* 0x0000000104047824 */ /* 0x000fe200078e0219 */
[----:B------:R-:W-:Y:S02]  /*0dd0*/  DFMA R24, R18, -R16, 1 ;  /* 0x3ff000001218742b */ /* 0x000fe40000000810 */
[----:B------:R-:W-:Y:S01]  /*0de0*/  LEA.HI R6, R11, R6, RZ, 0x1f ;  /* 0x000000060b067211 */ /* 0x000fe200078ff8ff */
[----:B------:R-:W-:-:S03]  /*0df0*/  VIADD R22, R4, 0xffffffff ;  /* 0xffffffff04167836 */ /* 0x000fc60000000000 */
[----:B------:R-:W-:Y:S02]  /*0e00*/  SHF.R.U32.HI R6, RZ, 0x1e, R6 ;  /* 0x0000001eff067819 */ /* 0x000fe40000011606 */
        /* <DEDUP_REMOVED lines=13> */
.L_x_294:
[----:B------:R-:W-:Y:S05]  /*0ee0*/  BSYNC.RECONVERGENT B3 ;  /* 0x0000000000037941 */ /* 0x000fea0003800200 */
.L_x_293:
        /* <DEDUP_REMOVED lines=29> */
.L_x_296:
[----:B------:R-:W-:Y:S05]  /*10c0*/  BSYNC.RECONVERGENT B3 ;  /* 0x0000000000037941 */ /* 0x000fea0003800200 */
.L_x_295:
[----:B------:R-:W-:Y:S01]  /*10d0*/  IMAD R6, R6, -0x7fffffff, R3 ;  /* 0x8000000106067824 */ /* 0x000fe200078e0203 */
[----:B------:R-:W0:Y:S01]  /*10e0*/  MUFU.RCP64H R19, 2.14748262400000000000e+09 ;  /* 0x41dfffff00137908 */ /* 0x000e220000001800 */
[----:B------:R-:W-:Y:S01]  /*10f0*/  IMAD.MOV.U32 R16, RZ, RZ, -0x800000 ;  /* 0xff800000ff107424 */ /* 0x000fe200078e00ff */
[----:B------:R-:W-:Y:S01]  /*1100*/  MOV R17, 0x41dfffff ;  /* 0x41dfffff00117802 */ /* 0x000fe20000000f00 */
[----:B------:R-:W-:Y:S01]  /*1110*/  IMAD.MOV.U32 R18, RZ, RZ, 0x1 ;  /* 0x00000001ff127424 */ /* 0x000fe200078e00ff */
[----:B------:R-:W-:Y:S01]  /*1120*/  VIMNMX.U32 R6, PT, PT, R6, 0x1, !PT ;  /* 0x0000000106067848 */ /* 0x000fe20007fe0000 */
[----:B------:R-:W-:Y:S01]  /*1130*/  DMUL R28, R28, R28 ;  /* 0x0000001c1c1c7228 */ /* 0x000fe20000000000 */
[----:B------:R-:W-:Y:S03]  /*1140*/  BSSY.RECONVERGENT B3, `(.L_x_297) ;  /* 0x0000021000037945 */ /* 0x000fe60003800200 */
[----:B------:R-:W-:-:S04]  /*1150*/  IMAD.HI.U32 R3, R6, -0x4370ec6f, RZ ;  /* 0xbc8f139106037827 */ /* 0x000fc800078e00ff */
[----:B------:R-:W-:Y:S01]  /*1160*/  DFMA R28, R34, R34, R28 ;  /* 0x00000022221c722b */ /* 0x000fe2000000001c */
[----:B------:R-:W-:Y:S01]  /*1170*/  SHF.R.U32.HI R3, RZ, 0xf, R3 ;  /* 0x0000000fff037819 */ /* 0x000fe20000011603 */
[----:B0-----:R-:W-:-:S04]  /*1180*/  DFMA R22, R18, -R16, 1 ;  /* 0x3ff000001216742b */ /* 0x001fc80000000810 */
[C---:B------:R-:W-:Y:S02]  /*1190*/  IMAD R6, R3.reuse, -0xadc8, R6 ;  /* 0xffff523803067824 */ /* 0x040fe400078e0206 */
[----:B------:R-:W-:Y:S02]  /*11a0*/  IMAD R3, R3, 0xd47, RZ ;  /* 0x00000d4703037824 */ /* 0x000fe400078e02ff */
[----:B------:R-:W-:Y:S01]  /*11b0*/  IMAD R6, R6, 0xbc8f, RZ ;  /* 0x0000bc8f06067824 */ /* 0x000fe200078e02ff */
[----:B------:R-:W-:Y:S02]  /*11c0*/  DFMA R22, R22, R22, R22 ;  /* 0x000000161616722b */ /* 0x000fe40000000016 */
[----:B------:R-:W-:Y:S02]  /*11d0*/  LOP3.LUT R11, R3, 0x7fffffff, RZ, 0x3c, !PT ;  /* 0x7fffffff030b7812 */ /* 0x000fe400078e3cff */
[----:B------:R-:W-:-:S04]  /*11e0*/  ISETP.GE.U32.AND P0, PT, R6, R3, PT ;  /* 0x000000030600720c */ /* 0x000fc80003f06070 */
[----:B------:R-:W-:-:S09]  /*11f0*/  DFMA R18, R18, R22, R18 ;  /* 0x000000161212722b */ /* 0x000fd20000000012 */
[----:B------:R-:W-:Y:S01]  /*1200*/  @P0 IMAD.MOV R11, RZ, RZ, -R3 ;  /* 0x000000ffff0b0224 */ /* 0x000fe200078e0a03 */
[----:B------:R-:W-:Y:S02]  /*1210*/  DFMA R24, R18, -R16, 1 ;  /* 0x3ff000001218742b */ /* 0x000fe40000000810 */
[----:B------:R-:W-:Y:S01]  /*1220*/  DSETP.GTU.AND P0, PT, R28, 1, PT ;  /* 0x3ff000001c00742a */ /* 0x000fe20003f0c000 */
[----:B------:R-:W-:-:S04]  /*1230*/  IMAD.IADD R3, R6, 0x1, R11 ;  /* 0x0000000106037824 */ /* 0x000fc800078e020b */
[----:B------:R-:W-:Y:S01]  /*1240*/  VIADD R22, R3, 0xffffffff ;  /* 0xffffffff03167836 */ /* 0x000fe20000000000 */
[----:B------:R-:W-:-:S05]  /*1250*/  DFMA R24, R18, R24, R18 ;  /* 0x000000181218722b */ /* 0x000fca0000000012 */
[----:B------:R-:W0:Y:S03]  /*1260*/  I2F.F64.U32 R22, R22 ;  /* 0x0000001600167312 */ /* 0x000e260000201800 */
        /* <DEDUP_REMOVED lines=11> */
[----:B------:R-:W-:Y:S05]  /*1320*/  CALL.REL.NOINC `($__internal_2_$__cuda_sm20_div_rn_f64_full) ;  /* 0x0000007400007944 */ /* 0x000fea0003c00000 */
[----:B------:R-:W-:Y:S01]  /*1330*/  IMAD.MOV.U32 R34, RZ, RZ, R28 ;  /* 0x000000ffff227224 */ /* 0x000fe200078e001c */
[----:B------:R-:W-:-:S07]  /*1340*/  MOV R35, R29 ;  /* 0x0000001d00237202 */ /* 0x000fce0000000f00 */
.L_x_298:
[----:B------:R-:W-:Y:S05]  /*1350*/  BSYNC.RECONVERGENT B3 ;  /* 0x0000000000037941 */ /* 0x000fea0003800200 */
.L_x_297:
        /* <DEDUP_REMOVED lines=29> */
.L_x_300:
[----:B------:R-:W-:Y:S05]  /*1530*/  BSYNC.RECONVERGENT B3 ;  /* 0x0000000000037941 */ /* 0x000fea0003800200 */
.L_x_299:
        /* <DEDUP_REMOVED lines=9> */
[----:B------:R-:W-:-:S04]  /*15d0*/  ISETP.GE.AND P0, PT, R3, R0, PT ;  /* 0x000000000300720c */ /* 0x000fc80003f06270 */
[----:B------:R-:W-:-:S09]  /*15e0*/  DADD R20, R20, R16 ;  /* 0x0000000014147229 */ /* 0x000fd20000000010 */
[----:B------:R-:W-:Y:S05]  /*15f0*/  @!P0 BRA `(.L_x_301) ;  /* 0xfffffff400888947 */ /* 0x000fea000383ffff */
.L_x_286:
[----:B------:R-:W-:Y:S05]  /*1600*/  BSYNC.RECONVERGENT B2 ;  /* 0x0000000000027941 */ /* 0x000fea0003800200 */
.L_x_285:
[----:B------:R-:W-:-:S13]  /*1610*/  ISETP.GE.U32.AND P0, PT, R0, 0x280, PT ;  /* 0x000002800000780c */ /* 0x000fda0003f06070 */
        /* <DEDUP_REMOVED lines=20> */
[----:B------:R-:W-:Y:S01]  /*1760*/  SHFL.DOWN PT, R4, R8, 0x4, 0x1f ;  /* 0x08801f0008047f89 */ /* 0x000fe200000e0000 */
[----:B-1----:R-:W-:-:S03]  /*1770*/  @!P1 LEA R3, R12, R3, 0x18 ;  /* 0x000000030c039211 */ /* 0x002fc600078ec0ff */
[----:B------:R-:W0:Y:S02]  /*1780*/  SHFL.DOWN PT, R5, R9, 0x4, 0x1f ;  /* 0x08801f0009057f89 */ /* 0x000e2400000e0000 */
        /* <DEDUP_REMOVED lines=24> */
[----:B------:R-:W2:Y:S04]  /*1910*/  LDS.128 R20, [UR4+0x30] ;  /* 0x00003004ff147984 */ /* 0x000ea80008000c00 */
[----:B-1----:R-:W1:Y:S01]  /*1920*/  LDS.128 R4, [UR4+0x40] ;  /* 0x00004004ff047984 */ /* 0x002e620008000c00 */
[----:B0-----:R-:W-:-:S03]  /*1930*/  DADD R16, R8, R16 ;  /* 0x0000000008107229 */ /* 0x001fc60000000010 */
[----:B------:R-:W0:Y:S05]  /*1940*/  LDS.128 R8, [UR4+0x50] ;  /* 0x00005004ff087984 */ /* 0x000e2a0008000c00 */
[----:B------:R-:W-:-:S08]  /*1950*/  DADD R16, R16, R18 ;  /* 0x0000000010107229 */ /* 0x000fd00000000012 */
[----:B--2---:R-:W-:-:S08]  /*1960*/  DADD R16, R16, R20 ;  /* 0x0000000010107229 */ /* 0x004fd00000000014 */
[----:B------:R-:W-:Y:S02]  /*1970*/  DADD R22, R16, R22 ;  /* 0x0000000010167229 */ /* 0x000fe40000000016 */
[----:B------:R-:W2:Y:S06]  /*1980*/  LDS.128 R16, [UR4+0x60] ;  /* 0x00006004ff107984 */ /* 0x000eac0008000c00 */
[----:B-1----:R-:W-:-:S08]  /*1990*/  DADD R4, R22, R4 ;  /* 0x0000000016047229 */ /* 0x002fd00000000004 */
[----:B------:R-:W-:Y:S02]  /*19a0*/  DADD R2, R4, R6 ;  /* 0x0000000004027229 */ /* 0x000fe40000000006 */
[----:B------:R-:W1:Y:S06]  /*19b0*/  LDS.128 R4, [UR4+0x70] ;  /* 0x00007004ff047984 */ /* 0x000e6c0008000c00 */
[----:B0-----:R-:W-:-:S08]  /*19c0*/  DADD R2, R2, R8 ;  /* 0x0000000002027229 */ /* 0x001fd00000000008 */
[----:B------:R-:W-:Y:S01]  /*19d0*/  DADD R2, R2, R10 ;  /* 0x0000000002027229 */ /* 0x000fe2000000000a */
[----:B------:R-:W0:Y:S07]  /*19e0*/  LDS.128 R8, [UR4+0x80] ;  /* 0x00008004ff087984 */ /* 0x000e2e0008000c00 */
[----:B--2---:R-:W-:-:S08]  /*19f0*/  DADD R2, R2, R16 ;  /* 0x0000000002027229 */ /* 0x004fd00000000010 */
        /* <DEDUP_REMOVED lines=14> */
.L_x_302:
[----:B------:R-:W-:Y:S01]  /*1ae0*/  LOP3.LUT R3, R2, 0x3e0, RZ, 0xc0, !PT ;  /* 0x000003e002037812 */ /* 0x000fe200078ec0ff */
[----:B------:R-:W0:Y:S04]  /*1af0*/  S2R R12, SR_LANEID ;  /* 0x00000000000c7919 */ /* 0x000e280000000000 */
[----:B------:R-:W-:Y:S01]  /*1b00*/  VIADD R5, R3, 0x20 ;  /* 0x0000002003057836 */ /* 0x000fe20000000000 */
[----:B------:R-:W-:-:S04]  /*1b10*/  LOP3.LUT R3, RZ, R3, RZ, 0x33, !PT ;  /* 0x00000003ff037212 */ /* 0x000fc800078e33ff */
[----:B------:R-:W-:Y:S01]  /*1b20*/  ISETP.GT.U32.AND P0, PT, R5, R0, PT ;  /* 0x000000000500720c */ /* 0x000fe20003f04070 */
[----:B------:R-:W-:-:S05]  /*1b30*/  IMAD.IADD R3, R0, 0x1, R3 ;  /* 0x0000000100037824 */ /* 0x000fca00078e0203 */
[----:B------:R-:W-:-:S05]  /*1b40*/  SEL R3, R3, 0x1f, P0 ;  /* 0x0000001f03037807 */ /* 0x000fca0000000000 */
[----:B------:R-:W-:Y:S04]  /*1b50*/  SHFL.DOWN PT, R4, R20, 0x1, R3 ;  /* 0x0820000014047989 */ /* 0x000fe800000e0003 */
[----:B------:R-:W1:Y:S01]  /*1b60*/  SHFL.DOWN PT, R5, R21, 0x1, R3 ;  /* 0x0820000015057989 */ /* 0x000e6200000e0003 */
[C---:B0-----:R-:W-:Y:S01]  /*1b70*/  ISETP.GE.AND P0, PT, R12.reuse, R3, PT ;  /* 0x000000030c00720c */ /* 0x041fe20003f06270 */
[C---:B------:R-:W-:Y:S01]  /*1b80*/  VIADD R8, R12.reuse, 0x2 ;  /* 0x000000020c087836 */ /* 0x040fe20000000000 */
[C---:B------:R-:W-:Y:S02]  /*1b90*/  IADD3 R10, PT, PT, R12.reuse, 0x4, RZ ;  /* 0x000000040c0a7810 */ /* 0x040fe40007ffe0ff */
[----:B------:R-:W-:Y:S01]  /*1ba0*/  ISETP.NE.AND P1, PT, R12, RZ, PT ;  /* 0x000000ff0c00720c */ /* 0x000fe20003f25270 */
[----:B-1----:R-:W-:-:S10]  /*1bb0*/  DADD R4, R4, R20 ;  /* 0x0000000004047229 */ /* 0x002fd40000000014 */
[----:B------:R-:W-:Y:S02]  /*1bc0*/  FSEL R6, R4, R20, !P0 ;  /* 0x0000001404067208 */ /* 0x000fe40004000000 */
[----:B------:R-:W-:Y:S02]  /*1bd0*/  FSEL R7, R5, R21, !P0 ;  /* 0x0000001505077208 */ /* 0x000fe40004000000 */
[----:B------:R-:W-:Y:S01]  /*1be0*/  ISETP.GT.AND P0, PT, R8, R3, PT ;  /* 0x000000030800720c */ /* 0x000fe20003f04270 */
[----:B------:R-:W-:Y:S04]  /*1bf0*/  SHFL.DOWN PT, R4, R6, 0x2, R3 ;  /* 0x0840000006047989 */ /* 0x000fe800000e0003 */
[----:B------:R-:W0:Y:S02]  /*1c00*/  SHFL.DOWN PT, R5, R7, 0x2, R3 ;  /* 0x0840000007057989 */ /* 0x000e2400000e0003 */
[----:B0-----:R-:W-:-:S10]  /*1c10*/  DADD R4, R4, R6 ;  /* 0x0000000004047229 */ /* 0x001fd40000000006 */
[----:B------:R-:W-:Y:S02]  /*1c20*/  FSEL R8, R6, R4, P0 ;  /* 0x0000000406087208 */ /* 0x000fe40000000000 */
[----:B------:R-:W-:Y:S02]  /*1c30*/  FSEL R9, R7, R5, P0 ;  /* 0x0000000507097208 */ /* 0x000fe40000000000 */
[----:B------:R-:W-:Y:S01]  /*1c40*/  ISETP.GT.AND P0, PT, R10, R3, PT ;  /* 0x000000030a00720c */ /* 0x000fe20003f04270 */
[----:B------:R-:W-:Y:S04]  /*1c50*/  SHFL.DOWN PT, R4, R8, 0x4, R3 ;  /* 0x0880000008047989 */ /* 0x000fe800000e0003 */
[----:B------:R-:W0:Y:S02]  /*1c60*/  SHFL.DOWN PT, R5, R9, 0x4, R3 ;  /* 0x0880000009057989 */ /* 0x000e2400000e0003 */
[----:B0-----:R-:W-:-:S10]  /*1c70*/  DADD R4, R4, R8 ;  /* 0x0000000004047229 */ /* 0x001fd40000000008 */
[----:B------:R-:W-:Y:S01]  /*1c80*/  FSEL R6, R8, R4, P0 ;  /* 0x0000000408067208 */ /* 0x000fe20000000000 */
[----:B------:R-:W-:Y:S01]  /*1c90*/  VIADD R8, R12, 0x8 ;  /* 0x000000080c087836 */ /* 0x000fe20000000000 */
[----:B------:R-:W-:Y:S02]  /*1ca0*/  FSEL R7, R9, R5, P0 ;  /* 0x0000000509077208 */ /* 0x000fe40000000000 */
[----:B------:R-:W0:Y:S02]  /*1cb0*/  @!P1 S2R R9, SR_CgaCtaId ;  /* 0x0000000000099919 */ /* 0x000e240000008800 */
[----:B------:R-:W-:Y:S01]  /*1cc0*/  ISETP.GT.AND P0, PT, R8, R3, PT ;  /* 0x000000030800720c */ /* 0x000fe20003f04270 */
[----:B------:R-:W-:Y:S01]  /*1cd0*/  SHFL.DOWN PT, R4, R6, 0x8, R3 ;  /* 0x0900000006047989 */ /* 0x000fe200000e0003 */
[----:B------:R-:W-:-:S03]  /*1ce0*/  @!P1 MOV R8, 0x400 ;  /* 0x0000040000089802 */ /* 0x000fc60000000f00 */
[----:B------:R-:W1:Y:S02]  /*1cf0*/  SHFL.DOWN PT, R5, R7, 0x8, R3 ;  /* 0x0900000007057989 */ /* 0x000e6400000e0003 */
[----:B-1----:R-:W-:-:S10]  /*1d00*/  DADD R4, R4, R6 ;  /* 0x0000000004047229 */ /* 0x002fd40000000006 */
[----:B------:R-:W-:Y:S01]  /*1d10*/  FSEL R10, R6, R4, P0 ;  /* 0x00000004060a7208 */ /* 0x000fe20000000000 */
[----:B------:R-:W-:Y:S01]  /*1d20*/  VIADD R6, R12, 0x10 ;  /* 0x000000100c067836 */ /* 0x000fe20000000000 */
[----:B------:R-:W-:Y:S02]  /*1d30*/  FSEL R11, R7, R5, P0 ;  /* 0x00000005070b7208 */ /* 0x000fe40000000000 */
[----:B------:R-:W-:Y:S01]  /*1d40*/  @!P1 SHF.R.U32.HI R7, RZ, 0x2, R2 ;  /* 0x00000002ff079819 */ /* 0x000fe20000011602 */
[----:B------:R-:W-:Y:S01]  /*1d50*/  SHFL.DOWN PT, R4, R10, 0x10, R3 ;  /* 0x0a0000000a047989 */ /* 0x000fe200000e0003 */
[----:B------:R-:W-:Y:S02]  /*1d60*/  ISETP.GT.AND P0, PT, R6, R3, PT ;  /* 0x000000030600720c */ /* 0x000fe40003f04270 */
[----:B0-----:R-:W-:Y:S01]  /*1d70*/  @!P1 LEA R6, R9, R8, 0x18 ;  /* 0x0000000809069211 */ /* 0x001fe200078ec0ff */
[----:B------:R-:W0:Y:S01]  /*1d80*/  SHFL.DOWN PT, R5, R11, 0x10, R3 ;  /* 0x0a0000000b057989 */ /* 0x000e2200000e0003 */
[----:B------:R-:W-:-:S05]  /*1d90*/  @!P1 LOP3.LUT R7, R7, 0xf8, RZ, 0xc0, !PT ;  /* 0x000000f807079812 */ /* 0x000fca00078ec0ff */
        /* <DEDUP_REMOVED lines=10> */
[----:B------:R-:W-:Y:S01]  /*1e40*/  ISETP.GT.U32.AND P1, PT, R0, 0x20, PT ;  /* 0x000000200000780c */ /* 0x000fe20003f24070 */
[----:B-1----:R-:W-:-:S09]  /*1e50*/  ULEA UR4, UR5, UR4, 0x18 ;  /* 0x0000000405047291 */ /* 0x002fd2000f8ec0ff */
[----:B------:R-:W1:Y:S04]  /*1e60*/  LDS.128 R16, [UR4+0x20] ;  /* 0x00002004ff107984 */ /* 0x000e680008000c00 */
[----:B0-----:R-:W0:Y:S01]  /*1e70*/  LDS.128 R4, [UR4+0x30] ;  /* 0x00003004ff047984 */ /* 0x001e220008000c00 */
[----:B-1----:R-:W-:-:S10]  /*1e80*/  DADD R16, R8, R16 ;  /* 0x0000000008107229 */ /* 0x002fd40000000010 */
[----:B------:R-:W-:Y:S02]  /*1e90*/  FSEL R2, R16, R8, P1 ;  /* 0x0000000810027208 */ /* 0x000fe40000800000 */
[----:B------:R-:W-:Y:S02]  /*1ea0*/  FSEL R3, R17, R9, P1 ;  /* 0x0000000911037208 */ /* 0x000fe40000800000 */
[----:B------:R-:W-:Y:S01]  /*1eb0*/  ISETP.GT.U32.AND P1, PT, R0, 0x40, PT ;  /* 0x000000400000780c */ /* 0x000fe20003f24070 */
[----:B------:R-:W1:Y:S03]  /*1ec0*/  LDS.128 R8, [UR4+0x40] ;  /* 0x00004004ff087984 */ /* 0x000e660008000c00 */
[----:B------:R-:W-:-:S10]  /*1ed0*/  DADD R18, R2, R18 ;  /* 0x0000000002127229 */ /* 0x000fd40000000012 */
[----:B------:R-:W-:Y:S02]  /*1ee0*/  FSEL R2, R18, R2, P1 ;  /* 0x0000000212027208 */ /* 0x000fe40000800000 */
[----:B------:R-:W-:Y:S02]  /*1ef0*/  FSEL R3, R19, R3, P1 ;  /* 0x0000000313037208 */ /* 0x000fe40000800000 */
[----:B------:R-:W-:-:S04]  /*1f00*/  ISETP.GT.U32.AND P1, PT, R0, 0x60, PT ;  /* 0x000000600000780c */ /* 0x000fc80003f24070 */
[----:B0-----:R-:W-:-:S10]  /*1f10*/  DADD R4, R4, R2 ;  /* 0x0000000004047229 */ /* 0x001fd40000000002 */
[----:B------:R-:W-:Y:S02]  /*1f20*/  FSEL R2, R4, R2, P1 ;  /* 0x0000000204027208 */ /* 0x000fe40000800000 */
[----:B------:R-:W-:Y:S02]  /*1f30*/  FSEL R3, R5, R3, P1 ;  /* 0x0000000305037208 */ /* 0x000fe40000800000 */
[----:B------:R-:W-:-:S04]  /*1f40*/  ISETP.GT.U32.AND P1, PT, R0, 0x80, PT ;  /* 0x000000800000780c */ /* 0x000fc80003f24070 */
[----:B------:R-:W-:-:S10]  /*1f50*/  DADD R6, R2, R6 ;  /* 0x0000000002067229 */ /* 0x000fd40000000006 */
[----:B------:R-:W-:Y:S02]  /*1f60*/  FSEL R2, R6, R2, P1 ;  /* 0x0000000206027208 */ /* 0x000fe40000800000 */
[----:B------:R-:W-:Y:S02]  /*1f70*/  FSEL R3, R7, R3, P1 ;  /* 0x0000000307037208 */ /* 0x000fe40000800000 */
[----:B------:R-:W0:Y:S01]  /*1f80*/  LDS.128 R4, [UR4+0x50] ;  /* 0x00005004ff047984 */ /* 0x000e220008000c00 */
[----:B------:R-:W-:-:S03]  /*1f90*/  ISETP.GT.U32.AND P1, PT, R0, 0xa0, PT ;  /* 0x000000a00000780c */ /* 0x000fc60003f24070 */
[----:B-1----:R-:W-:-:S10]  /*1fa0*/  DADD R8, R8, R2 ;  /* 0x0000000008087229 */ /* 0x002fd40000000002 */
[----:B------:R-:W-:Y:S02]  /*1fb0*/  FSEL R2, R8, R2, P1 ;  /* 0x0000000208027208 */ /* 0x000fe40000800000 */
[----:B------:R-:W-:Y:S02]  /*1fc0*/  FSEL R3, R9, R3, P1 ;  /* 0x0000000309037208 */ /* 0x000fe40000800000 */
[----:B------:R-:W-:-:S04]  /*1fd0*/  ISETP.GT.U32.AND P1, PT, R0, 0xc0, PT ;  /* 0x000000c00000780c */ /* 0x000fc80003f24070 */
[----:B------:R-:W-:-:S10]  /*1fe0*/  DADD R10, R2, R10 ;  /* 0x00000000020a7229 */ /* 0x000fd4000000000a */
[----:B------:R-:W-:Y:S02]  /*1ff0*/  FSEL R2, R10, R2, P1 ;  /* 0x000000020a027208 */ /* 0x000fe40000800000 */
[----:B------:R-:W-:Y:S02]  /*2000*/  FSEL R3, R11, R3, P1 ;  /* 0x000000030b037208 */ /* 0x000fe40000800000 */
[----:B------:R-:W1:Y:S01]  /*2010*/  LDS.128 R8, [UR4+0x60] ;  /* 0x00006004ff087984 */ /* 0x000e620008000c00 */
[----:B------:R-:W-:-:S03]  /*2020*/  ISETP.GT.U32.AND P1, PT, R0, 0xe0, PT ;  /* 0x000000e00000780c */ /* 0x000fc60003f24070 */
        /* <DEDUP_REMOVED lines=43> */
[----:B------:R-:W0:Y:S01]  /*22e0*/  LDS.64 R2, [UR4+0xb0] ;  /* 0x0000b004ff027984 */ /* 0x000e220008000a00 */
        /* <DEDUP_REMOVED lines=8> */
[----:B------:R-:W-:-:S04]  /*2370*/  ISETP.GT.U32.AND P1, PT, R0, 0x260, PT ;  /* 0x000002600000780c */ /* 0x000fc80003f24070 */
[----:B0-----:R-:W-:-:S10]  /*2380*/  DADD R2, R2, R4 ;  /* 0x0000000002027229 */ /* 0x001fd40000000004 */
[----:B------:R-:W-:Y:S02]  /*2390*/  FSEL R8, R2, R4, P1 ;  /* 0x0000000402087208 */ /* 0x000fe40000800000 */
[----:B------:R-:W-:Y:S01]  /*23a0*/  FSEL R9, R3, R5, P1 ;  /* 0x0000000503097208 */ /* 0x000fe20000800000 */
[----:B------:R-:W-:Y:S06]  /*23b0*/  BRA `(.L_x_303) ;  /* 0x0000006000c07947 */ /* 0x000fec0003800000 */
.L_x_278:
[----:B------:R-:W0:Y:S01]  /*23c0*/  S2R R6, SR_TID.X ;  /* 0x0000000000067919 */ /* 0x000e220000002100 */
[----:B------:R-:W1:Y:S01]  /*23d0*/  LDCU UR4, c[0x0][0x380] ;  /* 0x00007000ff0477ac */ /* 0x000e620008000800 */
[----:B------:R-:W-:Y:S01]  /*23e0*/  IMAD.MOV.U32 R8, RZ, RZ, -0x800000 ;  /* 0xff800000ff087424 */ /* 0x000fe200078e00ff */
[----:B------:R-:W-:Y:S01]  /*23f0*/  MOV R9, 0x41dfffff ;  /* 0x41dfffff00097802 */ /* 0x000fe20000000f00 */
[----:B------:R-:W-:Y:S01]  /*2400*/  BSSY.RECONVERGENT B2, `(.L_x_304) ;  /* 0x0000026000027945 */ /* 0x000fe20003800200 */
[----:B0-----:R-:W-:-:S04]  /*2410*/  IMAD R3, R15, 0x1400, R6 ;  /* 0x000014000f037824 */ /* 0x001fc800078e0206 */
[----:B-1----:R-:W-:-:S04]  /*2420*/  VIADD R3, R3, UR4 ;  /* 0x0000000403037c36 */ /* 0x002fc80008000000 */
        /* <DEDUP_REMOVED lines=35> */
.L_x_305:
[----:B------:R-:W-:Y:S05]  /*2660*/  BSYNC.RECONVERGENT B2 ;  /* 0x0000000000027941 */ /* 0x000fea0003800200 */
.L_x_304:
        /* <DEDUP_REMOVED lines=29> */
.L_x_307:
[----:B------:R-:W-:Y:S05]  /*2840*/  BSYNC.RECONVERGENT B2 ;  /* 0x0000000000027941 */ /* 0x000fea0003800200 */
.L_x_306:
[----:B------:R-:W-:Y:S01]  /*2850*/  VIADD R2, R3, 0x280 ;  /* 0x0000028003027836 */ /* 0x000fe20000000000 */
[----:B------:R-:W0:Y:S01]  /*2860*/  MUFU.RCP64H R11, 2.14748262400000000000e+09 ;  /* 0x41dfffff000b7908 */ /* 0x000e220000001800 */
[----:B------:R-:W-:Y:S01]  /*2870*/  MOV R9, 0x41dfffff ;  /* 0x41dfffff00097802 */ /* 0x000fe20000000f00 */
[----:B------:R-:W-:Y:S01]  /*2880*/  IMAD.MOV.U32 R10, RZ, RZ, 0x1 ;  /* 0x00000001ff0a7424 */ /* 0x000fe200078e00ff */
[----:B------:R-:W-:Y:S01]  /*2890*/  DMUL R28, R28, R28 ;  /* 0x0000001c1c1c7228 */ /* 0x000fe20000000000 */
[C---:B------:R-:W-:Y:S01]  /*28a0*/  IMAD.HI.U32 R7, R2.reuse, 0x3, RZ ;  /* 0x0000000302077827 */ /* 0x040fe200078e00ff */
[----:B------:R-:W-:Y:S03]  /*28b0*/  BSSY.RECONVERGENT B2, `(.L_x_308) ;  /* 0x0000025000027945 */ /* 0x000fe60003800200 */
[----:B------:R-:W-:-:S03]  /*28c0*/  IMAD.IADD R8, R2, 0x1, -R7 ;  /* 0x0000000102087824 */ /* 0x000fc600078e0a07 */
[----:B------:R-:W-:Y:S02]  /*28d0*/  DFMA R28, R4, R4, R28 ;  /* 0x00000004041c722b */ /* 0x000fe4000000001c */
        /* <DEDUP_REMOVED lines=34> */
.L_x_309:
[----:B------:R-:W-:Y:S05]  /*2b00*/  BSYNC.RECONVERGENT B2 ;  /* 0x0000000000027941 */ /* 0x000fea0003800200 */
.L_x_308:
        /* <DEDUP_REMOVED lines=29> */
.L_x_311:
[----:B------:R-:W-:Y:S05]  /*2ce0*/  BSYNC.RECONVERGENT B2 ;  /* 0x0000000000027941 */ /* 0x000fea0003800200 */
.L_x_310:
        /* <DEDUP_REMOVED lines=43> */
.L_x_313:
[----:B------:R-:W-:Y:S05]  /*2fa0*/  BSYNC.RECONVERGENT B2 ;  /* 0x0000000000027941 */ /* 0x000fea0003800200 */
.L_x_312:
        /* <DEDUP_REMOVED lines=29> */
.L_x_315:
[----:B------:R-:W-:Y:S05]  /*3180*/  BSYNC.RECONVERGENT B2 ;  /* 0x0000000000027941 */ /* 0x000fea0003800200 */
.L_x_314:
        /* <DEDUP_REMOVED lines=43> */
.L_x_317:
[----:B------:R-:W-:Y:S05]  /*3440*/  BSYNC.RECONVERGENT B2 ;  /* 0x0000000000027941 */ /* 0x000fea0003800200 */
.L_x_316:
        /* <DEDUP_REMOVED lines=29> */
.L_x_319:
[----:B------:R-:W-:Y:S05]  /*3620*/  BSYNC.RECONVERGENT B2 ;  /* 0x0000000000027941 */ /* 0x000fea0003800200 */
.L_x_318:
        /* <DEDUP_REMOVED lines=43> */
.L_x_321:
[----:B------:R-:W-:Y:S05]  /*38e0*/  BSYNC.RECONVERGENT B2 ;  /* 0x0000000000027941 */ /* 0x000fea0003800200 */
.L_x_320:
        /* <DEDUP_REMOVED lines=29> */
.L_x_323:
[----:B------:R-:W-:Y:S05]  /*3ac0*/  BSYNC.RECONVERGENT B2 ;  /* 0x0000000000027941 */ /* 0x000fea0003800200 */
.L_x_322:
        /* <DEDUP_REMOVED lines=43> */
.L_x_325:
[----:B------:R-:W-:Y:S05]  /*3d80*/  BSYNC.RECONVERGENT B2 ;  /* 0x0000000000027941 */ /* 0x000fea0003800200 */
.L_x_324:
        /* <DEDUP_REMOVED lines=29> */
.L_x_327:
[----:B------:R-:W-:Y:S05]  /*3f60*/  BSYNC.RECONVERGENT B2 ;  /* 0x0000000000027941 */ /* 0x000fea0003800200 */
.L_x_326:
        /* <DEDUP_REMOVED lines=43> */
.L_x_329:
[----:B------:R-:W-:Y:S05]  /*4220*/  BSYNC.RECONVERGENT B2 ;  /* 0x0000000000027941 */ /* 0x000fea0003800200 */
.L_x_328:
        /* <DEDUP_REMOVED lines=29> */
.L_x_331:
[----:B------:R-:W-:Y:S05]  /*4400*/  BSYNC.RECONVERGENT B2 ;  /* 0x0000000000027941 */ /* 0x000fea0003800200 */
.L_x_330:
[----:B------:R-:W-:Y:S01]  /*4410*/  VIADD R3, R3, 0x1180 ;  /* 0x0000118003037836 */ /* 0x000fe20000000000 */
[----:B------:R-:W-:Y:S01]  /*4420*/  MOV R9, 0x41dfffff ;  /* 0x41dfffff00097802 */ /* 0x000fe20000000f00 */
[----:B------:R-:W-:Y:S01]  /*4430*/  IMAD.MOV.U32 R8, RZ, RZ, -0x800000 ;  /* 0xff800000ff087424 */ /* 0x000fe200078e00ff */
[----:B------:R-:W-:Y:S01]  /*4440*/  DMUL R28, R28, R28 ;  /* 0x0000001c1c1c7228 */ /* 0x000fe20000000000 */
[C---:B------:R-:W-:Y:S01]  /*4450*/  IMAD.HI.U32 R2, R3.reuse, 0x3, RZ ;  /* 0x0000000303027827 */ /* 0x040fe200078e00ff */
[----:B------:R-:W-:Y:S03]  /*4460*/  BSSY.RECONVERGENT B2, `(.L_x_332) ;  /* 0x0000026000027945 */ /* 0x000fe60003800200 */
[----:B------:R-:W-:-:S03]  /*4470*/  IMAD.IADD R7, R3, 0x1, -R2 ;  /* 0x0000000103077824 */ /* 0x000fc600078e0a02 */
[----:B------:R-:W-:Y:S02]  /*4480*/  DFMA R28, R10, R10, R28 ;  /* 0x0000000a0a1c722b */ /* 0x000fe4000000001c */
[----:B------:R-:W-:-:S04]  /*4490*/  LEA.HI R7, R7, R2, RZ, 0x1f ;  /* 0x0000000207077211 */ /* 0x000fc800078ff8ff */
[----:B------:R-:W-:-:S05]  /*44a0*/  SHF.R.U32.HI R2, RZ, 0x1e, R7 ;  /* 0x0000001eff027819 */ /* 0x000fca0000011607 */
[----:B------:R-:W-:Y:S02]  /*44b0*/  IMAD R2, R2, -0x7fffffff, R3 ;  /* 0x8000000102027824 */ /* 0x000fe400078e0203 */
[----:B------:R-:W0:Y:S03]  /*44c0*/  MUFU.RCP64H R3, 2.14748262400000000000e+09 ;  /* 0x41dfffff00037908 */ /* 0x000e260000001800 */
        /* <DEDUP_REMOVED lines=12> */
[----:B------:R-:W-:-:S05]  /*4590*/  DSETP.GTU.AND P0, PT, R28, 1, PT ;  /* 0x3ff000001c00742a */ /* 0x000fca0003f0c000 */
        /* <DEDUP_REMOVED lines=15> */
[----:B------:R-:W-:Y:S05]  /*4690*/  CALL.REL.NOINC `($__internal_2_$__cuda_sm20_div_rn_f64_full) ;  /* 0x0000004000247944 */ /* 0x000fea0003c00000 */
[----:B------:R-:W-:Y:S02]  /*46a0*/  IMAD.MOV.U32 R44, RZ, RZ, R28 ;  /* 0x000000ffff2c7224 */ /* 0x000fe400078e001c */
[----:B------:R-:W-:-:S07]  /*46b0*/  IMAD.MOV.U32 R45, RZ, RZ, R29 ;  /* 0x000000ffff2d7224 */ /* 0x000fce00078e001d */
.L_x_333:
[----:B------:R-:W-:Y:S05]  /*46c0*/  BSYNC.RECONVERGENT B2 ;  /* 0x0000000000027941 */ /* 0x000fea0003800200 */
.L_x_332:
        /* <DEDUP_REMOVED lines=17> */
[C---:B------:R-:W-:Y:S01]  /*47e0*/  DFMA R10, R16.reuse, -R8, 1 ;  /* 0x3ff00000100a742b */ /* 0x040fe20000000808 */
[----:B------:R-:W0:Y:S01]  /*47f0*/  LDC R12, c[0x0][0x3ac] ;  /* 0x0000eb00ff0c7b82 */ /* 0x000e220000000800 */
[----:B------:R-:W1:Y:S06]  /*4800*/  I2F.F64.U32 R22, R19 ;  /* 0x0000001300167312 */ /* 0x000e6c0000201800 */
[----:B------:R-:W-:-:S08]  /*4810*/  DFMA R10, R16, R10, R16 ;  /* 0x0000000a100a722b */ /* 0x000fd00000000010 */
[----:B-1----:R-:W-:Y:S01]  /*4820*/  DMUL R28, R10, R22 ;  /* 0x000000160a1c7228 */ /* 0x002fe20000000000 */
[----:B------:R-:W-:-:S07]  /*4830*/  FSETP.GEU.AND P1, PT, |R23|, 6.5827683646048100446e-37, PT ;  /* 0x036000001700780b */ /* 0x000fce0003f2e200 */
[----:B------:R-:W-:-:S08]  /*4840*/  DFMA R8, R28, -R8, R22 ;  /* 0x800000081c08722b */ /* 0x000fd00000000016 */
[----:B------:R-:W-:Y:S01]  /*4850*/  DFMA R28, R10, R8, R28 ;  /* 0x000000080a1c722b */ /* 0x000fe2000000001c */
[----:B0-----:R-:W-:-:S09]  /*4860*/  IMAD R11, R12, 0x1400, RZ ;  /* 0x000014000c0b7824 */ /* 0x001fd200078e02ff */
[----:B------:R-:W-:-:S05]  /*4870*/  FFMA R7, RZ, 27.999998092651367188, R29 ;  /* 0x41dfffffff077823 */ /* 0x000fca000000001d */
[----:B------:R-:W-:-:S13]  /*4880*/  FSETP.GT.AND P0, PT, |R7|, 1.469367938527859385e-39, PT ;  /* 0x001000000700780b */ /* 0x000fda0003f04200 */
[----:B------:R-:W-:Y:S05]  /*4890*/  @P0 BRA P1, `(.L_x_335) ;  /* 0x0000000000080947 */ /* 0x000fea0000800000 */
[----:B------:R-:W-:-:S07]  /*48a0*/  MOV R8, 0x48c0 ;  /* 0x000048c000087802 */ /* 0x000fce0000000f00 */
[----:B------:R-:W-:Y:S05]  /*48b0*/  CALL.REL.NOINC `($__internal_2_$__cuda_sm20_div_rn_f64_full) ;  /* 0x0000003c009c7944 */ /* 0x000fea0003c00000 */
.L_x_335:
[----:B------:R-:W-:Y:S05]  /*48c0*/  BSYNC.RECONVERGENT B2 ;  /* 0x0000000000027941 */ /* 0x000fea0003800200 */
.L_x_334:
[----:B------:R-:W-:Y:S01]  /*48d0*/  IMAD.MOV.U32 R4, RZ, RZ, RZ ;  /* 0x000000ffff047224 */ /* 0x000fe200078e00ff */
[----:B------:R-:W-:Y:S01]  /*48e0*/  MOV R38, RZ ;  /* 0x000000ff00267202 */ /* 0x000fe20000000f00 */
[----:B------:R-:W-:Y:S01]  /*48f0*/  IMAD.MOV.U32 R20, RZ, RZ, RZ ;  /* 0x000000ffff147224 */ /* 0x000fe200078e00ff */
[----:B------:R-:W-:Y:S01]  /*4900*/  DMUL R28, R28, R28 ;  /* 0x0000001c1c1c7228 */ /* 0x000fe20000000000 */
[----:B------:R-:W-:Y:S02]  /*4910*/  IMAD.MOV.U32 R34, RZ, RZ, RZ ;  /* 0x000000ffff227224 */ /* 0x000fe400078e00ff */
[----:B------:R-:W-:Y:S02]  /*4920*/  IMAD.MOV.U32 R40, RZ, RZ, RZ ;  /* 0x000000ffff287224 */ /* 0x000fe400078e00ff */
[----:B------:R-:W-:Y:S01]  /*4930*/  DADD R4, R4, R20 ;  /* 0x0000000004047229 */ /* 0x000fe20000000014 */
[----:B------:R-:W-:Y:S02]  /*4940*/  IMAD.MOV.U32 R42, RZ, RZ, RZ ;  /* 0x000000ffff2a7224 */ /* 0x000fe400078e00ff */
[----:B------:R-:W-:Y:S01]  /*4950*/  DFMA R28, R44, R44, R28 ;  /* 0x0000002c2c1c722b */ /* 0x000fe2000000001c */
[----:B------:R-:W-:-:S04]  /*4960*/  IMAD.MOV.U32 R2, RZ, RZ, RZ ;  /* 0x000000ffff027224 */ /* 0x000fc800078e00ff */
[----:B------:R-:W-:-:S03]  /*4970*/  DADD R4, R4, R34 ;  /* 0x0000000004047229 */ /* 0x000fc60000000022 */
[----:B------:R-:W-:-:S05]  /*4980*/  DSETP.GTU.AND P0, PT, R28, 1, PT ;  /* 0x3ff000001c00742a */ /* 0x000fca0003f0c000 */
[----:B------:R-:W-:Y:S01]  /*4990*/  DADD R4, R4, R38 ;  /* 0x0000000004047229 */ /* 0x000fe20000000026 */
[----:B------:R-:W-:Y:S02]  /*49a0*/  FSEL R21, RZ, 1.875, P0 ;  /* 0x3ff00000ff157808 */ /* 0x000fe40000000000 */
[----:B------:R-:W-:-:S05]  /*49b0*/  ISETP.GE.U32.AND P0, PT, R0, R11, PT ;  /* 0x0000000b0000720c */ /* 0x000fca0003f06070 */
[----:B------:R-:W-:-:S08]  /*49c0*/  DADD R4, R4, R40 ;  /* 0x0000000004047229 */ /* 0x000fd00000000028 */
[----:B------:R-:W-:-:S08]  /*49d0*/  DADD R4, R4, R42 ;  /* 0x0000000004047229 */ /* 0x000fd0000000002a */
[----:B------:R-:W-:-:S08]  /*49e0*/  DADD R4, R4, R2 ;  /* 0x0000000004047229 */ /* 0x000fd00000000002 */
[----:B------:R-:W-:Y:S01]  /*49f0*/  DADD R20, R4, R20 ;  /* 0x0000000004147229 */ /* 0x000fe20000000014 */
[----:B------:R-:W-:Y:S10]  /*4a00*/  @!P0 BRA `(.L_x_336) ;  /* 0x0000003800048947 */ /* 0x000ff40003800000 */
[----:B------:R-:W0:Y:S01]  /*4a10*/  LDCU.64 UR6, c[0x0][0x3a8] ;  /* 0x00007500ff0677ac */ /* 0x000e220008000a00 */
[----:B------:R-:W1:Y:S01]  /*4a20*/  LDC R0, c[0x0][0x380] ;  /* 0x0000e000ff007b82 */ /* 0x000e620000000800 */
[----:B------:R-:W-:Y:S01]  /*4a30*/  UMOV UR4, URZ ;  /* 0x000000ff00047c82 */ /* 0x000fe20008000000 */
[----:B0-----:R-:W-:Y:S01]  /*4a40*/  VIADD R9, R15, UR7 ;  /* 0x000000070f097c36 */ /* 0x001fe20008000000 */
[----:B------:R-:W-:-:S03]  /*4a50*/  UIADD3 UR5, UPT, UPT, UR6, -0x1400, URZ ;  /* 0xffffec0006057890 */ /* 0x000fc6000fffe0ff */
[----:B------:R-:W-:Y:S02]  /*4a60*/  IMAD R9, R9, 0x1400, RZ ;  /* 0x0000140009097824 */ /* 0x000fe400078e02ff */
[----:B-1----:R-:W-:-:S03]  /*4a70*/  IMAD.IADD R4, R11, 0x1, R0 ;  /* 0x000000010b047824 */ /* 0x002fc600078e0200 */
[----:B------:R-:W-:Y:S01]  /*4a80*/  ISETP.GT.U32.AND P0, PT, R9, UR5, PT ;  /* 0x0000000509007c0c */ /* 0x000fe2000bf04070 */
[----:B------:R-:W-:-:S04]  /*4a90*/  IMAD R4, R15, 0x1400, R4 ;  /* 0x000014000f047824 */ /* 0x000fc800078e0204 */
[----:B------:R-:W-:-:S08]  /*4aa0*/  VIADD R2, R4, 0x280 ;  /* 0x0000028004027836 */ /* 0x000fd00000000000 */
[----:B------:R-:W-:Y:S05]  /*4ab0*/  @P0 BRA `(.L_x_337) ;  /* 0x0000002400cc0947 */ /* 0x000fea0003800000 */
[----:B------:R-:W-:Y:S01]  /*4ac0*/  IADD3 R0, PT, PT, R6, R0, RZ ;  /* 0x0000000006007210 */ /* 0x000fe20007ffe0ff */
[----:B------:R-:W0:Y:S06]  /*4ad0*/  LDCU UR6, c[0x0][0x3a8] ;  /* 0x00007500ff0677ac */ /* 0x000e2c0008000800 */
.L_x_370:
        /* <DEDUP_REMOVED lines=24> */
[----:B------:R-:W-:-:S05]  /*4c60*/  @P0 IMAD.MOV R12, RZ, RZ, -R8 ;  /* 0x000000ffff0c0224 */ /* 0x000fca00078e0a08 */
[----:B------:R-:W-:-:S05]  /*4c70*/  IADD3 R3, PT, PT, R3, R12, RZ ;  /* 0x0000000c03037210 */ /* 0x000fca0007ffe0ff */
        /* <DEDUP_REMOVED lines=10> */
[----:B0-----:R-:W-:Y:S05]  /*4d20*/  CALL.REL.NOINC `($__internal_2_$__cuda_sm20_div_rn_f64_full) ;  /* 0x0000003800807944 */ /* 0x001fea0003c00000 */
[----:B------:R-:W-:Y:S02]  /*4d30*/  IMAD.MOV.U32 R38, RZ, RZ, R28 ;  /* 0x000000ffff267224 */ /* 0x000fe400078e001c */
[----:B------:R-:W-:-:S07]  /*4d40*/  IMAD.MOV.U32 R39, RZ, RZ, R29 ;  /* 0x000000ffff277224 */ /* 0x000fce00078e001d */
.L_x_339:
[----:B0-----:R-:W-:Y:S05]  /*4d50*/  BSYNC.RECONVERGENT B2 ;  /* 0x0000000000027941 */ /* 0x001fea0003800200 */
.L_x_338:
        /* <DEDUP_REMOVED lines=29> */
.L_x_341:
[----:B------:R-:W-:Y:S05]  /*4f30*/  BSYNC.RECONVERGENT B2 ;  /* 0x0000000000027941 */ /* 0x000fea0003800200 */
.L_x_340:
        /* <DEDUP_REMOVED lines=43> */
.L_x_343:
[----:B------:R-:W-:Y:S05]  /*51f0*/  BSYNC.RECONVERGENT B2 ;  /* 0x0000000000027941 */ /* 0x000fea0003800200 */
.L_x_342:
        /* <DEDUP_REMOVED lines=29> */
.L_x_345:
[----:B------:R-:W-:Y:S05]  /*53d0*/  BSYNC.RECONVERGENT B2 ;  /* 0x0000000000027941 */ /* 0x000fea0003800200 */
.L_x_344:
        /* <DEDUP_REMOVED lines=28> */
[----:B------:R-:W-:-:S05]  /*55a0*/  IADD3 R3, PT, PT, R8, R5, RZ ;  /* 0x0000000508037210 */ /* 0x000fca0007ffe0ff */
        /* <DEDUP_REMOVED lines=14> */
.L_x_347:
[----:B------:R-:W-:Y:S05]  /*5690*/  BSYNC.RECONVERGENT B2 ;  /* 0x0000000000027941 */ /* 0x000fea0003800200 */
.L_x_346:
        /* <DEDUP_REMOVED lines=29> */
.L_x_349:
[----:B------:R-:W-:Y:S05]  /*5870*/  BSYNC.RECONVERGENT B2 ;  /* 0x0000000000027941 */ /* 0x000fea0003800200 */
.L_x_348:
[----:B------:R-:W-:Y:S01]  /*5880*/  VIADD R3, R10, 0x780 ;  /* 0x000007800a037836 */ /* 0x000fe20000000000 */
[----:B------:R-:W0:Y:S01]  /*5890*/  MUFU.RCP64H R19, 2.14748262400000000000e+09 ;  /* 0x41dfffff00137908 */ /* 0x000e220000001800 */
[----:B------:R-:W-:Y:S01]  /*58a0*/  IMAD.MOV.U32 R16, RZ, RZ, -0x800000 ;  /* 0xff800000ff107424 */ /* 0x000fe200078e00ff */
[----:B------:R-:W-:Y:S01]  /*58b0*/  MOV R18, 0x1 ;  /* 0x0000000100127802 */ /* 0x000fe20000000f00 */
[C---:B------:R-:W-:Y:S01]  /*58c0*/  IMAD.HI.U32 R8, R3.reuse, 0x3, RZ ;  /* 0x0000000303087827 */ /* 0x040fe200078e00ff */
[----:B------:R-:W-:Y:S01]  /*58d0*/  DMUL R28, R28, R28 ;  /* 0x0000001c1c1c7228 */ /* 0x000fe20000000000 */
[----:B------:R-:W-:Y:S02]  /*58e0*/  BSSY.RECONVERGENT B2, `(.L_x_350) ;  /* 0x0000025000027945 */ /* 0x000fe40003800200 */
[----:B------:R-:W-:-:S05]  /*58f0*/  IMAD.IADD R17, R3, 0x1, -R8 ;  /* 0x0000000103117824 */ /* 0x000fca00078e0a08 */
[----:B------:R-:W-:Y:S01]  /*5900*/  LEA.HI R17, R17, R8, RZ, 0x1f ;  /* 0x0000000811117211 */ /* 0x000fe200078ff8ff */
[----:B------:R-:W-:-:S03]  /*5910*/  DFMA R28, R38, R38, R28 ;  /* 0x00000026261c722b */ /* 0x000fc6000000001c */
        /* <DEDUP_REMOVED lines=12> */
[----:B------:R-:W-:Y:S02]  /*59e0*/  LOP3.LUT R25, R3, 0x7fffffff, RZ, 0x3c, !PT ;  /* 0x7fffffff03197812 */ /* 0x000fe400078e3cff */
[----:B------:R-:W-:-:S13]  /*59f0*/  ISETP.GE.U32.AND P0, PT, R8, R3, PT ;  /* 0x000000030800720c */ /* 0x000fda0003f06070 */
[----:B------:R-:W-:Y:S01]  /*5a00*/  @P0 IMAD.MOV R25, RZ, RZ, -R3 ;  /* 0x000000ffff190224 */ /* 0x000fe200078e0a03 */
[----:B------:R-:W-:-:S03]  /*5a10*/  DSETP.GTU.AND P0, PT, R28, 1, PT ;  /* 0x3ff000001c00742a */ /* 0x000fc60003f0c000 */
        /* <DEDUP_REMOVED lines=17> */
.L_x_351:
[----:B------:R-:W-:Y:S05]  /*5b30*/  BSYNC.RECONVERGENT B2 ;  /* 0x0000000000027941 */ /* 0x000fea0003800200 */
.L_x_350:
        /* <DEDUP_REMOVED lines=29> */
.L_x_353:
[----:B------:R-:W-:Y:S05]  /*5d10*/  BSYNC.RECONVERGENT B2 ;  /* 0x0000000000027941 */ /* 0x000fea0003800200 */
.L_x_352:
        /* <DEDUP_REMOVED lines=40> */
[----:B------:R-:W-:Y:S05]  /*5fa0*/  CALL.REL.NOINC `($__internal_2_$__cuda_sm20_div_rn_f64_full) ;  /* 0x0000002400e07944 */ /* 0x000fea0003c00000 */
[----:B------:R-:W-:Y:S01]  /*5fb0*/  MOV R38, R28 ;  /* 0x0000001c00267202 */ /* 0x000fe20000000f00 */
[----:B------:R-:W-:-:S07]  /*5fc0*/  IMAD.MOV.U32 R39, RZ, RZ, R29 ;  /* 0x000000ffff277224 */ /* 0x000fce00078e001d */
.L_x_355:
[----:B------:R-:W-:Y:S05]  /*5fd0*/  BSYNC.RECONVERGENT B2 ;  /* 0x0000000000027941 */ /* 0x000fea0003800200 */
.L_x_354:
        /* <DEDUP_REMOVED lines=29> */
.L_x_357:
[----:B------:R-:W-:Y:S05]  /*61b0*/  BSYNC.RECONVERGENT B2 ;  /* 0x0000000000027941 */ /* 0x000fea0003800200 */
.L_x_356:
[----:B------:R-:W-:Y:S01]  /*61c0*/  IADD3 R8, PT, PT, R10, 0xc80, RZ ;  /* 0x00000c800a087810 */ /* 0x000fe20007ffe0ff */
[----:B------:R-:W0:Y:S01]  /*61d0*/  MUFU.RCP64H R23, 2.14748262400000000000e+09 ;  /* 0x41dfffff00177908 */ /* 0x000e220000001800 */
[----:B------:R-:W-:Y:S01]  /*61e0*/  IMAD.MOV.U32 R18, RZ, RZ, -0x800000 ;  /* 0xff800000ff127424 */ /* 0x000fe200078e00ff */
[----:B------:R-:W-:Y:S01]  /*61f0*/  DMUL R28, R28, R28 ;  /* 0x0000001c1c1c7228 */ /* 0x000fe20000000000 */
[----:B------:R-:W-:Y:S01]  /*6200*/  IMAD.MOV.U32 R22, RZ, RZ, 0x1 ;  /* 0x00000001ff167424 */ /* 0x000fe200078e00ff */
[----:B------:R-:W-:Y:S01]  /*6210*/  BSSY.RECONVERGENT B2, `(.L_x_358) ;  /* 0x0000026000027945 */ /* 0x000fe20003800200 */
[----:B------:R-:W-:-:S04]  /*6220*/  IMAD.HI.U32 R19, R8, 0x3, RZ ;  /* 0x0000000308137827 */ /* 0x000fc800078e00ff */
[----:B------:R-:W-:Y:S01]  /*6230*/  IMAD.IADD R12, R8, 0x1, -R19 ;  /* 0x00000001080c7824 */ /* 0x000fe200078e0a13 */
[----:B------:R-:W-:-:S04]  /*6240*/  DFMA R28, R38, R38, R28 ;  /* 0x00000026261c722b */ /* 0x000fc8000000001c */
        /* <DEDUP_REMOVED lines=32> */
[----:B------:R-:W-:Y:S02]  /*6450*/  IMAD.MOV.U32 R34, RZ, RZ, R28 ;  /* 0x000000ffff227224 */ /* 0x000fe400078e001c */
[----:B------:R-:W-:-:S07]  /*6460*/  IMAD.MOV.U32 R35, RZ, RZ, R29 ;  /* 0x000000ffff237224 */ /* 0x000fce00078e001d */
.L_x_359:
[----:B------:R-:W-:Y:S05]  /*6470*/  BSYNC.RECONVERGENT B2 ;  /* 0x0000000000027941 */ /* 0x000fea0003800200 */
.L_x_358:
        /* <DEDUP_REMOVED lines=31> */
.L_x_361:
[----:B------:R-:W-:Y:S05]  /*6670*/  BSYNC.RECONVERGENT B2 ;  /* 0x0000000000027941 */ /* 0x000fea0003800200 */
.L_x_360:
[----:B------:R-:W-:Y:S01]  /*6680*/  VIADD R8, R10, 0xf00 ;  /* 0x00000f000a087836 */ /* 0x000fe20000000000 */
        /* <DEDUP_REMOVED lines=27> */
[----:B------:R-:W-:Y:S01]  /*6840*/  VIADD R22, R14, 0xffffffff ;  /* 0xffffffff0e167836 */ /* 0x000fe20000000000 */
[----:B------:R-:W-:-:S05]  /*6850*/  FSEL R35, RZ, 1.875, P0 ;  /* 0x3ff00000ff237808 */ /* 0x000fca0000000000 */
[----:B------:R-:W0:Y:S01]  /*6860*/  I2F.F64.U32 R22, R22 ;  /* 0x0000001600167312 */ /* 0x000e220000201800 */
        /* <DEDUP_REMOVED lines=12> */
.L_x_363:
[----:B------:R-:W-:Y:S05]  /*6930*/  BSYNC.RECONVERGENT B2 ;  /* 0x0000000000027941 */ /* 0x000fea0003800200 */
.L_x_362:
        /* <DEDUP_REMOVED lines=27> */
[----:B------:R-:W-:Y:S01]  /*6af0*/  MOV R22, R24 ;  /* 0x0000001800167202 */ /* 0x000fe20000000f00 */
[----:B------:R-:W-:Y:S01]  /*6b00*/  IMAD.MOV.U32 R23, RZ, RZ, R25 ;  /* 0x000000ffff177224 */ /* 0x000fe200078e0019 */
[----:B------:R-:W-:-:S07]  /*6b10*/  MOV R8, 0x6b30 ;  /* 0x00006b3000087802 */ /* 0x000fce0000000f00 */
[----:B------:R-:W-:Y:S05]  /*6b20*/  CALL.REL.NOINC `($__internal_2_$__cuda_sm20_div_rn_f64_full) ;  /* 0x0000001c00007944 */ /* 0x000fea0003c00000 */
[----:B------:R-:W-:Y:S02]  /*6b30*/  IMAD.MOV.U32 R26, RZ, RZ, R28 ;  /* 0x000000ffff1a7224 */ /* 0x000fe400078e001c */
[----:B------:R-:W-:-:S07]  /*6b40*/  IMAD.MOV.U32 R27, RZ, RZ, R29 ;  /* 0x000000ffff1b7224 */ /* 0x000fce00078e001d */
.L_x_365:
[----:B------:R-:W-:Y:S05]  /*6b50*/  BSYNC.RECONVERGENT B2 ;  /* 0x0000000000027941 */ /* 0x000fea0003800200 */
.L_x_364:
        /* <DEDUP_REMOVED lines=43> */
.L_x_367:
[----:B------:R-:W-:Y:S05]  /*6e10*/  BSYNC.RECONVERGENT B2 ;  /* 0x0000000000027941 */ /* 0x000fea0003800200 */
.L_x_366:
        /* <DEDUP_REMOVED lines=31> */
.L_x_369:
[----:B------:R-:W-:Y:S05]  /*7010*/  BSYNC.RECONVERGENT B2 ;  /* 0x0000000000027941 */ /* 0x000fea0003800200 */
.L_x_368:
[----:B------:R-:W-:Y:S01]  /*7020*/  IMAD.MOV.U32 R22, RZ, RZ, RZ ;  /* 0x000000ffff167224 */ /* 0x000fe200078e00ff */
[----:B------:R-:W-:Y:S01]  /*7030*/  MOV R16, RZ ;  /* 0x000000ff00107202 */ /* 0x000fe20000000f00 */
[----:B------:R-:W-:Y:S01]  /*7040*/  IMAD.MOV.U32 R23, RZ, RZ, R7 ;  /* 0x000000ffff177224 */ /* 0x000fe200078e0007 */
[----:B------:R-:W-:Y:S01]  /*7050*/  DMUL R28, R28, R28 ;  /* 0x0000001c1c1c7228 */ /* 0x000fe20000000000 */
[----:B------:R-:W-:Y:S01]  /*7060*/  IMAD.MOV.U32 R18, RZ, RZ, RZ ;  /* 0x000000ffff127224 */ /* 0x000fe200078e00ff */
[----:B------:R-:W-:Y:S01]  /*7070*/  IADD3 R8, PT, PT, -R9, UR6, RZ ;  /* 0x0000000609087c10 */ /* 0x000fe2000fffe1ff */
[----:B------:R-:W-:Y:S02]  /*7080*/  IMAD.MOV.U32 R34, RZ, RZ, RZ ;  /* 0x000000ffff227224 */ /* 0x000fe400078e00ff */
[----:B------:R-:W-:Y:S01]  /*7090*/  DADD R20, R20, R22 ;  /* 0x0000000014147229 */ /* 0x000fe20000000016 */
[----:B------:R-:W-:Y:S02]  /*70a0*/  IMAD.MOV.U32 R38, RZ, RZ, RZ ;  /* 0x000000ffff267224 */ /* 0x000fe400078e00ff */
[----:B------:R-:W-:Y:S01]  /*70b0*/  IMAD.MOV.U32 R23, RZ, RZ, R5 ;  /* 0x000000ffff177224 */ /* 0x000fe200078e0005 */
[----:B------:R-:W-:-:S05]  /*70c0*/  DFMA R28, R40, R40, R28 ;  /* 0x00000028281c722b */ /* 0x000fca000000001c */
[----:B------:R-:W-:Y:S01]  /*70d0*/  DADD R20, R20, R22 ;  /* 0x0000000014147229 */ /* 0x000fe20000000016 */
[----:B------:R-:W-:Y:S02]  /*70e0*/  IMAD.MOV.U32 R23, RZ, RZ, R3 ;  /* 0x000000ffff177224 */ /* 0x000fe400078e0003 */
[----:B------:R-:W-:-:S05]  /*70f0*/  DSETP.GTU.AND P0, PT, R28, 1, PT ;  /* 0x3ff000001c00742a */ /* 0x000fca0003f0c000 */
[----:B------:R-:W-:-:S08]  /*7100*/  DADD R20, R20, R22 ;  /* 0x0000000014147229 */ /* 0x000fd00000000016 */
        /* <DEDUP_REMOVED lines=8> */
[--C-:B------:R-:W-:Y:S01]  /*7190*/  IMAD.IADD R9, R9, 0x1, R11.reuse ;  /* 0x0000000109097824 */ /* 0x100fe200078e020b */
[----:B------:R-:W-:Y:S01]  /*71a0*/  UIADD3 UR4, UPT, UPT, UR4, 0x1, URZ ;  /* 0x0000000104047890 */ /* 0x000fe2000fffe0ff */
[----:B------:R-:W-:Y:S01]  /*71b0*/  IMAD.IADD R2, R2, 0x1, R11 ;  /* 0x0000000102027824 */ /* 0x000fe200078e020b */
[----:B------:R-:W-:Y:S02]  /*71c0*/  IADD3 R4, PT, PT, R4, R11, RZ ;  /* 0x0000000b04047210 */ /* 0x000fe40007ffe0ff */
[----:B------:R-:W-:-:S13]  /*71d0*/  ISETP.GT.U32.AND P0, PT, R9, UR5, PT ;  /* 0x0000000509007c0c */ /* 0x000fda000bf04070 */
[----:B------:R-:W-:Y:S05]  /*71e0*/  @!P0 BRA `(.L_x_370) ;  /* 0xffffffd8003c8947 */ /* 0x000fea000383ffff */
.L_x_337:
[----:B------:R-:W-:-:S13]  /*71f0*/  ISETP.GE.U32.AND P0, PT, R9, UR6, PT ;  /* 0x0000000609007c0c */ /* 0x000fda000bf06070 */
[----:B------:R-:W-:Y:S05]  /*7200*/  @P0 BRA `(.L_x_336) ;  /* 0x0000001000040947 */ /* 0x000fea0003800000 */
[----:B------:R-:W-:Y:S01]  /*7210*/  IADD3 R0, PT, PT, -R9, UR6, RZ ;  /* 0x0000000609007c10 */ /* 0x000fe2000fffe1ff */
[----:B------:R-:W-:Y:S03]  /*7220*/  BSSY.RECONVERGENT B2, `(.L_x_336) ;  /* 0x00000ff000027945 */ /* 0x000fe60003800200 */
[----:B------:R-:W-:-:S13]  /*7230*/  ISETP.GE.AND P0, PT, R6, R0, PT ;  /* 0x000000000600720c */ /* 0x000fda0003f06270 */
[----:B------:R-:W-:Y:S05]  /*7240*/  @P0 BRA `(.L_x_371) ;  /* 0x0000000c00f00947 */ /* 0x000fea0003800000 */
[----:B------:R-:W0:Y:S01]  /*7250*/  LDC R8, c[0x0][0x3ac] ;  /* 0x0000eb00ff087b82 */ /* 0x000e220000000800 */
[----:B------:R-:W-:Y:S01]  /*7260*/  LOP3.LUT R3, RZ, R6, RZ, 0x33, !PT ;  /* 0x00000006ff037212 */ /* 0x000fe200078e33ff */
[----:B------:R-:W-:Y:S04]  /*7270*/  BSSY.RECONVERGENT B3, `(.L_x_372) ;  /* 0x000005a000037945 */ /* 0x000fe80003800200 */
[----:B------:R-:W-:Y:S02]  /*7280*/  VIADD R3, R3, UR6 ;  /* 0x0000000603037c36 */ /* 0x000fe40008000000 */
[----:B0-----:R-:W-:Y:S02]  /*7290*/  IMAD.IADD R10, R15, 0x1, R8 ;  /* 0x000000010f0a7824 */ /* 0x001fe400078e0208 */
[----:B------:R-:W-:-:S02]  /*72a0*/  IMAD R8, R8, UR4, RZ ;  /* 0x0000000408087c24 */ /* 0x000fc4000f8e02ff */
[----:B------:R-:W-:-:S04]  /*72b0*/  IMAD R3, R10, -0x1400, R3 ;  /* 0xffffec000a037824 */ /* 0x000fc800078e0203 */
[----:B------:R-:W-:-:S04]  /*72c0*/  IMAD R5, R8, -0x1400, R3 ;  /* 0xffffec0008057824 */ /* 0x000fc800078e0203 */
[----:B------:R-:W-:-:S05]  /*72d0*/  IMAD.HI.U32 R3, R5, -0x33333333, RZ ;  /* 0xcccccccd05037827 */ /* 0x000fca00078e00ff */
[----:B------:R-:W-:-:S04]  /*72e0*/  SHF.R.U32.HI R3, RZ, 0x9, R3 ;  /* 0x00000009ff037819 */ /* 0x000fc80000011603 */
[----:B------:R-:W-:-:S04]  /*72f0*/  LOP3.LUT R3, R3, 0x1, RZ, 0xc0, !PT ;  /* 0x0000000103037812 */ /* 0x000fc800078ec0ff */
[----:B------:R-:W-:Y:S01]  /*7300*/  ISETP.NE.U32.AND P0, PT, R3, 0x1, PT ;  /* 0x000000010300780c */ /* 0x000fe20003f05070 */
[----:B------:R-:W-:-:S12]  /*7310*/  IMAD.MOV.U32 R3, RZ, RZ, R6 ;  /* 0x000000ffff037224 */ /* 0x000fd800078e0006 */
[----:B------:R-:W-:Y:S05]  /*7320*/  @!P0 BRA `(.L_x_373) ;  /* 0x0000000400388947 */ /* 0x000fea0003800000 */
[----:B------:R-:W0:Y:S01]  /*7330*/  LDCU UR5, c[0x0][0x380] ;  /* 0x00007000ff0577ac */ /* 0x000e220008000800 */
[----:B------:R-:W1:Y:S01]  /*7340*/  MUFU.RCP64H R11, 2.14748262400000000000e+09 ;  /* 0x41dfffff000b7908 */ /* 0x000e620000001800 */
[----:B------:R-:W-:Y:S01]  /*7350*/  IMAD.MOV.U32 R10, RZ, RZ, 0x1 ;  /* 0x00000001ff0a7424 */ /* 0x000fe200078e00ff */
[----:B------:R-:W-:Y:S01]  /*7360*/  BSSY.RECONVERGENT B4, `(.L_x_374) ;  /* 0x0000025000047945 */ /* 0x000fe20003800200 */
[----:B0-----:R-:W-:-:S05]  /*7370*/  IADD3 R9, PT, PT, R6, UR5, R9 ;  /* 0x0000000506097c10 */ /* 0x001fca000fffe009 */
[----:B------:R-:W-:-:S04]  /*7380*/  IMAD.HI.U32 R8, R9, 0x3, RZ ;  /* 0x0000000309087827 */ /* 0x000fc800078e00ff */
[----:B------:R-:W-:-:S05]  /*7390*/  IMAD.IADD R3, R9, 0x1, -R8 ;  /* 0x0000000109037824 */ /* 0x000fca00078e0a08 */
[----:B------:R-:W-:-:S04]  /*73a0*/  LEA.HI R3, R3, R8, RZ, 0x1f ;  /* 0x0000000803037211 */ /* 0x000fc800078ff8ff */
[----:B------:R-:W-:-:S05]  /*73b0*/  SHF.R.U32.HI R8, RZ, 0x1e, R3 ;  /* 0x0000001eff087819 */ /* 0x000fca0000011603 */
[----:B------:R-:W-:Y:S01]  /*73c0*/  IMAD R8, R8, -0x7fffffff, R9 ;  /* 0x8000000108087824 */ /* 0x000fe200078e0209 */
[----:B------:R-:W-:-:S04]  /*73d0*/  MOV R9, 0x41dfffff ;  /* 0x41dfffff00097802 */ /* 0x000fc80000000f00 */
        /* <DEDUP_REMOVED lines=27> */
[----:B------:R-:W-:Y:S01]  /*7590*/  IMAD.MOV.U32 R10, RZ, RZ, R28 ;  /* 0x000000ffff0a7224 */ /* 0x000fe200078e001c */
[----:B------:R-:W-:-:S07]  /*75a0*/  MOV R11, R29 ;  /* 0x0000001d000b7202 */ /* 0x000fce0000000f00 */
.L_x_375:
[----:B------:R-:W-:Y:S05]  /*75b0*/  BSYNC.RECONVERGENT B4 ;  /* 0x0000000000047941 */ /* 0x000fea0003800200 */
.L_x_374:
        /* <DEDUP_REMOVED lines=29> */
.L_x_377:
[----:B------:R-:W-:Y:S05]  /*7790*/  BSYNC.RECONVERGENT B4 ;  /* 0x0000000000047941 */ /* 0x000fea0003800200 */
.L_x_376:
[----:B------:R-:W-:Y:S01]  /*77a0*/  DMUL R28, R28, R28 ;  /* 0x0000001c1c1c7228 */ /* 0x000fe20000000000 */
[----:B------:R-:W-:Y:S01]  /*77b0*/  IMAD.MOV.U32 R8, RZ, RZ, RZ ;  /* 0x000000ffff087224 */ /* 0x000fe200078e00ff */
[----:B------:R-:W-:-:S06]  /*77c0*/  IADD3 R3, PT, PT, R6, 0x280, RZ ;  /* 0x0000028006037810 */ /* 0x000fcc0007ffe0ff */
[----:B------:R-:W-:-:S08]  /*77d0*/  DFMA R28, R10, R10, R28 ;  /* 0x0000000a0a1c722b */ /* 0x000fd0000000001c */
[----:B------:R-:W-:-:S06]  /*77e0*/  DSETP.GTU.AND P0, PT, R28, 1, PT ;  /* 0x3ff000001c00742a */ /* 0x000fcc0003f0c000 */
[----:B------:R-:W-:-:S06]  /*77f0*/  FSEL R9, RZ, 1.875, P0 ;  /* 0x3ff00000ff097808 */ /* 0x000fcc0000000000 */
[----:B------:R-:W-:-:S11]  /*7800*/  DADD R20, R20, R8 ;  /* 0x0000000014147229 */ /* 0x000fd60000000008 */
.L_x_373:
[----:B------:R-:W-:Y:S05]  /*7810*/  BSYNC.RECONVERGENT B3 ;  /* 0x0000000000037941 */ /* 0x000fea0003800200 */
.L_x_372:
[----:B------:R-:W-:-:S13]  /*7820*/  ISETP.GE.U32.AND P0, PT, R5, 0x280, PT ;  /* 0x000002800500780c */ /* 0x000fda0003f06070 */
[----:B------:R-:W-:Y:S05]  /*7830*/  @!P0 BRA `(.L_x_371) ;  /* 0x0000000800748947 */ /* 0x000fea0003800000 */
[C---:B------:R-:W-:Y:S02]  /*7840*/  IMAD.IADD R2, R3.reuse, 0x1, R2 ;  /* 0x0000000103027824 */ /* 0x040fe400078e0202 */
[----:B------:R-:W-:-:S07]  /*7850*/  IMAD.IADD R4, R3, 0x1, R4 ;  /* 0x0000000103047824 */ /* 0x000fce00078e0204 */
.L_x_386:
[C---:B------:R-:W-:Y:S01]  /*7860*/  IMAD.HI.U32 R5, R4.reuse, 0x3, RZ ;  /* 0x0000000304057827 */ /* 0x040fe200078e00ff */
[----:B------:R-:W0:Y:S01]  /*7870*/  MUFU.RCP64H R11, 2.14748262400000000000e+09 ;  /* 0x41dfffff000b7908 */ /* 0x000e220000001800 */
[----:B------:R-:W-:Y:S02]  /*7880*/  BSSY.RECONVERGENT B3, `(.L_x_378) ;  /* 0x0000029000037945 */ /* 0x000fe40003800200 */
[----:B------:R-:W-:Y:S02]  /*7890*/  IMAD.IADD R8, R4, 0x1, -R5 ;  /* 0x0000000104087824 */ /* 0x000fe400078e0a05 */
[----:B------:R-:W-:-:S03]  /*78a0*/  IMAD.MOV.U32 R9, RZ, RZ, 0x41dfffff ;  /* 0x41dfffffff097424 */ /* 0x000fc600078e00ff */
[----:B------:R-:W-:-:S04]  /*78b0*/  LEA.HI R8, R8, R5, RZ, 0x1f ;  /* 0x0000000508087211 */ /* 0x000fc800078ff8ff */
[----:B------:R-:W-:Y:S01]  /*78c0*/  SHF.R.U32.HI R5, RZ, 0x1e, R8 ;  /* 0x0000001eff057819 */ /* 0x000fe20000011608 */
[----:B------:R-:W-:-:S04]  /*78d0*/  IMAD.MOV.U32 R8, RZ, RZ, -0x800000 ;  /* 0xff800000ff087424 */ /* 0x000fc800078e00ff */
[----:B------:R-:W-:-:S05]  /*78e0*/  IMAD R5, R5, -0x7fffffff, R4 ;  /* 0x8000000105057824 */ /* 0x000fca00078e0204 */
[----:B------:R-:W-:-:S05]  /*78f0*/  VIMNMX.U32 R5, PT, PT, R5, 0x1, !PT ;  /* 0x0000000105057848 */ /* 0x000fca0007fe0000 */
[----:B------:R-:W-:-:S05]  /*7900*/  IMAD.HI.U32 R7, R5, 0x5e4789c9, RZ ;  /* 0x5e4789c905077827 */ /* 0x000fca00078e00ff */
[----:B------:R-:W-:Y:S01]  /*7910*/  SHF.R.U32.HI R10, RZ, 0xe, R7 ;  /* 0x0000000eff0a7819 */ /* 0x000fe20000011607 */
[----:B------:R-:W-:-:S04]  /*7920*/  IMAD.HI.U32 R7, R2, 0x3, RZ ;  /* 0x0000000302077827 */ /* 0x000fc800078e00ff */
[C---:B------:R-:W-:Y:S02]  /*7930*/  IMAD R5, R10.reuse, -0xadc8, R5 ;  /* 0xffff52380a057824 */ /* 0x040fe400078e0205 */
[----:B------:R-:W-:Y:S01]  /*7940*/  IMAD R12, R10, 0xd47, RZ ;  /* 0x00000d470a0c7824 */ /* 0x000fe200078e02ff */
[----:B------:R-:W-:Y:S01]  /*7950*/  MOV R10, 0x1 ;  /* 0x00000001000a7802 */ /* 0x000fe20000000f00 */
[----:B------:R-:W-:-:S03]  /*7960*/  IMAD R5, R5, 0xbc8f, RZ ;  /* 0x0000bc8f05057824 */ /* 0x000fc600078e02ff */
[----:B------:R-:W-:Y:S02]  /*7970*/  LOP3.LUT R14, R12, 0x7fffffff, RZ, 0x3c, !PT ;  /* 0x7fffffff0c0e7812 */ /* 0x000fe400078e3cff */
[----:B------:R-:W-:Y:S01]  /*7980*/  ISETP.GE.U32.AND P0, PT, R5, R12, PT ;  /* 0x0000000c0500720c */ /* 0x000fe20003f06070 */
[----:B0-----:R-:W-:-:S08]  /*7990*/  DFMA R16, R10, -R8, 1 ;  /* 0x3ff000000a10742b */ /* 0x001fd00000000808 */
[----:B------:R-:W-:-:S04]  /*79a0*/  DFMA R16, R16, R16, R16 ;  /* 0x000000101010722b */ /* 0x000fc80000000010 */
[----:B------:R-:W-:-:S04]  /*79b0*/  @P0 IMAD.MOV R14, RZ, RZ, -R12 ;  /* 0x000000ffff0e0224 */ /* 0x000fc800078e0a0c */
        /* <DEDUP_REMOVED lines=14> */
[----:B------:R-:W-:Y:S01]  /*7aa0*/  FSETP.GT.AND P0, PT, |R9|, 1.469367938527859385e-39, PT ;  /* 0x001000000900780b */ /* 0x000fe20003f04200 */
[----:B------:R-:W-:-:S12]  /*7ab0*/  IMAD R7, R7, -0x7fffffff, R2 ;  /* 0x8000000107077824 */ /* 0x000fd800078e0202 */
[----:B------:R-:W-:Y:S05]  /*7ac0*/  @P0 BRA P1, `(.L_x_379) ;  /* 0x0000000000100947 */ /* 0x000fea0000800000 */
[----:B------:R-:W-:-:S07]  /*7ad0*/  MOV R8, 0x7af0 ;  /* 0x00007af000087802 */ /* 0x000fce0000000f00 */
[----:B------:R-:W-:Y:S05]  /*7ae0*/  CALL.REL.NOINC `($__internal_2_$__cuda_sm20_div_rn_f64_full) ;  /* 0x0000000c00107944 */ /* 0x000fea0003c00000 */
[----:B------:R-:W-:Y:S01]  /*7af0*/  IMAD.MOV.U32 R10, RZ, RZ, R28 ;  /* 0x000000ffff0a7224 */ /* 0x000fe200078e001c */
[----:B------:R-:W-:-:S07]  /*7b00*/  MOV R11, R29 ;  /* 0x0000001d000b7202 */ /* 0x000fce0000000f00 */
.L_x_379:
[----:B------:R-:W-:Y:S05]  /*7b10*/  BSYNC.RECONVERGENT B3 ;  /* 0x0000000000037941 */ /* 0x000fea0003800200 */
.L_x_378:
        /* <DEDUP_REMOVED lines=29> */
.L_x_381:
[----:B------:R-:W-:Y:S05]  /*7cf0*/  BSYNC.RECONVERGENT B3 ;  /* 0x0000000000037941 */ /* 0x000fea0003800200 */
.L_x_380:
[----:B------:R-:W-:Y:S01]  /*7d00*/  VIMNMX.U32 R7, PT, PT, R7, 0x1, !PT ;  /* 0x0000000107077848 */ /* 0x000fe20007fe0000 */
[----:B------:R-:W0:Y:S01]  /*7d10*/  MUFU.RCP64H R17, 2.14748262400000000000e+09 ;  /* 0x41dfffff00117908 */ /* 0x000e220000001800 */
[----:B------:R-:W-:Y:S01]  /*7d20*/  IMAD.MOV.U32 R8, RZ, RZ, -0x800000 ;  /* 0xff800000ff087424 */ /* 0x000fe200078e00ff */
[----:B------:R-:W-:Y:S01]  /*7d30*/  MOV R9, 0x41dfffff ;  /* 0x41dfffff00097802 */ /* 0x000fe20000000f00 */
[----:B------:R-:W-:Y:S01]  /*7d40*/  IMAD.MOV.U32 R16, RZ, RZ, 0x1 ;  /* 0x00000001ff107424 */ /* 0x000fe200078e00ff */
[----:B------:R-:W-:Y:S01]  /*7d50*/  DMUL R28, R28, R28 ;  /* 0x0000001c1c1c7228 */ /* 0x000fe20000000000 */
[----:B------:R-:W-:Y:S01]  /*7d60*/  IMAD.HI.U32 R5, R7, 0x5e4789c9, RZ ;  /* 0x5e4789c907057827 */ /* 0x000fe200078e00ff */
[----:B------:R-:W-:Y:S04]  /*7d70*/  BSSY.RECONVERGENT B3, `(.L_x_382) ;  /* 0x0000020000037945 */ /* 0x000fe80003800200 */
[----:B------:R-:W-:-:S02]  /*7d80*/  SHF.R.U32.HI R12, RZ, 0xe, R5 ;  /* 0x0000000eff0c7819 */ /* 0x000fc40000011605 */
[----:B------:R-:W-:-:S03]  /*7d90*/  DFMA R28, R10, R10, R28 ;  /* 0x0000000a0a1c722b */ /* 0x000fc6000000001c */
        /* <DEDUP_REMOVED lines=27> */
[----:B------:R-:W-:Y:S01]  /*7f50*/  MOV R10, R28 ;  /* 0x0000001c000a7202 */ /* 0x000fe20000000f00 */
[----:B------:R-:W-:-:S07]  /*7f60*/  IMAD.MOV.U32 R11, RZ, RZ, R29 ;  /* 0x000000ffff0b7224 */ /* 0x000fce00078e001d */
.L_x_383:
[----:B------:R-:W-:Y:S05]  /*7f70*/  BSYNC.RECONVERGENT B3 ;  /* 0x0000000000037941 */ /* 0x000fea0003800200 */
.L_x_382:
        /* <DEDUP_REMOVED lines=29> */
.L_x_385:
[----:B------:R-:W-:Y:S05]  /*8150*/  BSYNC.RECONVERGENT B3 ;  /* 0x0000000000037941 */ /* 0x000fea0003800200 */
.L_x_384:
[----:B------:R-:W-:Y:S01]  /*8160*/  DMUL R28, R28, R28 ;  /* 0x0000001c1c1c7228 */ /* 0x000fe20000000000 */
[----:B------:R-:W-:Y:S01]  /*8170*/  IADD3 R3, PT, PT, R3, 0x500, RZ ;  /* 0x0000050003037810 */ /* 0x000fe20007ffe0ff */
[----:B------:R-:W-:Y:S02]  /*8180*/  IMAD.MOV.U32 R8, RZ, RZ, RZ ;  /* 0x000000ffff087224 */ /* 0x000fe400078e00ff */
[----:B------:R-:W-:Y:S02]  /*8190*/  VIADD R2, R2, 0x500 ;  /* 0x0000050002027836 */ /* 0x000fe40000000000 */
[----:B------:R-:W-:Y:S02]  /*81a0*/  VIADD R4, R4, 0x500 ;  /* 0x0000050004047836 */ /* 0x000fe40000000000 */
[----:B------:R-:W-:-:S08]  /*81b0*/  DFMA R28, R10, R10, R28 ;  /* 0x0000000a0a1c722b */ /* 0x000fd0000000001c */
[----:B------:R-:W-:-:S06]  /*81c0*/  DSETP.GTU.AND P0, PT, R28, 1, PT ;  /* 0x3ff000001c00742a */ /* 0x000fcc0003f0c000 */
[----:B------:R-:W-:Y:S02]  /*81d0*/  FSEL R9, RZ, 1.875, P0 ;  /* 0x3ff00000ff097808 */ /* 0x000fe40000000000 */
[----:B------:R-:W-:-:S04]  /*81e0*/  ISETP.GE.AND P0, PT, R3, R0, PT ;  /* 0x000000000300720c */ /* 0x000fc80003f06270 */
[----:B------:R-:W-:-:S09]  /*81f0*/  DADD R20, R20, R8 ;  /* 0x0000000014147229 */ /* 0x000fd20000000008 */
[----:B------:R-:W-:Y:S05]  /*8200*/  @!P0 BRA `(.L_x_386) ;  /* 0xfffffff400948947 */ /* 0x000fea000383ffff */
.L_x_371:
[----:B------:R-:W-:Y:S05]  /*8210*/  BSYNC.RECONVERGENT B2 ;  /* 0x0000000000027941 */ /* 0x000fea0003800200 */
.L_x_336:
        /* <DEDUP_REMOVED lines=49> */
[----:B------:R-:W0:Y:S05]  /*8530*/  LDS.128 R8, [UR4+0x50] ;  /* 0x00005004ff087984 */ /* 0x000e2a0008000c00 */
[----:B------:R-:W-:-:S08]  /*8540*/  DADD R16, R16, R18 ;  /* 0x0000000010107229 */ /* 0x000fd00000000012 */
[----:B-1----:R-:W-:-:S08]  /*8550*/  DADD R16, R16, R20 ;  /* 0x0000000010107229 */ /* 0x002fd00000000014 */
[----:B------:R-:W-:Y:S02]  /*8560*/  DADD R22, R16, R22 ;  /* 0x0000000010167229 */ /* 0x000fe40000000016 */
[----:B------:R-:W1:Y:S06]  /*8570*/  LDS.128 R16, [UR4+0x60] ;  /* 0x00006004ff107984 */ /* 0x000e6c0008000c00 */
[----:B--2---:R-:W-:-:S08]  /*8580*/  DADD R4, R22, R4 ;  /* 0x0000000016047229 */ /* 0x004fd00000000004 */
[----:B------:R-:W-:Y:S02]  /*8590*/  DADD R2, R4, R6 ;  /* 0x0000000004027229 */ /* 0x000fe40000000006 */
[----:B------:R-:W2:Y:S06]  /*85a0*/  LDS.128 R4, [UR4+0x70] ;  /* 0x00007004ff047984 */ /* 0x000eac0008000c00 */
[----:B0-----:R-:W-:-:S08]  /*85b0*/  DADD R2, R2, R8 ;  /* 0x0000000002027229 */ /* 0x001fd00000000008 */
[----:B------:R-:W-:Y:S01]  /*85c0*/  DADD R2, R2, R10 ;  /* 0x0000000002027229 */ /* 0x000fe2000000000a */
[----:B------:R-:W0:Y:S07]  /*85d0*/  LDS.128 R8, [UR4+0x80] ;  /* 0x00008004ff087984 */ /* 0x000e2e0008000c00 */
[----:B-1----:R-:W-:-:S08]  /*85e0*/  DADD R2, R2, R16 ;  /* 0x0000000002027229 */ /* 0x002fd00000000010 */
[----:B------:R-:W-:Y:S01]  /*85f0*/  DADD R2, R2, R18 ;  /* 0x0000000002027229 */ /* 0x000fe20000000012 */
[----:B------:R-:W1:Y:S07]  /*8600*/  LDS.128 R16, [UR4+0x90] ;  /* 0x00009004ff107984 */ /* 0x000e6e0008000c00 */
[----:B--2---:R-:W-:-:S08]  /*8610*/  DADD R2, R2, R4 ;  /* 0x0000000002027229 */ /* 0x004fd00000000004 */
[----:B------:R-:W-:Y:S01]  /*8620*/  DADD R2, R2, R6 ;  /* 0x0000000002027229 */ /* 0x000fe20000000006 */
[----:B------:R-:W2:Y:S07]  /*8630*/  LDS.128 R4, [UR4+0xa0] ;  /* 0x0000a004ff047984 */ /* 0x000eae0008000c00 */
[----:B0-----:R-:W-:Y:S01]  /*8640*/  DADD R2, R2, R8 ;  /* 0x0000000002027229 */ /* 0x001fe20000000008 */
[----:B------:R-:W0:Y:S07]  /*8650*/  LDS.64 R8, [UR4+0xb0] ;  /* 0x0000b004ff087984 */ /* 0x000e2e0008000a00 */
[----:B------:R-:W-:-:S08]  /*8660*/  DADD R2, R2, R10 ;  /* 0x0000000002027229 */ /* 0x000fd0000000000a */
[----:B-1----:R-:W-:-:S08]  /*8670*/  DADD R2, R2, R16 ;  /* 0x0000000002027229 */ /* 0x002fd00000000010 */
[----:B------:R-:W-:-:S08]  /*8680*/  DADD R2, R2, R18 ;  /* 0x0000000002027229 */ /* 0x000fd00000000012 */
[----:B--2---:R-:W-:-:S08]  /*8690*/  DADD R2, R2, R4 ;  /* 0x0000000002027229 */ /* 0x004fd00000000004 */
[----:B------:R-:W-:-:S08]  /*86a0*/  DADD R2, R2, R6 ;  /* 0x0000000002027229 */ /* 0x000fd00000000006 */
[----:B0-----:R-:W-:-:S11]  /*86b0*/  DADD R8, R2, R8 ;  /* 0x0000000002087229 */ /* 0x001fd60000000008 */
.L_x_303:
[----:B------:R-:W-:Y:S05]  /*86c0*/  BSYNC.RECONVERGENT B0 ;  /* 0x0000000000007941 */ /* 0x000fea0003800200 */
.L_x_277:
[----:B------:R-:W-:Y:S05]  /*86d0*/  @P0 EXIT ;  /* 0x000000000000094d */ /* 0x000fea0003800000 */
[----:B-12---:R-:W1:Y:S01]  /*86e0*/  LDC.64 R2, c[0x0][0x388] ;  /* 0x0000e200ff027b82 */ /* 0x006e620000000a00 */
[----:B------:R-:W2:Y:S01]  /*86f0*/  LDCU.64 UR4, c[0x0][0x358] ;  /* 0x00006b00ff0477ac */ /* 0x000ea20008000a00 */
[----:B-1----:R-:W-:-:S05]  /*8700*/  IMAD.WIDE.U32 R2, R15, 0x8, R2 ;  /* 0x000000080f027825 */ /* 0x002fca00078e0002 */
[----:B--2---:R-:W-:Y:S01]  /*8710*/  STG.E.64 desc[UR4][R2.64], R8 ;  /* 0x0000000802007986 */ /* 0x004fe2000c101b04 */
[----:B------:R-:W-:Y:S05]  /*8720*/  EXIT ;  /* 0x000000000000794d */ /* 0x000fea0003800000 */
        .weak           $__internal_2_$__cuda_sm20_div_rn_f64_full
        .type           $__internal_2_$__cuda_sm20_div_rn_f64_full,@function
        .size           $__internal_2_$__cuda_sm20_div_rn_f64_full,(.L_x_515 - $__internal_2_$__cuda_sm20_div_rn_f64_full)
$__internal_2_$__cuda_sm20_div_rn_f64_full:
[----:B------:R-:W-:Y:S01]  /*8730*/  FSETP.GEU.AND P2, PT, |R23|, 1.469367938527859385e-39, PT ;  /* 0x001000001700780b */ /* 0x000fe20003f4e200 */
[----:B------:R-:W-:Y:S01]  /*8740*/  IMAD.U32 R12, RZ, RZ, UR8 ;  /* 0x00000008ff0c7e24 */ /* 0x000fe2000f8e00ff */
[C---:B------:R-:W-:Y:S01]  /*8750*/  FSETP.GEU.AND P0, PT, |R13|.reuse, 1.469367938527859385e-39, PT ;  /* 0x001000000d00780b */ /* 0x040fe20003f0e200 */
[----:B------:R-:W-:Y:S01]  /*8760*/  IMAD.MOV.U32 R18, RZ, RZ, 0x1ca00000 ;  /* 0x1ca00000ff127424 */ /* 0x000fe200078e00ff */
[----:B------:R-:W-:Y:S01]  /*8770*/  LOP3.LUT R16, R13, 0x800fffff, RZ, 0xc0, !PT ;  /* 0x800fffff0d107812 */ /* 0x000fe200078ec0ff */
[----:B------:R-:W-:Y:S01]  /*8780*/  IMAD.MOV.U32 R28, RZ, RZ, 0x1 ;  /* 0x00000001ff1c7424 */ /* 0x000fe200078e00ff */
[----:B------:R-:W-:Y:S01]  /*8790*/  MOV R24, UR8 ;  /* 0x0000000800187c02 */ /* 0x000fe20008000f00 */
[----:B------:R-:W-:Y:S01]  /*87a0*/  BSSY.RECONVERGENT B1, `(.L_x_387) ;  /* 0x0000051000017945 */ /* 0x000fe20003800200 */
[----:B------:R-:W-:Y:S02]  /*87b0*/  LOP3.LUT R25, R16, 0x3ff00000, RZ, 0xfc, !PT ;  /* 0x3ff0000010197812 */ /* 0x000fe400078efcff */
[----:B------:R-:W-:-:S02]  /*87c0*/  LOP3.LUT R16, R23, 0x7ff00000, RZ, 0xc0, !PT ;  /* 0x7ff0000017107812 */ /* 0x000fc400078ec0ff */
[C---:B------:R-:W-:Y:S01]  /*87d0*/  LOP3.LUT R37, R13.reuse, 0x7ff00000, RZ, 0xc0, !PT ;  /* 0x7ff000000d257812 */ /* 0x040fe200078ec0ff */
[----:B------:R-:W-:Y:S01]  /*87e0*/  @!P2 IMAD.MOV.U32 R30, RZ, RZ, RZ ;  /* 0x000000ffff1ea224 */ /* 0x000fe200078e00ff */
[----:B------:R-:W-:Y:S01]  /*87f0*/  @!P2 LOP3.LUT R27, R13, 0x7ff00000, RZ, 0xc0, !PT ;  /* 0x7ff000000d1ba812 */ /* 0x000fe200078ec0ff */
[----:B------:R-:W-:Y:S01]  /*8800*/  @!P0 DMUL R24, R12, 8.98846567431157953865e+307 ;  /* 0x7fe000000c188828 */ /* 0x000fe20000000000 */
[C---:B------:R-:W-:Y:S02]  /*8810*/  ISETP.GE.U32.AND P1, PT, R16.reuse, R37, PT ;  /* 0x000000251000720c */ /* 0x040fe40003f26070 */
[----:B------:R-:W-:Y:S02]  /*8820*/  @!P2 ISETP.GE.U32.AND P3, PT, R16, R27, PT ;  /* 0x0000001b1000a20c */ /* 0x000fe40003f66070 */
[C---:B------:R-:W-:Y:S01]  /*8830*/  SEL R27, R18.reuse, 0x63400000, !P1 ;  /* 0x63400000121b7807 */ /* 0x040fe20004800000 */
[----:B------:R-:W0:Y:S01]  /*8840*/  MUFU.RCP64H R29, R25 ;  /* 0x00000019001d7308 */ /* 0x000e220000001800 */
[----:B------:R-:W-:-:S02]  /*8850*/  @!P2 SEL R31, R18, 0x63400000, !P3 ;  /* 0x63400000121fa807 */ /* 0x000fc40005800000 */
[--C-:B------:R-:W-:Y:S02]  /*8860*/  LOP3.LUT R27, R27, 0x800fffff, R23.reuse, 0xf8, !PT ;  /* 0x800fffff1b1b7812 */ /* 0x100fe400078ef817 */
[----:B------:R-:W-:Y:S02]  /*8870*/  @!P2 LOP3.LUT R26, R31, 0x80000000, R23, 0xf8, !PT ;  /* 0x800000001f1aa812 */ /* 0x000fe400078ef817 */
[----:B------:R-:W-:Y:S02]  /*8880*/  @!P0 LOP3.LUT R37, R25, 0x7ff00000, RZ, 0xc0, !PT ;  /* 0x7ff0000019258812 */ /* 0x000fe400078ec0ff */
[----:B------:R-:W-:Y:S01]  /*8890*/  @!P2 LOP3.LUT R31, R26, 0x100000, RZ, 0xfc, !PT ;  /* 0x001000001a1fa812 */ /* 0x000fe200078efcff */
[----:B------:R-:W-:-:S06]  /*88a0*/  IMAD.MOV.U32 R26, RZ, RZ, R22 ;  /* 0x000000ffff1a7224 */ /* 0x000fcc00078e0016 */
[----:B------:R-:W-:Y:S02]  /*88b0*/  @!P2 DFMA R26, R26, 2, -R30 ;  /* 0x400000001a1aa82b */ /* 0x000fe4000000081e */
[----:B0-----:R-:W-:-:S08]  /*88c0*/  DFMA R30, R28, -R24, 1 ;  /* 0x3ff000001c1e742b */ /* 0x001fd00000000818 */
[----:B------:R-:W-:-:S08]  /*88d0*/  DFMA R30, R30, R30, R30 ;  /* 0x0000001e1e1e722b */ /* 0x000fd0000000001e */
[----:B------:R-:W-:-:S08]  /*88e0*/  DFMA R30, R28, R30, R28 ;  /* 0x0000001e1c1e722b */ /* 0x000fd0000000001c */
[----:B------:R-:W-:-:S08]  /*88f0*/  DFMA R28, R30, -R24, 1 ;  /* 0x3ff000001e1c742b */ /* 0x000fd00000000818 */
[----:B------:R-:W-:-:S08]  /*8900*/  DFMA R28, R30, R28, R30 ;  /* 0x0000001c1e1c722b */ /* 0x000fd0000000001e */
[----:B------:R-:W-:-:S08]  /*8910*/  DMUL R30, R28, R26 ;  /* 0x0000001a1c1e7228 */ /* 0x000fd00000000000 */
[----:B------:R-:W-:-:S08]  /*8920*/  DFMA R32, R30, -R24, R26 ;  /* 0x800000181e20722b */ /* 0x000fd0000000001a */
[----:B------:R-:W-:Y:S01]  /*8930*/  DFMA R32, R28, R32, R30 ;  /* 0x000000201c20722b */ /* 0x000fe2000000001e */
[----:B------:R-:W-:Y:S01]  /*8940*/  IMAD.MOV.U32 R30, RZ, RZ, R16 ;  /* 0x000000ffff1e7224 */ /* 0x000fe200078e0010 */
[----:B------:R-:W-:-:S04]  /*8950*/  @!P2 LOP3.LUT R30, R27, 0x7ff00000, RZ, 0xc0, !PT ;  /* 0x7ff000001b1ea812 */ /* 0x000fc800078ec0ff */
[----:B------:R-:W-:-:S04]  /*8960*/  IADD3 R28, PT, PT, R30, -0x1, RZ ;  /* 0xffffffff1e1c7810 */ /* 0x000fc80007ffe0ff */
[----:B------:R-:W-:Y:S01]  /*8970*/  ISETP.GT.U32.AND P0, PT, R28, 0x7feffffe, PT ;  /* 0x7feffffe1c00780c */ /* 0x000fe20003f04070 */
[----:B------:R-:W-:-:S05]  /*8980*/  VIADD R28, R37, 0xffffffff ;  /* 0xffffffff251c7836 */ /* 0x000fca0000000000 */
[----:B------:R-:W-:-:S13]  /*8990*/  ISETP.GT.U32.OR P0, PT, R28, 0x7feffffe, P0 ;  /* 0x7feffffe1c00780c */ /* 0x000fda0000704470 */
[----:B------:R-:W-:Y:S05]  /*89a0*/  @P0 BRA `(.L_x_388) ;  /* 0x00000000006c0947 */ /* 0x000fea0003800000 */
[----:B------:R-:W-:-:S04]  /*89b0*/  LOP3.LUT R23, R13, 0x7ff00000, RZ, 0xc0, !PT ;  /* 0x7ff000000d177812 */ /* 0x000fc800078ec0ff */
[CC--:B------:R-:W-:Y:S02]  /*89c0*/  VIADDMNMX R22, R16.reuse, -R23.reuse, 0xb9600000, !PT ;  /* 0xb960000010167446 */ /* 0x0c0fe40007800917 */
[----:B------:R-:W-:Y:S02]  /*89d0*/  ISETP.GE.U32.AND P0, PT, R16, R23, PT ;  /* 0x000000171000720c */ /* 0x000fe40003f06070 */
[----:B------:R-:W-:Y:S01]  /*89e0*/  VIMNMX R16, PT, PT, R22, 0x46a00000, PT ;  /* 0x46a0000016107848 */ /* 0x000fe20003fe0100 */
[----:B------:R-:W-:Y:S01]  /*89f0*/  IMAD.MOV.U32 R22, RZ, RZ, RZ ;  /* 0x000000ffff167224 */ /* 0x000fe200078e00ff */
[----:B------:R-:W-:-:S05]  /*8a00*/  SEL R23, R18, 0x63400000, !P0 ;  /* 0x6340000012177807 */ /* 0x000fca0004000000 */
[----:B------:R-:W-:-:S04]  /*8a10*/  IMAD.IADD R16, R16, 0x1, -R23 ;  /* 0x0000000110107824 */ /* 0x000fc800078e0a17 */
[----:B------:R-:W-:-:S06]  /*8a20*/  VIADD R23, R16, 0x7fe00000 ;  /* 0x7fe0000010177836 */ /* 0x000fcc0000000000 */
[----:B------:R-:W-:-:S10]  /*8a30*/  DMUL R28, R32, R22 ;  /* 0x00000016201c7228 */ /* 0x000fd40000000000 */
[----:B------:R-:W-:-:S13]  /*8a40*/  FSETP.GTU.AND P0, PT, |R29|, 1.469367938527859385e-39, PT ;  /* 0x001000001d00780b */ /* 0x000fda0003f0c200 */
[----:B------:R-:W-:Y:S05]  /*8a50*/  @P0 BRA `(.L_x_389) ;  /* 0x0000000000940947 */ /* 0x000fea0003800000 */
[----:B------:R-:W-:-:S06]  /*8a60*/  DFMA R24, R32, -R24, R26 ;  /* 0x800000182018722b */ /* 0x000fcc000000001a */
[----:B------:R-:W-:-:S04]  /*8a70*/  IMAD.MOV.U32 R24, RZ, RZ, RZ ;  /* 0x000000ffff187224 */ /* 0x000fc800078e00ff */
[C---:B------:R-:W-:Y:S02]  /*8a80*/  FSETP.NEU.AND P0, PT, R25.reuse, RZ, PT ;  /* 0x000000ff1900720b */ /* 0x040fe40003f0d000 */
[----:B------:R-:W-:-:S04]  /*8a90*/  LOP3.LUT R12, R25, 0x80000000, R13, 0x48, !PT ;  /* 0x80000000190c7812 */ /* 0x000fc800078e480d */
[----:B------:R-:W-:-:S07]  /*8aa0*/  LOP3.LUT R25, R12, R23, RZ, 0xfc, !PT ;  /* 0x000000170c197212 */ /* 0x000fce00078efcff */
[----:B------:R-:W-:Y:S05]  /*8ab0*/  @!P0 BRA `(.L_x_389) ;  /* 0x00000000007c8947 */ /* 0x000fea0003800000 */
[C---:B------:R-:W-:Y:S01]  /*8ac0*/  IADD3 R23, PT, PT, -R16.reuse, RZ, RZ ;  /* 0x000000ff10177210 */ /* 0x040fe20007ffe1ff */
[----:B------:R-:W-:Y:S01]  /*8ad0*/  IMAD.MOV.U32 R22, RZ, RZ, RZ ;  /* 0x000000ffff167224 */ /* 0x000fe200078e00ff */
[----:B------:R-:W-:-:S05]  /*8ae0*/  IADD3 R16, PT, PT, -R16, -0x43300000, RZ ;  /* 0xbcd0000010107810 */ /* 0x000fca0007ffe1ff */
[----:B------:R-:W-:Y:S02]  /*8af0*/  DFMA R22, R28, -R22, R32 ;  /* 0x800000161c16722b */ /* 0x000fe40000000020 */
[----:B------:R-:W-:-:S08]  /*8b00*/  DMUL.RP R32, R32, R24 ;  /* 0x0000001820207228 */ /* 0x000fd00000008000 */
[----:B------:R-:W-:Y:S02]  /*8b10*/  FSETP.NEU.AND P0, PT, |R23|, R16, PT ;  /* 0x000000101700720b */ /* 0x000fe40003f0d200 */
[----:B------:R-:W-:Y:S02]  /*8b20*/  LOP3.LUT R23, R33, R12, RZ, 0x3c, !PT ;  /* 0x0000000c21177212 */ /* 0x000fe400078e3cff */
[----:B------:R-:W-:Y:S02]  /*8b30*/  FSEL R28, R32, R28, !P0 ;  /* 0x0000001c201c7208 */ /* 0x000fe40004000000 */
[----:B------:R-:W-:Y:S01]  /*8b40*/  FSEL R29, R23, R29, !P0 ;  /* 0x0000001d171d7208 */ /* 0x000fe20004000000 */
[----:B------:R-:W-:Y:S06]  /*8b50*/  BRA `(.L_x_389) ;  /* 0x0000000000547947 */ /* 0x000fec0003800000 */
.L_x_388:
        /* <DEDUP_REMOVED lines=12> */
[----:B------:R-:W-:Y:S02]  /*8c20*/  @!P0 IMAD.MOV.U32 R28, RZ, RZ, RZ ;  /* 0x000000ffff1c8224 */ /* 0x000fe400078e00ff */
[----:B------:R-:W-:Y:S01]  /*8c30*/  @P0 IMAD.MOV.U32 R28, RZ, RZ, RZ ;  /* 0x000000ffff1c0224 */ /* 0x000fe200078e00ff */
[----:B------:R-:W-:Y:S01]  /*8c40*/  @P0 MOV R29, R12 ;  /* 0x0000000c001d0202 */ /* 0x000fe20000000f00 */
[----:B------:R-:W-:Y:S06]  /*8c50*/  BRA `(.L_x_389) ;  /* 0x0000000000147947 */ /* 0x000fec0003800000 */
.L_x_391:
[----:B------:R-:W-:Y:S01]  /*8c60*/  LOP3.LUT R29, R13, 0x80000, RZ, 0xfc, !PT ;  /* 0x000800000d1d7812 */ /* 0x000fe200078efcff */
[----:B------:R-:W-:Y:S01]  /*8c70*/  IMAD.MOV.U32 R28, RZ, RZ, R12 ;  /* 0x000000ffff1c7224 */ /* 0x000fe200078e000c */
[----:B------:R-:W-:Y:S06]  /*8c80*/  BRA `(.L_x_389) ;  /* 0x0000000000087947 */ /* 0x000fec0003800000 */
.L_x_390:
[----:B------:R-:W-:Y:S01]  /*8c90*/  LOP3.LUT R29, R23, 0x80000, RZ, 0xfc, !PT ;  /* 0x00080000171d7812 */ /* 0x000fe200078efcff */
[----:B------:R-:W-:-:S07]  /*8ca0*/  IMAD.MOV.U32 R28, RZ, RZ, R22 ;  /* 0x000000ffff1c7224 */ /* 0x000fce00078e0016 */
.L_x_389:
[----:B------:R-:W-:Y:S05]  /*8cb0*/  BSYNC.RECONVERGENT B1 ;  /* 0x0000000000017941 */ /* 0x000fea0003800200 */
.L_x_387:
[----:B------:R-:W-:Y:S02]  /*8cc0*/  IMAD.MOV.U32 R22, RZ, RZ, R8 ;  /* 0x000000ffff167224 */ /* 0x000fe400078e0008 */
[----:B------:R-:W-:-:S04]  /*8cd0*/  IMAD.MOV.U32 R23, RZ, RZ, 0x0 ;  /* 0x00000000ff177424 */ /* 0x000fc800078e00ff */
[----:B------:R-:W-:Y:S05]  /*8ce0*/  RET.REL.NODEC R22 `(_ZN3cub18CUB_300001_SM_10006detail6reduce18DeviceReduceKernelINS2_10policy_hubIdjN4cuda3std3__44plusIdEEE10Policy1000EN6thrust24THRUST_300001_SM_1000_NS17counting_iteratorIiNSD_11use_defaultESF_SF_EEjS9_d12calculate_piEEvT0_PT3_T1_NS0_13GridEvenShareISL_EET2_T4_) ;  /* 0xffffff7016c47950 */ /* 0x000fea0003c3ffff */
.L_x_392:
        /* <DEDUP_REMOVED lines=9> */
.L_x_515:


//--------------------- .text._ZN3cub18CUB_300001_SM_10006detail6reduce28DeviceReduceSingleTileKernelINS2_10policy_hubIdjN4cuda3std3__44plusIdEEE10Policy1000EN6thrust24THRUST_300001_SM_1000_NS17counting_iteratorIiNSD_11use_defaultESF_SF_EEPfjS9_fd12calculate_piEEvT0_T1_T2_T3_T4_T6_ --------------------------
	.section	.text._ZN3cub18CUB_300001_SM_10006detail6reduce28DeviceReduceSingleTileKernelINS2_10policy_hubIdjN4cuda3std3__44plusIdEEE10Policy1000EN6thrust24THRUST_300001_SM_1000_NS17counting_iteratorIiNSD_11use_defaultESF_SF_EEPfjS9_fd12calculate_piEEvT0_T1_T2_T3_T4_T6_,"ax",@progbits
	.align	128
        .global         _ZN3cub18CUB_300001_SM_10006detail6reduce28DeviceReduceSingleTileKernelINS2_10policy_hubIdjN4cuda3std3__44plusIdEEE10Policy1000EN6thrust24THRUST_300001_SM_1000_NS17counting_iteratorIiNSD_11use_defaultESF_SF_EEPfjS9_fd12calculate_piEEvT0_T1_T2_T3_T4_T6_
        .type           _ZN3cub18CUB_300001_SM_10006detail6reduce28DeviceReduceSingleTileKernelINS2_10policy_hubIdjN4cuda3std3__44plusIdEEE10Policy1000EN6thrust24THRUST_300001_SM_1000_NS17counting_iteratorIiNSD_11use_defaultESF_SF_EEPfjS9_fd12calculate_piEEvT0_T1_T2_T3_T4_T6_,@function
        .size           _ZN3cub18CUB_300001_SM_10006detail6reduce28DeviceReduceSingleTileKernelINS2_10policy_hubIdjN4cuda3std3__44plusIdEEE10Policy1000EN6thrust24THRUST_300001_SM_1000_NS17counting_iteratorIiNSD_11use_defaultESF_SF_EEPfjS9_fd12calculate_piEEvT0_T1_T2_T3_T4_T6_,(.L_x_516 - _ZN3cub18CUB_300001_SM_10006detail6reduce28DeviceReduceSingleTileKernelINS2_10policy_hubIdjN4cuda3std3__44plusIdEEE10Policy1000EN6thrust24THRUST_300001_SM_1000_NS17counting_iteratorIiNSD_11use_defaultESF_SF_EEPfjS9_fd12calculate_piEEvT0_T1_T2_T3_T4_T6_)
        .other          _ZN3cub18CUB_300001_SM_10006detail6reduce28DeviceReduceSingleTileKernelINS2_10policy_hubIdjN4cuda3std3__44plusIdEEE10Policy1000EN6thrust24THRUST_300001_SM_1000_NS17counting_iteratorIiNSD_11use_defaultESF_SF_EEPfjS9_fd12calculate_piEEvT0_T1_T2_T3_T4_T6_,@"STO_CUDA_ENTRY STV_DEFAULT"
_ZN3cub18CUB_300001_SM_10006detail6reduce28DeviceReduceSingleTileKernelINS2_10policy_hubIdjN4cuda3std3__44plusIdEEE10Policy1000EN6thrust24THRUST_300001_SM_1000_NS17counting_iteratorIiNSD_11use_defaultESF_SF_EEPfjS9_fd12calculate_piEEvT0_T1_T2_T3_T4_T6_:
.text._ZN3cub18CUB_300001_SM_10006detail6reduce28DeviceReduceSingleTileKernelINS2_10policy_hubIdjN4cuda3std3__44plusIdEEE10Policy1000EN6thrust24THRUST_300001_SM_1000_NS17counting_iteratorIiNSD_11use_defaultESF_SF_EEPfjS9_fd12calculate_piEEvT0_T1_T2_T3_T4_T6_:
[----:B------:R-:W-:Y:S01]  /*0000*/  LDC R1, c[0x0][0x37c] ;  /* 0x0000df00ff017b82 */ /* 0x000fe20000000800 */
[----:B------:R-:W0:Y:S01]  /*0010*/  LDCU UR4, c[0x0][0x390] ;  /* 0x00007200ff0477ac */ /* 0x000e220008000800 */
[----:B------:R-:W1:Y:S01]  /*0020*/  LDCU.64 UR6, c[0x0][0x358] ;  /* 0x00006b00ff0677ac */ /* 0x000e620008000a00 */
[----:B0-----:R-:W-:-:S09]  /*0030*/  UISETP.NE.AND UP0, UPT, UR4, URZ, UPT ;  /* 0x000000ff0400728c */ /* 0x001fd2000bf05270 */
        /* <DEDUP_REMOVED lines=8> */
.L_x_393:
[----:B------:R-:W-:Y:S01]  /*00c0*/  UISETP.GT.U32.AND UP0, UPT, UR4, 0x13ff, UPT ;  /* 0x000013ff0400788c */ /* 0x000fe2000bf04070 */
[----:B------:R-:W-:Y:S01]  /*00d0*/  BSSY.RECONVERGENT B0, `(.L_x_394) ;  /* 0x000084f000007945 */ /* 0x000fe20003800200 */
[----:B------:R-:W-:Y:S01]  /*00e0*/  IMAD.MOV.U32 R13, RZ, RZ, 0x41dfffff ;  /* 0x41dfffffff0d7424 */ /* 0x000fe200078e00ff */
[----:B------:R-:W-:-:S06]  /*00f0*/  UMOV UR8, 0xff800000 ;  /* 0xff80000000087882 */ /* 0x000fcc0000000000 */
        /* <DEDUP_REMOVED lines=29> */
[----:B------:R-:W-:-:S06]  /*02d0*/  @P0 IADD3 R11, PT, PT, -R7, RZ, RZ ;  /* 0x000000ff070b0210 */ /* 0x000fcc0007ffe1ff */
        /* <DEDUP_REMOVED lines=14> */
[----:B------:R-:W-:Y:S05]  /*03c0*/  CALL.REL.NOINC `($__internal_3_$__cuda_sm20_div_rn_f64_full) ;  /* 0x0000008000a07944 */ /* 0x000fea0003c00000 */
[----:B------:R-:W-:Y:S02]  /*03d0*/  IMAD.MOV.U32 R10, RZ, RZ, R26 ;  /* 0x000000ffff0a7224 */ /* 0x000fe400078e001a */
[----:B------:R-:W-:-:S07]  /*03e0*/  IMAD.MOV.U32 R11, RZ, RZ, R27 ;  /* 0x000000ffff0b7224 */ /* 0x000fce00078e001b */
.L_x_399:
[----:B------:R-:W-:Y:S05]  /*03f0*/  BSYNC.RECONVERGENT B3 ;  /* 0x0000000000037941 */ /* 0x000fea0003800200 */
.L_x_398:
        /* <DEDUP_REMOVED lines=29> */
.L_x_401:
[----:B------:R-:W-:Y:S05]  /*05d0*/  BSYNC.RECONVERGENT B3 ;  /* 0x0000000000037941 */ /* 0x000fea0003800200 */
.L_x_400:
[----:B------:R-:W-:Y:S01]  /*05e0*/  DMUL R26, R26, R26 ;  /* 0x0000001a1a1a7228 */ /* 0x000fe20000000000 */
[----:B------:R-:W-:Y:S02]  /*05f0*/  VIADD R2, R0, 0x280 ;  /* 0x0000028000027836 */ /* 0x000fe40000000000 */
[----:B------:R-:W-:-:S05]  /*0600*/  IMAD.MOV.U32 R14, RZ, RZ, RZ ;  /* 0x000000ffff0e7224 */ /* 0x000fca00078e00ff */
[----:B------:R-:W-:-:S08]  /*0610*/  DFMA R26, R10, R10, R26 ;  /* 0x0000000a0a1a722b */ /* 0x000fd0000000001a */
[----:B------:R-:W-:-:S06]  /*0620*/  DSETP.GTU.AND P0, PT, R26, 1, PT ;  /* 0x3ff000001a00742a */ /* 0x000fcc0003f0c000 */
[----:B------:R-:W-:-:S08]  /*0630*/  FSEL R15, RZ, 1.875, P0 ;  /* 0x3ff00000ff0f7808 */ /* 0x000fd00000000000 */
.L_x_397:
[----:B------:R-:W-:Y:S05]  /*0640*/  BSYNC.RECONVERGENT B2 ;  /* 0x0000000000027941 */ /* 0x000fea0003800200 */
.L_x_396:
        /* <DEDUP_REMOVED lines=8> */
[----:B------:R-:W-:-:S04]  /*06d0*/  VIADD R5, R5, UR4 ;  /* 0x0000000405057c36 */ /* 0x000fc80008000000 */
[----:B------:R-:W-:-:S05]  /*06e0*/  IMAD.HI.U32 R3, R5, -0x33333333, RZ ;  /* 0xcccccccd05037827 */ /* 0x000fca00078e00ff */
[----:B------:R-:W-:-:S04]  /*06f0*/  SHF.R.U32.HI R3, RZ, 0x9, R3 ;  /* 0x00000009ff037819 */ /* 0x000fc80000011603 */
[----:B------:R-:W-:-:S04]  /*0700*/  LOP3.LUT R3, R3, 0x1, RZ, 0xc0, !PT ;  /* 0x0000000103037812 */ /* 0x000fc800078ec0ff */
[----:B------:R-:W-:-:S13]  /*0710*/  ISETP.NE.U32.AND P0, PT, R3, 0x1, PT ;  /* 0x000000010300780c */ /* 0x000fda0003f05070 */
[----:B------:R-:W-:Y:S05]  /*0720*/  @!P0 BRA `(.L_x_405) ;  /* 0x0000000400388947 */ /* 0x000fea0003800000 */
[----:B------:R-:W0:Y:S01]  /*0730*/  LDCU UR5, c[0x0][0x380] ;  /* 0x00007000ff0577ac */ /* 0x000e220008000800 */
[----:B------:R-:W-:Y:S01]  /*0740*/  IMAD.MOV.U32 R8, RZ, RZ, -0x800000 ;  /* 0xff800000ff087424 */ /* 0x000fe200078e00ff */
[----:B------:R-:W-:Y:S01]  /*0750*/  MOV R6, 0x1 ;  /* 0x0000000100067802 */ /* 0x000fe20000000f00 */
[----:B------:R-:W-:Y:S01]  /*0760*/  IMAD.MOV.U32 R9, RZ, RZ, 0x41dfffff ;  /* 0x41dfffffff097424 */ /* 0x000fe200078e00ff */
[----:B------:R-:W-:Y:S01]  /*0770*/  BSSY.RECONVERGENT B4, `(.L_x_406) ;  /* 0x0000024000047945 */ /* 0x000fe20003800200 */
        /* <DEDUP_REMOVED lines=8> */
[----:B------:R-:W-:Y:S01]  /*0800*/  IMAD.HI.U32 R3, R4, 0x5e4789c9, RZ ;  /* 0x5e4789c904037827 */ /* 0x000fe200078e00ff */
[----:B0-----:R-:W-:-:S04]  /*0810*/  DFMA R10, R6, -R8, 1 ;  /* 0x3ff00000060a742b */ /* 0x001fc80000000808 */
[----:B------:R-:W-:-:S05]  /*0820*/  SHF.R.U32.HI R3, RZ, 0xe, R3 ;  /* 0x0000000eff037819 */ /* 0x000fca0000011603 */
[C---:B------:R-:W-:Y:S02]  /*0830*/  IMAD R4, R3.reuse, -0xadc8, R4 ;  /* 0xffff523803047824 */ /* 0x040fe400078e0204 */
[----:B------:R-:W-:Y:S01]  /*0840*/  IMAD R3, R3, 0xd47, RZ ;  /* 0x00000d4703037824 */ /* 0x000fe200078e02ff */
[----:B------:R-:W-:Y:S01]  /*0850*/  DFMA R10, R10, R10, R10 ;  /* 0x0000000a0a0a722b */ /* 0x000fe2000000000a */
[----:B------:R-:W-:-:S03]  /*0860*/  IMAD R4, R4, 0xbc8f, RZ ;  /* 0x0000bc8f04047824 */ /* 0x000fc600078e02ff */
[----:B------:R-:W-:Y:S02]  /*0870*/  LOP3.LUT R17, R3, 0x7fffffff, RZ, 0x3c, !PT ;  /* 0x7fffffff03117812 */ /* 0x000fe400078e3cff */
[----:B------:R-:W-:Y:S02]  /*0880*/  ISETP.GE.U32.AND P0, PT, R4, R3, PT ;  /* 0x000000030400720c */ /* 0x000fe40003f06070 */
[----:B------:R-:W-:-:S08]  /*0890*/  DFMA R10, R6, R10, R6 ;  /* 0x0000000a060a722b */ /* 0x000fd00000000006 */
[----:B------:R-:W-:-:S03]  /*08a0*/  DFMA R6, R10, -R8, 1 ;  /* 0x3ff000000a06742b */ /* 0x000fc60000000808 */
[----:B------:R-:W-:-:S04]  /*08b0*/  @P0 IMAD.MOV R17, RZ, RZ, -R3 ;  /* 0x000000ffff110224 */ /* 0x000fc800078e0a03 */
[----:B------:R-:W-:Y:S01]  /*08c0*/  IMAD.IADD R3, R4, 0x1, R17 ;  /* 0x0000000104037824 */ /* 0x000fe200078e0211 */
[----:B------:R-:W-:-:S03]  /*08d0*/  DFMA R16, R10, R6, R10 ;  /* 0x000000060a10722b */ /* 0x000fc6000000000a */
        /* <DEDUP_REMOVED lines=13> */
.L_x_407:
[----:B------:R-:W-:Y:S05]  /*09b0*/  BSYNC.RECONVERGENT B4 ;  /* 0x0000000000047941 */ /* 0x000fea0003800200 */
.L_x_406:
        /* <DEDUP_REMOVED lines=29> */
.L_x_409:
[----:B------:R-:W-:Y:S05]  /*0b90*/  BSYNC.RECONVERGENT B4 ;  /* 0x0000000000047941 */ /* 0x000fea0003800200 */
.L_x_408:
[----:B------:R-:W-:Y:S01]  /*0ba0*/  DMUL R26, R26, R26 ;  /* 0x0000001a1a1a7228 */ /* 0x000fe20000000000 */
[----:B------:R-:W-:Y:S02]  /*0bb0*/  IMAD.MOV.U32 R6, RZ, RZ, RZ ;  /* 0x000000ffff067224 */ /* 0x000fe400078e00ff */
[----:B------:R-:W-:-:S05]  /*0bc0*/  VIADD R2, R2, 0x280 ;  /* 0x0000028002027836 */ /* 0x000fca0000000000 */
[----:B------:R-:W-:-:S08]  /*0bd0*/  DFMA R26, R10, R10, R26 ;  /* 0x0000000a0a1a722b */ /* 0x000fd0000000001a */
[----:B------:R-:W-:-:S06]  /*0be0*/  DSETP.GTU.AND P0, PT, R26, 1, PT ;  /* 0x3ff000001a00742a */ /* 0x000fcc0003f0c000 */
[----:B------:R-:W-:-:S06]  /*0bf0*/  FSEL R7, RZ, 1.875, P0 ;  /* 0x3ff00000ff077808 */ /* 0x000fcc0000000000 */
[----:B------:R-:W-:-:S11]  /*0c00*/  DADD R14, R14, R6 ;  /* 0x000000000e0e7229 */ /* 0x000fd60000000006 */
.L_x_405:
[----:B------:R-:W-:Y:S05]  /*0c10*/  BSYNC.RECONVERGENT B3 ;  /* 0x0000000000037941 */ /* 0x000fea0003800200 */
.L_x_404:
[----:B------:R-:W-:-:S13]  /*0c20*/  ISETP.GE.U32.AND P0, PT, R5, 0x280, PT ;  /* 0x000002800500780c */ /* 0x000fda0003f06070 */
[----:B------:R-:W-:Y:S05]  /*0c30*/  @!P0 BRA `(.L_x_403) ;  /* 0x0000000800888947 */ /* 0x000fea0003800000 */
[----:B------:R-:W0:Y:S01]  /*0c40*/  LDCU UR5, c[0x0][0x380] ;  /* 0x00007000ff0577ac */ /* 0x000e220008000800 */
[C---:B------:R-:W-:Y:S02]  /*0c50*/  VIADD R10, R2.reuse, 0x280 ;  /* 0x00000280020a7836 */ /* 0x040fe40000000000 */
[----:B0-----:R-:W-:-:S04]  /*0c60*/  VIADD R9, R2, UR5 ;  /* 0x0000000502097c36 */ /* 0x001fc80008000000 */
[----:B------:R-:W-:-:S07]  /*0c70*/  VIADD R7, R9, 0x280 ;  /* 0x0000028009077836 */ /* 0x000fce0000000000 */
.L_x_418:
[C---:B------:R-:W-:Y:S01]  /*0c80*/  IMAD.HI.U32 R2, R9.reuse, 0x3, RZ ;  /* 0x0000000309027827 */ /* 0x040fe200078e00ff */
[----:B------:R-:W0:Y:S01]  /*0c90*/  MUFU.RCP64H R17, 2.14748262400000000000e+09 ;  /* 0x41dfffff00117908 */ /* 0x000e220000001800 */
[----:B------:R-:W-:Y:S02]  /*0ca0*/  BSSY.RECONVERGENT B3, `(.L_x_410) ;  /* 0x000002a000037945 */ /* 0x000fe40003800200 */
[----:B------:R-:W-:Y:S02]  /*0cb0*/  IMAD.IADD R3, R9, 0x1, -R2 ;  /* 0x0000000109037824 */ /* 0x000fe400078e0a02 */
[----:B------:R-:W-:Y:S02]  /*0cc0*/  IMAD.MOV.U32 R4, RZ, RZ, -0x280 ;  /* 0xfffffd80ff047424 */ /* 0x000fe400078e00ff */
[----:B------:R-:W-:Y:S01]  /*0cd0*/  IMAD.MOV.U32 R5, RZ, RZ, 0x41dfffff ;  /* 0x41dfffffff057424 */ /* 0x000fe200078e00ff */
[----:B------:R-:W-:Y:S01]  /*0ce0*/  LEA.HI R3, R3, R2, RZ, 0x1f ;  /* 0x0000000203037211 */ /* 0x000fe200078ff8ff */
[----:B------:R-:W-:Y:S01]  /*0cf0*/  IMAD.MOV.U32 R16, RZ, RZ, 0x1 ;  /* 0x00000001ff107424 */ /* 0x000fe200078e00ff */
[----:B------:R-:W-:-:S02]  /*0d00*/  IADD3 R2, PT, PT, R10, UR9, RZ ;  /* 0x000000090a027c10 */ /* 0x000fc4000fffe0ff */
[----:B------:R-:W-:-:S05]  /*0d10*/  SHF.R.U32.HI R3, RZ, 0x1e, R3 ;  /* 0x0000001eff037819 */ /* 0x000fca0000011603 */
[----:B------:R-:W-:-:S05]  /*0d20*/  IMAD R3, R3, -0x7fffffff, R2 ;  /* 0x8000000103037824 */ /* 0x000fca00078e0202 */
[----:B------:R-:W-:-:S05]  /*0d30*/  VIADDMNMX.U32 R3, R3, R4, 0x1, !PT ;  /* 0x0000000103037446 */ /* 0x000fca0007800004 */
[----:B------:R-:W-:-:S05]  /*0d40*/  IMAD.HI.U32 R4, R3, -0x4370ec6f, RZ ;  /* 0xbc8f139103047827 */ /* 0x000fca00078e00ff */
[----:B------:R-:W-:Y:S01]  /*0d50*/  SHF.R.U32.HI R6, RZ, 0xf, R4 ;  /* 0x0000000fff067819 */ /* 0x000fe20000011604 */
[----:B------:R-:W-:-:S04]  /*0d60*/  IMAD.MOV.U32 R4, RZ, RZ, -0x800000 ;  /* 0xff800000ff047424 */ /* 0x000fc800078e00ff */
        /* <DEDUP_REMOVED lines=18> */
[----:B------:R-:W-:-:S05]  /*0e90*/  IMAD.HI.U32 R4, R7, 0x3, RZ ;  /* 0x0000000307047827 */ /* 0x000fca00078e00ff */
[----:B------:R-:W-:-:S04]  /*0ea0*/  IADD3 R5, PT, PT, -R4, R7, RZ ;  /* 0x0000000704057210 */ /* 0x000fc80007ffe1ff */
[----:B------:R-:W-:Y:S01]  /*0eb0*/  FFMA R6, RZ, 27.999998092651367188, R19 ;  /* 0x41dfffffff067823 */ /* 0x000fe20000000013 */
[----:B------:R-:W-:-:S04]  /*0ec0*/  LEA.HI R5, R5, R4, RZ, 0x1f ;  /* 0x0000000405057211 */ /* 0x000fc800078ff8ff */
[----:B------:R-:W-:Y:S02]  /*0ed0*/  FSETP.GT.AND P0, PT, |R6|, 1.469367938527859385e-39, PT ;  /* 0x001000000600780b */ /* 0x000fe40003f04200 */
[----:B------:R-:W-:-:S11]  /*0ee0*/  SHF.R.U32.HI R5, RZ, 0x1e, R5 ;  /* 0x0000001eff057819 */ /* 0x000fd60000011605 */
[----:B------:R-:W-:Y:S05]  /*0ef0*/  @P0 BRA P1, `(.L_x_411) ;  /* 0x0000000000100947 */ /* 0x000fea0000800000 */
[----:B------:R-:W-:-:S07]  /*0f00*/  MOV R4, 0xf20 ;  /* 0x00000f2000047802 */ /* 0x000fce0000000f00 */
[----:B------:R-:W-:Y:S05]  /*0f10*/  CALL.REL.NOINC `($__internal_3_$__cuda_sm20_div_rn_f64_full) ;  /* 0x0000007400cc7944 */ /* 0x000fea0003c00000 */
[----:B------:R-:W-:Y:S02]  /*0f20*/  IMAD.MOV.U32 R18, RZ, RZ, R26 ;  /* 0x000000ffff127224 */ /* 0x000fe400078e001a */
[----:B------:R-:W-:-:S07]  /*0f30*/  IMAD.MOV.U32 R19, RZ, RZ, R27 ;  /* 0x000000ffff137224 */ /* 0x000fce00078e001b */
.L_x_411:
[----:B------:R-:W-:Y:S05]  /*0f40*/  BSYNC.RECONVERGENT B3 ;  /* 0x0000000000037941 */ /* 0x000fea0003800200 */
.L_x_410:
        /* <DEDUP_REMOVED lines=29> */
.L_x_413:
[----:B------:R-:W-:Y:S05]  /*1120*/  BSYNC.RECONVERGENT B3 ;  /* 0x0000000000037941 */ /* 0x000fea0003800200 */
.L_x_412:
        /* <DEDUP_REMOVED lines=9> */
[C---:B------:R-:W-:Y:S01]  /*11c0*/  IMAD R6, R2.reuse, -0xadc8, R5 ;  /* 0xffff523802067824 */ /* 0x040fe200078e0205 */
[----:B------:R-:W-:Y:S01]  /*11d0*/  MOV R5, 0x41dfffff ;  /* 0x41dfffff00057802 */ /* 0x000fe20000000f00 */
[----:B------:R-:W-:Y:S02]  /*11e0*/  IMAD R11, R2, 0xd47, RZ ;  /* 0x00000d47020b7824 */ /* 0x000fe400078e02ff */
[----:B------:R-:W-:Y:S02]  /*11f0*/  IMAD.MOV.U32 R2, RZ, RZ, 0x1 ;  /* 0x00000001ff027424 */ /* 0x000fe400078e00ff */
[----:B------:R-:W-:Y:S01]  /*1200*/  IMAD R6, R6, 0xbc8f, RZ ;  /* 0x0000bc8f06067824 */ /* 0x000fe200078e02ff */
[----:B------:R-:W-:-:S03]  /*1210*/  LOP3.LUT R21, R11, 0x7fffffff, RZ, 0x3c, !PT ;  /* 0x7fffffff0b157812 */ /* 0x000fc600078e3cff */
[----:B0-----:R-:W-:Y:S01]  /*1220*/  DFMA R16, R2, -R4, 1 ;  /* 0x3ff000000210742b */ /* 0x001fe20000000804 */
[----:B------:R-:W-:-:S07]  /*1230*/  ISETP.GE.U32.AND P0, PT, R6, R11, PT ;  /* 0x0000000b0600720c */ /* 0x000fce0003f06070 */
[----:B------:R-:W-:-:S06]  /*1240*/  DFMA R16, R16, R16, R16 ;  /* 0x000000101010722b */ /* 0x000fcc0000000010 */
[----:B------:R-:W-:Y:S01]  /*1250*/  @P0 IMAD.MOV R21, RZ, RZ, -R11 ;  /* 0x000000ffff150224 */ /* 0x000fe200078e0a0b */
[----:B------:R-:W-:Y:S02]  /*1260*/  DSETP.GTU.AND P0, PT, R26, 1, PT ;  /* 0x3ff000001a00742a */ /* 0x000fe40003f0c000 */
        /* <DEDUP_REMOVED lines=17> */
[----:B------:R-:W-:Y:S05]  /*1380*/  CALL.REL.NOINC `($__internal_3_$__cuda_sm20_div_rn_f64_full) ;  /* 0x0000007000b07944 */ /* 0x000fea0003c00000 */
[----:B------:R-:W-:Y:S02]  /*1390*/  IMAD.MOV.U32 R18, RZ, RZ, R26 ;  /* 0x000000ffff127224 */ /* 0x000fe400078e001a */
[----:B------:R-:W-:-:S07]  /*13a0*/  IMAD.MOV.U32 R19, RZ, RZ, R27 ;  /* 0x000000ffff137224 */ /* 0x000fce00078e001b */
.L_x_415:
[----:B------:R-:W-:Y:S05]  /*13b0*/  BSYNC.RECONVERGENT B3 ;  /* 0x0000000000037941 */ /* 0x000fea0003800200 */
.L_x_414:
[----:B------:R-:W0:Y:S01]  /*13c0*/  MUFU.RCP64H R3, 2.14748262400000000000e+09 ;  /* 0x41dfffff00037908 */ /* 0x000e220000001800 */
[----:B------:R-:W-:Y:S01]  /*13d0*/  IMAD.HI.U32 R4, R2, -0x4370ec6f, RZ ;  /* 0xbc8f139102047827 */ /* 0x000fe200078e00ff */
[----:B------:R-:W-:Y:S03]  /*13e0*/  BSSY.RECONVERGENT B3, `(.L_x_416) ;  /* 0x000001b000037945 */ /* 0x000fe60003800200 */
[----:B------:R-:W-:Y:S01]  /*13f0*/  IMAD.MOV.U32 R5, RZ, RZ, 0x41dfffff ;  /* 0x41dfffffff057424 */ /* 0x000fe200078e00ff */
[----:B------:R-:W-:Y:S02]  /*1400*/  SHF.R.U32.HI R11, RZ, 0xf, R4 ;  /* 0x0000000fff0b7819 */ /* 0x000fe40000011604 */
[----:B------:R-:W-:-:S03]  /*1410*/  MOV R4, 0xff800000 ;  /* 0xff80000000047802 */ /* 0x000fc60000000f00 */
        /* <DEDUP_REMOVED lines=23> */
.L_x_417:
[----:B------:R-:W-:Y:S05]  /*1590*/  BSYNC.RECONVERGENT B3 ;  /* 0x0000000000037941 */ /* 0x000fea0003800200 */
.L_x_416:
[----:B------:R-:W-:Y:S01]  /*15a0*/  DMUL R26, R26, R26 ;  /* 0x0000001a1a1a7228 */ /* 0x000fe20000000000 */
[C---:B------:R-:W-:Y:S01]  /*15b0*/  VIADD R2, R10.reuse, 0x280 ;  /* 0x000002800a027836 */ /* 0x040fe20000000000 */
[----:B------:R-:W-:Y:S01]  /*15c0*/  IADD3 R9, PT, PT, R9, 0x500, RZ ;  /* 0x0000050009097810 */ /* 0x000fe20007ffe0ff */
[----:B------:R-:W-:Y:S02]  /*15d0*/  VIADD R10, R10, 0x500 ;  /* 0x000005000a0a7836 */ /* 0x000fe40000000000 */
[----:B------:R-:W-:-:S03]  /*15e0*/  VIADD R7, R7, 0x500 ;  /* 0x0000050007077836 */ /* 0x000fc60000000000 */
[----:B------:R-:W-:-:S08]  /*15f0*/  DFMA R26, R18, R18, R26 ;  /* 0x00000012121a722b */ /* 0x000fd0000000001a */
[----:B------:R-:W-:-:S06]  /*1600*/  DSETP.GTU.AND P0, PT, R26, 1, PT ;  /* 0x3ff000001a00742a */ /* 0x000fcc0003f0c000 */
[----:B------:R-:W-:Y:S02]  /*1610*/  FSEL R3, RZ, 1.875, P0 ;  /* 0x3ff00000ff037808 */ /* 0x000fe40000000000 */
[----:B------:R-:W-:Y:S01]  /*1620*/  ISETP.GE.AND P0, PT, R2, UR10, PT ;  /* 0x0000000a02007c0c */ /* 0x000fe2000bf06270 */
[----:B------:R-:W-:-:S06]  /*1630*/  IMAD.MOV.U32 R2, RZ, RZ, RZ ;  /* 0x000000ffff027224 */ /* 0x000fcc00078e00ff */
[----:B------:R-:W-:-:S06]  /*1640*/  DADD R14, R14, R2 ;  /* 0x000000000e0e7229 */ /* 0x000fcc0000000002 */
[----:B------:R-:W-:Y:S05]  /*1650*/  @!P0 BRA `(.L_x_418) ;  /* 0xfffffff400888947 */ /* 0x000fea000383ffff */
.L_x_403:
[----:B------:R-:W-:Y:S05]  /*1660*/  BSYNC.RECONVERGENT B2 ;  /* 0x0000000000027941 */ /* 0x000fea0003800200 */
.L_x_402:
[----:B------:R-:W0:Y:S02]  /*1670*/  LDC R2, c[0x0][0x390] ;  /* 0x0000e400ff027b82 */ /* 0x000e240000000800 */
[----:B0-----:R-:W-:-:S13]  /*1680*/  ISETP.GE.U32.AND P0, PT, R2, 0x280, PT ;  /* 0x000002800200780c */ /* 0x001fda0003f06070 */
        /* <DEDUP_REMOVED lines=74> */
[----:B0-----:R-:W-:Y:S01]  /*1b30*/  DADD R8, R2, R8 ;  /* 0x0000000002087229 */ /* 0x001fe20000000008 */
[----:B------:R-:W-:Y:S10]  /*1b40*/  BRA `(.L_x_420) ;  /* 0x00000068009c7947 */ /* 0x000ff40003800000 */
.L_x_419:
        /* <DEDUP_REMOVED lines=11> */
[C---:B------:R-:W-:Y:S01]  /*1c00*/  ISETP.NE.AND P1, PT, R12.reuse, RZ, PT ;  /* 0x000000ff0c00720c */ /* 0x040fe20003f25270 */
[----:B------:R-:W-:Y:S01]  /*1c10*/  VIADD R10, R12, 0x4 ;  /* 0x000000040c0a7836 */ /* 0x000fe20000000000 */
        /* <DEDUP_REMOVED lines=30> */
[----:B------:R-:W-:-:S04]  /*1e00*/  @!P1 LOP3.LUT R7, R7, 0xf8, RZ, 0xc0, !PT ;  /* 0x000000f807079812 */ /* 0x000fc800078ec0ff */
[----:B------:R-:W-:Y:S01]  /*1e10*/  @!P1 IADD3 R7, PT, PT, R7, R6, RZ ;  /* 0x0000000607079210 */ /* 0x000fe20007ffe0ff */
        /* <DEDUP_REMOVED lines=9> */
[----:B------:R-:W-:Y:S01]  /*1eb0*/  ISETP.GT.U32.AND P1, PT, R2, 0x20, PT ;  /* 0x000000200200780c */ /* 0x000fe20003f24070 */
[----:B0-----:R-:W-:-:S09]  /*1ec0*/  ULEA UR4, UR5, UR4, 0x18 ;  /* 0x0000000405047291 */ /* 0x001fd2000f8ec0ff */
[----:B------:R-:W0:Y:S04]  /*1ed0*/  LDS.128 R12, [UR4+0x20] ;  /* 0x00002004ff0c7984 */ /* 0x000e280008000c00 */
[----:B-1----:R-:W1:Y:S01]  /*1ee0*/  LDS.128 R4, [UR4+0x30] ;  /* 0x00003004ff047984 */ /* 0x002e620008000c00 */
        /* <DEDUP_REMOVED lines=70> */
[----:B------:R-:W1:Y:S01]  /*2350*/  LDS.64 R4, [UR4+0xb0] ;  /* 0x0000b004ff047984 */ /* 0x000e620008000a00 */
        /* <DEDUP_REMOVED lines=8> */
[----:B------:R-:W-:-:S04]  /*23e0*/  ISETP.GT.U32.AND P1, PT, R2, 0x260, PT ;  /* 0x000002600200780c */ /* 0x000fc80003f24070 */
[----:B-1----:R-:W-:-:S10]  /*23f0*/  DADD R4, R4, R6 ;  /* 0x0000000004047229 */ /* 0x002fd40000000006 */
[----:B------:R-:W-:Y:S02]  /*2400*/  FSEL R8, R4, R6, P1 ;  /* 0x0000000604087208 */ /* 0x000fe40000800000 */
[----:B------:R-:W-:Y:S01]  /*2410*/  FSEL R9, R5, R7, P1 ;  /* 0x0000000705097208 */ /* 0x000fe20000800000 */
[----:B------:R-:W-:Y:S06]  /*2420*/  BRA `(.L_x_420) ;  /* 0x0000006000647947 */ /* 0x000fec0003800000 */
.L_x_395:
[----:B------:R-:W0:Y:S01]  /*2430*/  S2R R2, SR_TID.X ;  /* 0x0000000000027919 */ /* 0x000e220000002100 */
[----:B------:R-:W0:Y:S01]  /*2440*/  LDCU UR4, c[0x0][0x380] ;  /* 0x00007000ff0477ac */ /* 0x000e220008000800 */
[----:B------:R-:W1:Y:S01]  /*2450*/  MUFU.RCP64H R5, 2.14748262400000000000e+09 ;  /* 0x41dfffff00057908 */ /* 0x000e620000001800 */
[----:B------:R-:W-:Y:S01]  /*2460*/  IMAD.MOV.U32 R6, RZ, RZ, -0x800000 ;  /* 0xff800000ff067424 */ /* 0x000fe200078e00ff */
[----:B------:R-:W-:Y:S01]  /*2470*/  BSSY.RECONVERGENT B2, `(.L_x_421) ;  /* 0x0000025000027945 */ /* 0x000fe20003800200 */
[----:B------:R-:W-:Y:S02]  /*2480*/  IMAD.MOV.U32 R7, RZ, RZ, 0x41dfffff ;  /* 0x41dfffffff077424 */ /* 0x000fe400078e00ff */
[----:B------:R-:W-:-:S06]  /*2490*/  IMAD.MOV.U32 R4, RZ, RZ, 0x1 ;  /* 0x00000001ff047424 */ /* 0x000fcc00078e00ff */
[----:B-1----:R-:W-:-:S08]  /*24a0*/  DFMA R8, R4, -R6, 1 ;  /* 0x3ff000000408742b */ /* 0x002fd00000000806 */
[----:B------:R-:W-:Y:S01]  /*24b0*/  DFMA R8, R8, R8, R8 ;  /* 0x000000080808722b */ /* 0x000fe20000000008 */
[----:B0-----:R-:W-:-:S07]  /*24c0*/  VIADD R11, R2, UR4 ;  /* 0x00000004020b7c36 */ /* 0x001fce0008000000 */
        /* <DEDUP_REMOVED lines=31> */
.L_x_422:
[----:B------:R-:W-:Y:S05]  /*26c0*/  BSYNC.RECONVERGENT B2 ;  /* 0x0000000000027941 */ /* 0x000fea0003800200 */
.L_x_421:
        /* <DEDUP_REMOVED lines=29> */
.L_x_424:
[----:B------:R-:W-:Y:S05]  /*28a0*/  BSYNC.RECONVERGENT B2 ;  /* 0x0000000000027941 */ /* 0x000fea0003800200 */
.L_x_423:
        /* <DEDUP_REMOVED lines=41> */
[----:B------:R-:W-:Y:S01]  /*2b40*/  IMAD.MOV.U32 R18, RZ, RZ, R26 ;  /* 0x000000ffff127224 */ /* 0x000fe200078e001a */
[----:B------:R-:W-:-:S07]  /*2b50*/  MOV R19, R27 ;  /* 0x0000001b00137202 */ /* 0x000fce0000000f00 */
.L_x_426:
[----:B------:R-:W-:Y:S05]  /*2b60*/  BSYNC.RECONVERGENT B2 ;  /* 0x0000000000027941 */ /* 0x000fea0003800200 */
.L_x_425:
        /* <DEDUP_REMOVED lines=29> */
.L_x_428:
[----:B------:R-:W-:Y:S05]  /*2d40*/  BSYNC.RECONVERGENT B2 ;  /* 0x0000000000027941 */ /* 0x000fea0003800200 */
.L_x_427:
        /* <DEDUP_REMOVED lines=43> */
.L_x_430:
[----:B------:R-:W-:Y:S05]  /*3000*/  BSYNC.RECONVERGENT B2 ;  /* 0x0000000000027941 */ /* 0x000fea0003800200 */
.L_x_429:
        /* <DEDUP_REMOVED lines=29> */
.L_x_432:
[----:B------:R-:W-:Y:S05]  /*31e0*/  BSYNC.RECONVERGENT B2 ;  /* 0x0000000000027941 */ /* 0x000fea0003800200 */
.L_x_431:
[----:B------:R-:W-:Y:S01]  /*31f0*/  VIADD R0, R11, 0x780 ;  /* 0x000007800b007836 */ /* 0x000fe20000000000 */
[----:B------:R-:W0:Y:S01]  /*3200*/  MUFU.RCP64H R7, 2.14748262400000000000e+09 ;  /* 0x41dfffff00077908 */ /* 0x000e220000001800 */
        /* <DEDUP_REMOVED lines=41> */
.L_x_434:
[----:B------:R-:W-:Y:S05]  /*34a0*/  BSYNC.RECONVERGENT B2 ;  /* 0x0000000000027941 */ /* 0x000fea0003800200 */
.L_x_433:
        /* <DEDUP_REMOVED lines=29> */
.L_x_436:
[----:B------:R-:W-:Y:S05]  /*3680*/  BSYNC.RECONVERGENT B2 ;  /* 0x0000000000027941 */ /* 0x000fea0003800200 */
.L_x_435:
        /* <DEDUP_REMOVED lines=43> */
.L_x_438:
[----:B------:R-:W-:Y:S05]  /*3940*/  BSYNC.RECONVERGENT B2 ;  /* 0x0000000000027941 */ /* 0x000fea0003800200 */
.L_x_437:
        /* <DEDUP_REMOVED lines=29> */
.L_x_440:
[----:B------:R-:W-:Y:S05]  /*3b20*/  BSYNC.RECONVERGENT B2 ;  /* 0x0000000000027941 */ /* 0x000fea0003800200 */
.L_x_439:
        /* <DEDUP_REMOVED lines=43> */
.L_x_442:
[----:B------:R-:W-:Y:S05]  /*3de0*/  BSYNC.RECONVERGENT B2 ;  /* 0x0000000000027941 */ /* 0x000fea0003800200 */
.L_x_441:
        /* <DEDUP_REMOVED lines=29> */
.L_x_444:
[----:B------:R-:W-:Y:S05]  /*3fc0*/  BSYNC.RECONVERGENT B2 ;  /* 0x0000000000027941 */ /* 0x000fea0003800200 */
.L_x_443:
        /* <DEDUP_REMOVED lines=43> */
.L_x_446:
[----:B------:R-:W-:Y:S05]  /*4280*/  BSYNC.RECONVERGENT B2 ;  /* 0x0000000000027941 */ /* 0x000fea0003800200 */
.L_x_445:
        /* <DEDUP_REMOVED lines=29> */
.L_x_448:
[----:B------:R-:W-:Y:S05]  /*4460*/  BSYNC.RECONVERGENT B2 ;  /* 0x0000000000027941 */ /* 0x000fea0003800200 */
.L_x_447:
        /* <DEDUP_REMOVED lines=43> */
.L_x_450:
[----:B------:R-:W-:Y:S05]  /*4720*/  BSYNC.RECONVERGENT B2 ;  /* 0x0000000000027941 */ /* 0x000fea0003800200 */
.L_x_449:
        /* <DEDUP_REMOVED lines=29> */
.L_x_452:
[----:B------:R-:W-:Y:S05]  /*4900*/  BSYNC.RECONVERGENT B2 ;  /* 0x0000000000027941 */ /* 0x000fea0003800200 */
.L_x_451:
[----:B------:R-:W-:Y:S01]  /*4910*/  IMAD.MOV.U32 R14, RZ, RZ, RZ ;  /* 0x000000ffff0e7224 */ /* 0x000fe200078e00ff */
[----:B------:R-:W0:Y:S01]  /*4920*/  LDCU UR4, c[0x0][0x390] ;  /* 0x00007200ff0477ac */ /* 0x000e220008000800 */
[----:B------:R-:W-:Y:S01]  /*4930*/  IMAD.MOV.U32 R18, RZ, RZ, RZ ;  /* 0x000000ffff127224 */ /* 0x000fe200078e00ff */
[----:B------:R-:W-:Y:S01]  /*4940*/  DMUL R26, R26, R26 ;  /* 0x0000001a1a1a7228 */ /* 0x000fe20000000000 */
[----:B------:R-:W-:Y:S01]  /*4950*/  IMAD.MOV.U32 R38, RZ, RZ, RZ ;  /* 0x000000ffff267224 */ /* 0x000fe200078e00ff */
[----:B------:R-:W-:Y:S01]  /*4960*/  MOV R0, 0x1400 ;  /* 0x0000140000007802 */ /* 0x000fe20000000f00 */
[----:B------:R-:W-:Y:S02]  /*4970*/  IMAD.MOV.U32 R40, RZ, RZ, RZ ;  /* 0x000000ffff287224 */ /* 0x000fe400078e00ff */
[----:B------:R-:W-:Y:S01]  /*4980*/  DADD R14, R14, R18 ;  /* 0x000000000e0e7229 */ /* 0x000fe20000000012 */
[----:B------:R-:W-:Y:S02]  /*4990*/  IMAD.MOV.U32 R42, RZ, RZ, RZ ;  /* 0x000000ffff2a7224 */ /* 0x000fe400078e00ff */
[----:B------:R-:W-:Y:S01]  /*49a0*/  IMAD.MOV.U32 R44, RZ, RZ, RZ ;  /* 0x000000ffff2c7224 */ /* 0x000fe200078e00ff */
[----:B------:R-:W-:Y:S01]  /*49b0*/  DFMA R26, R48, R48, R26 ;  /* 0x00000030301a722b */ /* 0x000fe2000000001a */
[----:B------:R-:W-:-:S03]  /*49c0*/  IMAD.MOV.U32 R46, RZ, RZ, RZ ;  /* 0x000000ffff2e7224 */ /* 0x000fc600078e00ff */
[----:B------:R-:W-:Y:S01]  /*49d0*/  DADD R14, R14, R38 ;  /* 0x000000000e0e7229 */ /* 0x000fe20000000026 */
[----:B0-----:R-:W-:-:S03]  /*49e0*/  UIADD3 UR5, UPT, UPT, UR4, -0x1400, URZ ;  /* 0xffffec0004057890 */ /* 0x001fc6000fffe0ff */
[----:B------:R-:W-:Y:S01]  /*49f0*/  DSETP.GTU.AND P0, PT, R26, 1, PT ;  /* 0x3ff000001a00742a */ /* 0x000fe20003f0c000 */
[----:B------:R-:W-:-:S03]  /*4a00*/  UISETP.GE.U32.AND UP0, UPT, UR5, 0x1400, UPT ;  /* 0x000014000500788c */ /* 0x000fc6000bf06070 */
[----:B------:R-:W-:Y:S02]  /*4a10*/  DADD R14, R14, R40 ;  /* 0x000000000e0e7229 */ /* 0x000fe40000000028 */
[----:B------:R-:W-:-:S06]  /*4a20*/  FSEL R19, RZ, 1.875, P0 ;  /* 0x3ff00000ff137808 */ /* 0x000fcc0000000000 */
[----:B------:R-:W-:-:S08]  /*4a30*/  DADD R14, R14, R42 ;  /* 0x000000000e0e7229 */ /* 0x000fd0000000002a */
[----:B------:R-:W-:-:S08]  /*4a40*/  DADD R14, R14, R44 ;  /* 0x000000000e0e7229 */ /* 0x000fd0000000002c */
[----:B------:R-:W-:-:S08]  /*4a50*/  DADD R14, R14, R46 ;  /* 0x000000000e0e7229 */ /* 0x000fd0000000002e */
[----:B------:R-:W-:Y:S01]  /*4a60*/  DADD R18, R14, R18 ;  /* 0x000000000e127229 */ /* 0x000fe20000000012 */
[----:B------:R-:W-:Y:S10]  /*4a70*/  BRA.U !UP0, `(.L_x_453) ;  /* 0x00000025089c7547 */ /* 0x000ff4000b800000 */
[----:B------:R-:W-:Y:S01]  /*4a80*/  IMAD.MOV.U32 R0, RZ, RZ, 0x1400 ;  /* 0x00001400ff007424 */ /* 0x000fe200078e00ff */
[----:B------:R-:W0:Y:S06]  /*4a90*/  LDCU UR4, c[0x0][0x390] ;  /* 0x00007200ff0477ac */ /* 0x000e2c0008000800 */
.L_x_487:
[----:B------:R-:W-:Y:S01]  /*4aa0*/  IMAD.IADD R3, R11, 0x1, R0 ;  /* 0x000000010b037824 */ /* 0x000fe200078e0200 */
[----:B------:R-:W-:Y:S01]  /*4ab0*/  BSSY.RECONVERGENT B2, `(.L_x_454) ;  /* 0x0000026000027945 */ /* 0x000fe20003800200 */
[----:B------:R-:W-:Y:S02]  /*4ac0*/  IMAD.MOV.U32 R6, RZ, RZ, -0x800000 ;  /* 0xff800000ff067424 */ /* 0x000fe400078e00ff */
[----:B------:R-:W-:-:S04]  /*4ad0*/  IMAD.HI.U32 R4, R3, 0x3, RZ ;  /* 0x0000000303047827 */ /* 0x000fc800078e00ff */
[----:B------:R-:W-:Y:S02]  /*4ae0*/  IMAD.IADD R5, R3, 0x1, -R4 ;  /* 0x0000000103057824 */ /* 0x000fe400078e0a04 */
[----:B------:R-:W-:-:S03]  /*4af0*/  IMAD.MOV.U32 R7, RZ, RZ, 0x41dfffff ;  /* 0x41dfffffff077424 */ /* 0x000fc600078e00ff */
[----:B------:R-:W-:-:S04]  /*4b00*/  LEA.HI R5, R5, R4, RZ, 0x1f ;  /* 0x0000000405057211 */ /* 0x000fc800078ff8ff */
[----:B------:R-:W-:Y:S02]  /*4b10*/  SHF.R.U32.HI R4, RZ, 0x1e, R5 ;  /* 0x0000001eff047819 */ /* 0x000fe40000011605 */
[----:B------:R-:W1:Y:S03]  /*4b20*/  MUFU.RCP64H R5, 2.14748262400000000000e+09 ;  /* 0x41dfffff00057908 */ /* 0x000e660000001800 */
        /* <DEDUP_REMOVED lines=12> */
[----:B------:R-:W-:-:S05]  /*4bf0*/  @P0 IMAD.MOV R10, RZ, RZ, -R8 ;  /* 0x000000ffff0a0224 */ /* 0x000fca00078e0a08 */
[----:B------:R-:W-:Y:S01]  /*4c00*/  IADD3 R3, PT, PT, R3, R10, RZ ;  /* 0x0000000a03037210 */ /* 0x000fe20007ffe0ff */
[----:B------:R-:W-:-:S04]  /*4c10*/  DFMA R14, R4, R14, R4 ;  /* 0x0000000e040e722b */ /* 0x000fc80000000004 */
[----:B------:R-:W-:-:S04]  /*4c20*/  VIADD R22, R3, 0xffffffff ;  /* 0xffffffff03167836 */ /* 0x000fc80000000000 */
[C---:B------:R-:W-:Y:S02]  /*4c30*/  DFMA R4, R14.reuse, -R6, 1 ;  /* 0x3ff000000e04742b */ /* 0x040fe40000000806 */
[----:B------:R-:W1:Y:S06]  /*4c40*/  I2F.F64.U32 R22, R22 ;  /* 0x0000001600167312 */ /* 0x000e6c0000201800 */
[----:B------:R-:W-:-:S08]  /*4c50*/  DFMA R14, R14, R4, R14 ;  /* 0x000000040e0e722b */ /* 0x000fd0000000000e */
        /* <DEDUP_REMOVED lines=8> */
[----:B0-----:R-:W-:Y:S05]  /*4ce0*/  CALL.REL.NOINC `($__internal_3_$__cuda_sm20_div_rn_f64_full) ;  /* 0x0000003800587944 */ /* 0x001fea0003c00000 */
[----:B------:R-:W-:Y:S02]  /*4cf0*/  IMAD.MOV.U32 R38, RZ, RZ, R26 ;  /* 0x000000ffff267224 */ /* 0x000fe400078e001a */
[----:B------:R-:W-:-:S07]  /*4d00*/  IMAD.MOV.U32 R39, RZ, RZ, R27 ;  /* 0x000000ffff277224 */ /* 0x000fce00078e001b */
.L_x_455:
[----:B0-----:R-:W-:Y:S05]  /*4d10*/  BSYNC.RECONVERGENT B2 ;  /* 0x0000000000027941 */ /* 0x001fea0003800200 */
.L_x_454:
        /* <DEDUP_REMOVED lines=29> */
.L_x_457:
[----:B------:R-:W-:Y:S05]  /*4ef0*/  BSYNC.RECONVERGENT B2 ;  /* 0x0000000000027941 */ /* 0x000fea0003800200 */
.L_x_456:
[----:B------:R-:W-:Y:S01]  /*4f00*/  IADD3 R10, PT, PT, R9, R0, RZ ;  /* 0x00000000090a7210 */ /* 0x000fe20007ffe0ff */
[----:B------:R-:W0:Y:S01]  /*4f10*/  MUFU.RCP64H R7, 2.14748262400000000000e+09 ;  /* 0x41dfffff00077908 */ /* 0x000e220000001800 */
[----:B------:R-:W-:Y:S01]  /*4f20*/  IMAD.MOV.U32 R5, RZ, RZ, 0x41dfffff ;  /* 0x41dfffffff057424 */ /* 0x000fe200078e00ff */
[----:B------:R-:W-:Y:S01]  /*4f30*/  DMUL R26, R26, R26 ;  /* 0x0000001a1a1a7228 */ /* 0x000fe20000000000 */
[----:B------:R-:W-:Y:S01]  /*4f40*/  BSSY.RECONVERGENT B2, `(.L_x_458) ;  /* 0x0000027000027945 */ /* 0x000fe20003800200 */
[----:B------:R-:W-:-:S04]  /*4f50*/  IMAD.HI.U32 R3, R10, 0x3, RZ ;  /* 0x000000030a037827 */ /* 0x000fc800078e00ff */
[----:B------:R-:W-:Y:S02]  /*4f60*/  IMAD.IADD R4, R10, 0x1, -R3 ;  /* 0x000000010a047824 */ /* 0x000fe400078e0a03 */
[----:B------:R-:W-:-:S03]  /*4f70*/  DFMA R26, R38, R38, R26 ;  /* 0x00000026261a722b */ /* 0x000fc6000000001a */
[----:B------:R-:W-:-:S04]  /*4f80*/  LEA.HI R4, R4, R3, RZ, 0x1f ;  /* 0x0000000304047211 */ /* 0x000fc800078ff8ff */
[----:B------:R-:W-:-:S05]  /*4f90*/  SHF.R.U32.HI R3, RZ, 0x1e, R4 ;  /* 0x0000001eff037819 */ /* 0x000fca0000011604 */
[----:B------:R-:W-:-:S05]  /*4fa0*/  IMAD R3, R3, -0x7fffffff, R10 ;  /* 0x8000000103037824 */ /* 0x000fca00078e020a */
[----:B------:R-:W-:-:S05]  /*4fb0*/  VIMNMX.U32 R3, PT, PT, R3, 0x1, !PT ;  /* 0x0000000103037848 */ /* 0x000fca0007fe0000 */
[----:B------:R-:W-:-:S05]  /*4fc0*/  IMAD.HI.U32 R4, R3, 0x5e4789c9, RZ ;  /* 0x5e4789c903047827 */ /* 0x000fca00078e00ff */
[----:B------:R-:W-:Y:S01]  /*4fd0*/  SHF.R.U32.HI R6, RZ, 0xe, R4 ;  /* 0x0000000eff067819 */ /* 0x000fe20000011604 */
[----:B------:R-:W-:-:S04]  /*4fe0*/  IMAD.MOV.U32 R4, RZ, RZ, -0x800000 ;  /* 0xff800000ff047424 */ /* 0x000fc800078e00ff */
        /* <DEDUP_REMOVED lines=25> */
[----:B------:R-:W-:Y:S05]  /*5180*/  CALL.REL.NOINC `($__internal_3_$__cuda_sm20_div_rn_f64_full) ;  /* 0x0000003400307944 */ /* 0x000fea0003c00000 */
[----:B------:R-:W-:Y:S01]  /*5190*/  MOV R14, R26 ;  /* 0x0000001a000e7202 */ /* 0x000fe20000000f00 */
[----:B------:R-:W-:-:S07]  /*51a0*/  IMAD.MOV.U32 R15, RZ, RZ, R27 ;  /* 0x000000ffff0f7224 */ /* 0x000fce00078e001b */
.L_x_459:
[----:B------:R-:W-:Y:S05]  /*51b0*/  BSYNC.RECONVERGENT B2 ;  /* 0x0000000000027941 */ /* 0x000fea0003800200 */
.L_x_458:
        /* <DEDUP_REMOVED lines=29> */
.L_x_461:
[----:B------:R-:W-:Y:S05]  /*5390*/  BSYNC.RECONVERGENT B2 ;  /* 0x0000000000027941 */ /* 0x000fea0003800200 */
.L_x_460:
[----:B------:R-:W-:Y:S01]  /*53a0*/  VIADD R3, R10, 0x280 ;  /* 0x000002800a037836 */ /* 0x000fe20000000000 */
[----:B------:R-:W0:Y:S01]  /*53b0*/  MUFU.RCP64H R17, 2.14748262400000000000e+09 ;  /* 0x41dfffff00117908 */ /* 0x000e220000001800 */
        /* <DEDUP_REMOVED lines=8> */
[----:B------:R-:W-:-:S04]  /*5440*/  IMAD.MOV.U32 R5, RZ, RZ, 0x41dfffff ;  /* 0x41dfffffff057424 */ /* 0x000fc800078e00ff */
[----:B------:R-:W-:-:S05]  /*5450*/  IMAD R4, R4, -0x7fffffff, R3 ;  /* 0x8000000104047824 */ /* 0x000fca00078e0203 */
[----:B------:R-:W-:-:S05]  /*5460*/  VIMNMX.U32 R4, PT, PT, R4, 0x1, !PT ;  /* 0x0000000104047848 */ /* 0x000fca0007fe0000 */
[----:B------:R-:W-:-:S05]  /*5470*/  IMAD.HI.U32 R3, R4, 0x5e4789c9, RZ ;  /* 0x5e4789c904037827 */ /* 0x000fca00078e00ff */
[----:B------:R-:W-:-:S05]  /*5480*/  SHF.R.U32.HI R3, RZ, 0xe, R3 ;  /* 0x0000000eff037819 */ /* 0x000fca0000011603 */
[C---:B------:R-:W-:Y:S01]  /*5490*/  IMAD R6, R3.reuse, -0xadc8, R4 ;  /* 0xffff523803067824 */ /* 0x040fe200078e0204 */
[----:B------:R-:W-:Y:S01]  /*54a0*/  MOV R4, 0xff800000 ;  /* 0xff80000000047802 */ /* 0x000fe20000000f00 */
[----:B------:R-:W-:Y:S02]  /*54b0*/  IMAD R3, R3, 0xd47, RZ ;  /* 0x00000d4703037824 */ /* 0x000fe400078e02ff */
[----:B------:R-:W-:-:S03]  /*54c0*/  IMAD R6, R6, 0xbc8f, RZ ;  /* 0x0000bc8f06067824 */ /* 0x000fc600078e02ff */
[----:B0-----:R-:W-:Y:S01]  /*54d0*/  DFMA R20, R16, -R4, 1 ;  /* 0x3ff000001014742b */ /* 0x001fe20000000804 */
[----:B------:R-:W-:Y:S02]  /*54e0*/  LOP3.LUT R23, R3, 0x7fffffff, RZ, 0x3c, !PT ;  /* 0x7fffffff03177812 */ /* 0x000fe400078e3cff */
[----:B------:R-:W-:-:S05]  /*54f0*/  ISETP.GE.U32.AND P0, PT, R6, R3, PT ;  /* 0x000000030600720c */ /* 0x000fca0003f06070 */
[----:B------:R-:W-:-:S08]  /*5500*/  DFMA R20, R20, R20, R20 ;  /* 0x000000141414722b */ /* 0x000fd00000000014 */
[----:B------:R-:W-:Y:S01]  /*5510*/  @P0 IMAD.MOV R23, RZ, RZ, -R3 ;  /* 0x000000ffff170224 */ /* 0x000fe200078e0a03 */
[----:B------:R-:W-:Y:S02]  /*5520*/  DFMA R20, R16, R20, R16 ;  /* 0x000000141014722b */ /* 0x000fe40000000010 */
[----:B------:R-:W-:Y:S01]  /*5530*/  DSETP.GTU.AND P0, PT, R26, 1, PT ;  /* 0x3ff000001a00742a */ /* 0x000fe20003f0c000 */
[----:B------:R-:W-:-:S04]  /*5540*/  IMAD.IADD R3, R6, 0x1, R23 ;  /* 0x0000000106037824 */ /* 0x000fc800078e0217 */
        /* <DEDUP_REMOVED lines=14> */
[----:B------:R-:W-:Y:S02]  /*5630*/  IMAD.MOV.U32 R38, RZ, RZ, R26 ;  /* 0x000000ffff267224 */ /* 0x000fe400078e001a */
[----:B------:R-:W-:-:S07]  /*5640*/  IMAD.MOV.U32 R39, RZ, RZ, R27 ;  /* 0x000000ffff277224 */ /* 0x000fce00078e001b */
.L_x_463:
[----:B------:R-:W-:Y:S05]  /*5650*/  BSYNC.RECONVERGENT B2 ;  /* 0x0000000000027941 */ /* 0x000fea0003800200 */
.L_x_462:
        /* <DEDUP_REMOVED lines=29> */
.L_x_465:
[----:B------:R-:W-:Y:S05]  /*5830*/  BSYNC.RECONVERGENT B2 ;  /* 0x0000000000027941 */ /* 0x000fea0003800200 */
.L_x_464:
[----:B------:R-:W-:Y:S01]  /*5840*/  VIADD R3, R10, 0x500 ;  /* 0x000005000a037836 */ /* 0x000fe20000000000 */
[----:B------:R-:W-:Y:S01]  /*5850*/  MOV R14, 0x1 ;  /* 0x00000001000e7802 */ /* 0x000fe20000000f00 */
        /* <DEDUP_REMOVED lines=23> */
[----:B------:R-:W-:Y:S01]  /*59d0*/  @P0 IMAD.MOV R23, RZ, RZ, -R3 ;  /* 0x000000ffff170224 */ /* 0x000fe200078e0a03 */
[----:B------:R-:W-:-:S03]  /*59e0*/  DSETP.GTU.AND P0, PT, R26, 1, PT ;  /* 0x3ff000001a00742a */ /* 0x000fc60003f0c000 */
        /* <DEDUP_REMOVED lines=13> */
[----:B------:R-:W-:Y:S05]  /*5ac0*/  CALL.REL.NOINC `($__internal_3_$__cuda_sm20_div_rn_f64_full) ;  /* 0x0000002800e07944 */ /* 0x000fea0003c00000 */
[----:B------:R-:W-:Y:S02]  /*5ad0*/  IMAD.MOV.U32 R40, RZ, RZ, R26 ;  /* 0x000000ffff287224 */ /* 0x000fe400078e001a */
[----:B------:R-:W-:-:S07]  /*5ae0*/  IMAD.MOV.U32 R41, RZ, RZ, R27 ;  /* 0x000000ffff297224 */ /* 0x000fce00078e001b */
.L_x_467:
[----:B------:R-:W-:Y:S05]  /*5af0*/  BSYNC.RECONVERGENT B2 ;  /* 0x0000000000027941 */ /* 0x000fea0003800200 */
.L_x_466:
[----:B------:R-:W-:Y:S01]  /*5b00*/  IMAD.HI.U32 R4, R14, -0x4370ec6f, RZ ;  /* 0xbc8f13910e047827 */ /* 0x000fe200078e00ff */
[----:B------:R-:W0:Y:S01]  /*5b10*/  MUFU.RCP64H R15, 2.14748262400000000000e+09 ;  /* 0x41dfffff000f7908 */ /* 0x000e220000001800 */
[----:B------:R-:W-:Y:S02]  /*5b20*/  BSSY.RECONVERGENT B2, `(.L_x_468) ;  /* 0x000001b000027945 */ /* 0x000fe40003800200 */
[----:B------:R-:W-:Y:S01]  /*5b30*/  IMAD.MOV.U32 R16, RZ, RZ, -0x800000 ;  /* 0xff800000ff107424 */ /* 0x000fe200078e00ff */
[----:B------:R-:W-:Y:S01]  /*5b40*/  SHF.R.U32.HI R21, RZ, 0xf, R4 ;  /* 0x0000000fff157819 */ /* 0x000fe20000011604 */
[----:B------:R-:W-:-:S04]  /*5b50*/  IMAD.MOV.U32 R17, RZ, RZ, 0x41dfffff ;  /* 0x41dfffffff117424 */ /* 0x000fc800078e00ff */
[C---:B------:R-:W-:Y:S01]  /*5b60*/  IMAD R4, R21.reuse, -0xadc8, R14 ;  /* 0xffff523815047824 */ /* 0x040fe200078e020e */
[----:B------:R-:W-:Y:S01]  /*5b70*/  MOV R14, 0x1 ;  /* 0x00000001000e7802 */ /* 0x000fe20000000f00 */
        /* <DEDUP_REMOVED lines=21> */
.L_x_469:
[----:B------:R-:W-:Y:S05]  /*5cd0*/  BSYNC.RECONVERGENT B2 ;  /* 0x0000000000027941 */ /* 0x000fea0003800200 */
.L_x_468:
        /* <DEDUP_REMOVED lines=24> */
[----:B------:R-:W-:Y:S01]  /*5e60*/  @P0 IADD3 R25, PT, PT, -R23, RZ, RZ ;  /* 0x000000ff17190210 */ /* 0x000fe20007ffe1ff */
[----:B------:R-:W-:-:S04]  /*5e70*/  DSETP.GTU.AND P0, PT, R26, 1, PT ;  /* 0x3ff000001a00742a */ /* 0x000fc80003f0c000 */
[----:B------:R-:W-:Y:S02]  /*5e80*/  IMAD.IADD R14, R4, 0x1, R25 ;  /* 0x00000001040e7824 */ /* 0x000fe400078e0219 */
[----:B------:R-:W-:Y:S01]  /*5e90*/  DFMA R24, R20, -R16, 1 ;  /* 0x3ff000001418742b */ /* 0x000fe20000000810 */
[----:B------:R-:W-:Y:S01]  /*5ea0*/  FSEL R15, RZ, 1.875, P0 ;  /* 0x3ff00000ff0f7808 */ /* 0x000fe20000000000 */
[----:B------:R-:W-:-:S06]  /*5eb0*/  VIADD R22, R14, 0xffffffff ;  /* 0xffffffff0e167836 */ /* 0x000fcc0000000000 */
        /* <DEDUP_REMOVED lines=13> */
.L_x_471:
[----:B------:R-:W-:Y:S05]  /*5f90*/  BSYNC.RECONVERGENT B2 ;  /* 0x0000000000027941 */ /* 0x000fea0003800200 */
.L_x_470:
        /* <DEDUP_REMOVED lines=29> */
.L_x_473:
[----:B------:R-:W-:Y:S05]  /*6170*/  BSYNC.RECONVERGENT B2 ;  /* 0x0000000000027941 */ /* 0x000fea0003800200 */
.L_x_472:
        /* <DEDUP_REMOVED lines=43> */
.L_x_475:
[----:B------:R-:W-:Y:S05]  /*6430*/  BSYNC.RECONVERGENT B2 ;  /* 0x0000000000027941 */ /* 0x000fea0003800200 */
.L_x_474:
        /* <DEDUP_REMOVED lines=29> */
.L_x_477:
[----:B------:R-:W-:Y:S05]  /*6610*/  BSYNC.RECONVERGENT B2 ;  /* 0x0000000000027941 */ /* 0x000fea0003800200 */
.L_x_476:
        /* <DEDUP_REMOVED lines=43> */
.L_x_479:
[----:B------:R-:W-:Y:S05]  /*68d0*/  BSYNC.RECONVERGENT B2 ;  /* 0x0000000000027941 */ /* 0x000fea0003800200 */
.L_x_478:
        /* <DEDUP_REMOVED lines=29> */
.L_x_481:
[----:B------:R-:W-:Y:S05]  /*6ab0*/  BSYNC.RECONVERGENT B2 ;  /* 0x0000000000027941 */ /* 0x000fea0003800200 */
.L_x_480:
        /* <DEDUP_REMOVED lines=43> */
.L_x_483:
[----:B------:R-:W-:Y:S05]  /*6d70*/  BSYNC.RECONVERGENT B2 ;  /* 0x0000000000027941 */ /* 0x000fea0003800200 */
.L_x_482:
        /* <DEDUP_REMOVED lines=29> */
.L_x_485:
[----:B------:R-:W-:Y:S05]  /*6f50*/  BSYNC.RECONVERGENT B2 ;  /* 0x0000000000027941 */ /* 0x000fea0003800200 */
.L_x_484:
[----:B------:R-:W-:Y:S01]  /*6f60*/  IMAD.MOV.U32 R6, RZ, RZ, RZ ;  /* 0x000000ffff067224 */ /* 0x000fe200078e00ff */
[----:B------:R-:W-:Y:S01]  /*6f70*/  DMUL R26, R26, R26 ;  /* 0x0000001a1a1a7228 */ /* 0x000fe20000000000 */
[----:B------:R-:W-:Y:S01]  /*6f80*/  IMAD.MOV.U32 R4, RZ, RZ, RZ ;  /* 0x000000ffff047224 */ /* 0x000fe200078e00ff */
[----:B------:R-:W-:Y:S01]  /*6f90*/  MOV R32, RZ ;  /* 0x000000ff00207202 */ /* 0x000fe20000000f00 */
[----:B------:R-:W-:Y:S02]  /*6fa0*/  IMAD.MOV.U32 R14, RZ, RZ, RZ ;  /* 0x000000ffff0e7224 */ /* 0x000fe400078e00ff */
[----:B------:R-:W-:Y:S01]  /*6fb0*/  DADD R18, R18, R6 ;  /* 0x0000000012127229 */ /* 0x000fe20000000006 */
[----:B------:R-:W-:Y:S02]  /*6fc0*/  IMAD.MOV.U32 R16, RZ, RZ, RZ ;  /* 0x000000ffff107224 */ /* 0x000fe400078e00ff */
[----:B------:R-:W-:Y:S01]  /*6fd0*/  DFMA R26, R40, R40, R26 ;  /* 0x00000028281a722b */ /* 0x000fe2000000001a */
[----:B------:R-:W-:-:S04]  /*6fe0*/  IMAD.MOV.U32 R34, RZ, RZ, RZ ;  /* 0x000000ffff227224 */ /* 0x000fc800078e00ff */
[----:B------:R-:W-:Y:S01]  /*6ff0*/  DADD R18, R18, R4 ;  /* 0x0000000012127229 */ /* 0x000fe20000000004 */
[----:B------:R-:W-:Y:S02]  /*7000*/  IMAD.MOV.U32 R5, RZ, RZ, R3 ;  /* 0x000000ffff057224 */ /* 0x000fe400078e0003 */
[----:B------:R-:W-:Y:S01]  /*7010*/  DSETP.GTU.AND P0, PT, R26, 1, PT ;  /* 0x3ff000001a00742a */ /* 0x000fe20003f0c000 */
[----:B------:R-:W-:-:S04]  /*7020*/  IADD3 R3, PT, PT, -R0, UR4, RZ ;  /* 0x0000000400037c10 */ /* 0x000fc8000fffe1ff */
[----:B------:R-:W-:Y:S01]  /*7030*/  DADD R18, R18, R4 ;  /* 0x0000000012127229 */ /* 0x000fe20000000004 */
[----:B------:R-:W-:Y:S02]  /*7040*/  FSEL R5, RZ, 1.875, P0 ;  /* 0x3ff00000ff057808 */ /* 0x000fe40000000000 */
[----:B------:R-:W-:-:S05]  /*7050*/  ISETP.GE.U32.AND P0, PT, R3, 0x1400, PT ;  /* 0x000014000300780c */ /* 0x000fca0003f06070 */
[----:B------:R-:W-:-:S08]  /*7060*/  DADD R18, R18, R14 ;  /* 0x0000000012127229 */ /* 0x000fd0000000000e */
[----:B------:R-:W-:-:S08]  /*7070*/  DADD R18, R18, R16 ;  /* 0x0000000012127229 */ /* 0x000fd00000000010 */
[----:B------:R-:W-:-:S08]  /*7080*/  DADD R18, R18, R32 ;  /* 0x0000000012127229 */ /* 0x000fd00000000020 */
[----:B------:R-:W-:-:S08]  /*7090*/  DADD R18, R18, R34 ;  /* 0x0000000012127229 */ /* 0x000fd00000000022 */
[----:B------:R-:W-:Y:S01]  /*70a0*/  DADD R18, R18, R4 ;  /* 0x0000000012127229 */ /* 0x000fe20000000004 */
[----:B------:R-:W-:Y:S10]  /*70b0*/  @!P0 BRA `(.L_x_486) ;  /* 0x0000001000188947 */ /* 0x000ff40003800000 */
[----:B------:R-:W-:-:S05]  /*70c0*/  VIADD R0, R0, 0x1400 ;  /* 0x0000140000007836 */ /* 0x000fca0000000000 */
[----:B------:R-:W-:-:S13]  /*70d0*/  ISETP.GT.U32.AND P0, PT, R0, UR5, PT ;  /* 0x0000000500007c0c */ /* 0x000fda000bf04070 */
[----:B------:R-:W-:Y:S05]  /*70e0*/  @!P0 BRA `(.L_x_487) ;  /* 0xffffffd8006c8947 */ /* 0x000fea000383ffff */
.L_x_453:
[----:B------:R-:W-:-:S13]  /*70f0*/  ISETP.GE.U32.AND P0, PT, R0, UR4, PT ;  /* 0x0000000400007c0c */ /* 0x000fda000bf06070 */
        /* <DEDUP_REMOVED lines=8> */
[----:B------:R-:W-:-:S05]  /*7180*/  IADD3 R5, PT, PT, -R0, UR4, R5 ;  /* 0x0000000400057c10 */ /* 0x000fca000fffe105 */
[----:B------:R-:W-:-:S05]  /*7190*/  IMAD.HI.U32 R4, R5, -0x33333333, RZ ;  /* 0xcccccccd05047827 */ /* 0x000fca00078e00ff */
[----:B------:R-:W-:-:S04]  /*71a0*/  SHF.R.U32.HI R4, RZ, 0x9, R4 ;  /* 0x00000009ff047819 */ /* 0x000fc80000011604 */
[----:B------:R-:W-:-:S04]  /*71b0*/  LOP3.LUT R4, R4, 0x1, RZ, 0xc0, !PT ;  /* 0x0000000104047812 */ /* 0x000fc800078ec0ff */
[----:B------:R-:W-:-:S13]  /*71c0*/  ISETP.NE.U32.AND P0, PT, R4, 0x1, PT ;  /* 0x000000010400780c */ /* 0x000fda0003f05070 */
[----:B------:R-:W-:Y:S05]  /*71d0*/  @!P0 BRA `(.L_x_490) ;  /* 0x0000000400348947 */ /* 0x000fea0003800000 */
[----:B------:R-:W-:Y:S01]  /*71e0*/  IMAD.IADD R11, R11, 0x1, R0 ;  /* 0x000000010b0b7824 */ /* 0x000fe200078e0200 */
[----:B------:R-:W-:Y:S01]  /*71f0*/  MOV R9, 0x41dfffff ;  /* 0x41dfffff00097802 */ /* 0x000fe20000000f00 */
[----:B------:R-:W-:Y:S01]  /*7200*/  IMAD.MOV.U32 R8, RZ, RZ, -0x800000 ;  /* 0xff800000ff087424 */ /* 0x000fe200078e00ff */
[----:B------:R-:W-:Y:S01]  /*7210*/  BSSY.RECONVERGENT B4, `(.L_x_491) ;  /* 0x0000024000047945 */ /* 0x000fe20003800200 */
        /* <DEDUP_REMOVED lines=35> */
.L_x_492:
[----:B------:R-:W-:Y:S05]  /*7450*/  BSYNC.RECONVERGENT B4 ;  /* 0x0000000000047941 */ /* 0x000fea0003800200 */
.L_x_491:
        /* <DEDUP_REMOVED lines=29> */
.L_x_494:
[----:B------:R-:W-:Y:S05]  /*7630*/  BSYNC.RECONVERGENT B4 ;  /* 0x0000000000047941 */ /* 0x000fea0003800200 */
.L_x_493:
[----:B------:R-:W-:Y:S01]  /*7640*/  DMUL R26, R26, R26 ;  /* 0x0000001a1a1a7228 */ /* 0x000fe20000000000 */
[----:B------:R-:W-:Y:S02]  /*7650*/  IMAD.MOV.U32 R6, RZ, RZ, RZ ;  /* 0x000000ffff067224 */ /* 0x000fe400078e00ff */
[----:B------:R-:W-:-:S05]  /*7660*/  VIADD R9, R2, 0x280 ;  /* 0x0000028002097836 */ /* 0x000fca0000000000 */
[----:B------:R-:W-:-:S08]  /*7670*/  DFMA R26, R10, R10, R26 ;  /* 0x0000000a0a1a722b */ /* 0x000fd0000000001a */
[----:B------:R-:W-:-:S06]  /*7680*/  DSETP.GTU.AND P0, PT, R26, 1, PT ;  /* 0x3ff000001a00742a */ /* 0x000fcc0003f0c000 */
[----:B------:R-:W-:-:S06]  /*7690*/  FSEL R7, RZ, 1.875, P0 ;  /* 0x3ff00000ff077808 */ /* 0x000fcc0000000000 */
[----:B------:R-:W-:-:S11]  /*76a0*/  DADD R18, R18, R6 ;  /* 0x0000000012127229 */ /* 0x000fd60000000006 */
.L_x_490:
[----:B------:R-:W-:Y:S05]  /*76b0*/  BSYNC.RECONVERGENT B3 ;  /* 0x0000000000037941 */ /* 0x000fea0003800200 */
.L_x_489:
[----:B------:R-:W-:-:S13]  /*76c0*/  ISETP.GE.U32.AND P0, PT, R5, 0x280, PT ;  /* 0x000002800500780c */ /* 0x000fda0003f06070 */
[----:B------:R-:W-:Y:S05]  /*76d0*/  @!P0 BRA `(.L_x_488) ;  /* 0x00000008008c8947 */ /* 0x000fea0003800000 */
[----:B------:R-:W0:Y:S01]  /*76e0*/  LDCU UR5, c[0x0][0x380] ;  /* 0x00007000ff0577ac */ /* 0x000e220008000800 */
[----:B------:R-:W-:Y:S02]  /*76f0*/  VIADD R5, R9, 0x280 ;  /* 0x0000028009057836 */ /* 0x000fe40000000000 */
[----:B0-----:R-:W-:-:S05]  /*7700*/  VIADD R10, R0, UR5 ;  /* 0x00000005000a7c36 */ /* 0x001fca0008000000 */
[----:B------:R-:W-:-:S05]  /*7710*/  IADD3 R7, PT, PT, R10, R9, RZ ;  /* 0x000000090a077210 */ /* 0x000fca0007ffe0ff */
[----:B------:R-:W-:-:S07]  /*7720*/  VIADD R0, R7, 0x280 ;  /* 0x0000028007007836 */ /* 0x000fce0000000000 */
.L_x_503:
[C---:B------:R-:W-:Y:S01]  /*7730*/  IMAD.HI.U32 R4, R7.reuse, 0x3, RZ ;  /* 0x0000000307047827 */ /* 0x040fe200078e00ff */
[----:B------:R-:W0:Y:S01]  /*7740*/  MUFU.RCP64H R17, 2.14748262400000000000e+09 ;  /* 0x41dfffff00117908 */ /* 0x000e220000001800 */
[----:B------:R-:W-:Y:S01]  /*7750*/  MOV R15, 0x41dfffff ;  /* 0x41dfffff000f7802 */ /* 0x000fe20000000f00 */
[----:B------:R-:W-:Y:S01]  /*7760*/  BSSY.RECONVERGENT B3, `(.L_x_495) ;  /* 0x0000029000037945 */ /* 0x000fe20003800200 */
[----:B------:R-:W-:Y:S02]  /*7770*/  IMAD.IADD R9, R7, 0x1, -R4 ;  /* 0x0000000107097824 */ /* 0x000fe400078e0a04 */
[----:B------:R-:W-:Y:S02]  /*7780*/  IMAD.MOV.U32 R11, RZ, RZ, -0x280 ;  /* 0xfffffd80ff0b7424 */ /* 0x000fe400078e00ff */
[----:B------:R-:W-:Y:S01]  /*7790*/  IMAD.MOV.U32 R14, RZ, RZ, -0x800000 ;  /* 0xff800000ff0e7424 */ /* 0x000fe200078e00ff */
        /* <DEDUP_REMOVED lines=18> */
[----:B------:R-:W-:-:S04]  /*78c0*/  @P0 IMAD.MOV R23, RZ, RZ, -R11 ;  /* 0x000000ffff170224 */ /* 0x000fc800078e0a0b */
[----:B------:R-:W-:-:S04]  /*78d0*/  IMAD.IADD R11, R4, 0x1, R23 ;  /* 0x00000001040b7824 */ /* 0x000fc800078e0217 */
[----:B------:R-:W-:-:S06]  /*78e0*/  VIADD R22, R11, 0xffffffff ;  /* 0xffffffff0b167836 */ /* 0x000fcc0000000000 */
[----:B------:R-:W0:Y:S02]  /*78f0*/  I2F.F64.U32 R22, R22 ;  /* 0x0000001600167312 */ /* 0x000e240000201800 */
        /* <DEDUP_REMOVED lines=12> */
[----:B------:R-:W-:Y:S05]  /*79c0*/  CALL.REL.NOINC `($__internal_3_$__cuda_sm20_div_rn_f64_full) ;  /* 0x0000000c00207944 */ /* 0x000fea0003c00000 */
[----:B------:R-:W-:Y:S01]  /*79d0*/  IMAD.MOV.U32 R38, RZ, RZ, R26 ;  /* 0x000000ffff267224 */ /* 0x000fe200078e001a */
[----:B------:R-:W-:-:S07]  /*79e0*/  MOV R39, R27 ;  /* 0x0000001b00277202 */ /* 0x000fce0000000f00 */
.L_x_496:
[----:B------:R-:W-:Y:S05]  /*79f0*/  BSYNC.RECONVERGENT B3 ;  /* 0x0000000000037941 */ /* 0x000fea0003800200 */
.L_x_495:
        /* <DEDUP_REMOVED lines=29> */
.L_x_498:
[----:B------:R-:W-:Y:S05]  /*7bd0*/  BSYNC.RECONVERGENT B3 ;  /* 0x0000000000037941 */ /* 0x000fea0003800200 */
.L_x_497:
[----:B------:R-:W-:Y:S01]  /*7be0*/  IMAD R14, R14, -0x7fffffff, R9 ;  /* 0x800000010e0e7824 */ /* 0x000fe200078e0209 */
[----:B------:R-:W-:Y:S01]  /*7bf0*/  MOV R8, 0x1 ;  /* 0x0000000100087802 */ /* 0x000fe20000000f00 */
[----:B------:R-:W0:Y:S01]  /*7c00*/  MUFU.RCP64H R9, 2.14748262400000000000e+09 ;  /* 0x41dfffff00097908 */ /* 0x000e220000001800 */
[----:B------:R-:W-:Y:S01]  /*7c10*/  IMAD.MOV.U32 R15, RZ, RZ, 0x41dfffff ;  /* 0x41dfffffff0f7424 */ /* 0x000fe200078e00ff */
[----:B------:R-:W-:Y:S01]  /*7c20*/  DMUL R26, R26, R26 ;  /* 0x0000001a1a1a7228 */ /* 0x000fe20000000000 */
[----:B------:R-:W-:Y:S01]  /*7c30*/  VIMNMX.U32 R14, PT, PT, R14, 0x1, !PT ;  /* 0x000000010e0e7848 */ /* 0x000fe20007fe0000 */
[----:B------:R-:W-:Y:S04]  /*7c40*/  BSSY.RECONVERGENT B3, `(.L_x_499) ;  /* 0x0000022000037945 */ /* 0x000fe80003800200 */
[----:B------:R-:W-:-:S02]  /*7c50*/  IMAD.HI.U32 R4, R14, -0x4370ec6f, RZ ;  /* 0xbc8f13910e047827 */ /* 0x000fc400078e00ff */
[----:B------:R-:W-:-:S03]  /*7c60*/  DFMA R26, R38, R38, R26 ;  /* 0x00000026261a722b */ /* 0x000fc6000000001a */
[----:B------:R-:W-:-:S05]  /*7c70*/  SHF.R.U32.HI R11, RZ, 0xf, R4 ;  /* 0x0000000fff0b7819 */ /* 0x000fca0000011604 */
[C---:B------:R-:W-:Y:S02]  /*7c80*/  IMAD R4, R11.reuse, -0xadc8, R14 ;  /* 0xffff52380b047824 */ /* 0x040fe400078e020e */
[----:B------:R-:W-:Y:S02]  /*7c90*/  IMAD.MOV.U32 R14, RZ, RZ, -0x800000 ;  /* 0xff800000ff0e7424 */ /* 0x000fe400078e00ff */
[----:B------:R-:W-:Y:S02]  /*7ca0*/  IMAD R11, R11, 0xd47, RZ ;  /* 0x00000d470b0b7824 */ /* 0x000fe400078e02ff */
[----:B------:R-:W-:Y:S02]  /*7cb0*/  IMAD R4, R4, 0xbc8f, RZ ;  /* 0x0000bc8f04047824 */ /* 0x000fe400078e02ff */
        /* <DEDUP_REMOVED lines=26> */
.L_x_500:
[----:B------:R-:W-:Y:S05]  /*7e60*/  BSYNC.RECONVERGENT B3 ;  /* 0x0000000000037941 */ /* 0x000fea0003800200 */
.L_x_499:
        /* <DEDUP_REMOVED lines=29> */
.L_x_502:
[----:B------:R-:W-:Y:S05]  /*8040*/  BSYNC.RECONVERGENT B3 ;  /* 0x0000000000037941 */ /* 0x000fea0003800200 */
.L_x_501:
[----:B------:R-:W-:Y:S01]  /*8050*/  DMUL R26, R26, R26 ;  /* 0x0000001a1a1a7228 */ /* 0x000fe20000000000 */
[C---:B------:R-:W-:Y:S01]  /*8060*/  VIADD R4, R5.reuse, 0x280 ;  /* 0x0000028005047836 */ /* 0x040fe20000000000 */
[----:B------:R-:W-:Y:S01]  /*8070*/  IADD3 R0, PT, PT, R0, 0x500, RZ ;  /* 0x0000050000007810 */ /* 0x000fe20007ffe0ff */
[----:B------:R-:W-:Y:S02]  /*8080*/  IMAD.MOV.U32 R8, RZ, RZ, RZ ;  /* 0x000000ffff087224 */ /* 0x000fe400078e00ff */
        /* <DEDUP_REMOVED lines=8> */
.L_x_488:
[----:B------:R-:W-:Y:S05]  /*8110*/  BSYNC.RECONVERGENT B2 ;  /* 0x0000000000027941 */ /* 0x000fea0003800200 */
.L_x_486:
        /* <DEDUP_REMOVED lines=49> */
[----:B------:R-:W1:Y:S05]  /*8430*/  LDS.128 R8, [UR4+0x50] ;  /* 0x00005004ff087984 */ /* 0x000e6a0008000c00 */
[----:B------:R-:W-:-:S08]  /*8440*/  DADD R12, R12, R14 ;  /* 0x000000000c0c7229 */ /* 0x000fd0000000000e */
[----:B--2---:R-:W-:-:S08]  /*8450*/  DADD R12, R12, R16 ;  /* 0x000000000c0c7229 */ /* 0x004fd00000000010 */
[----:B------:R-:W-:Y:S02]  /*8460*/  DADD R18, R12, R18 ;  /* 0x000000000c127229 */ /* 0x000fe40000000012 */
[----:B------:R-:W2:Y:S06]  /*8470*/  LDS.128 R12, [UR4+0x60] ;  /* 0x00006004ff0c7984 */ /* 0x000eac0008000c00 */
[----:B0-----:R-:W-:-:S08]  /*8480*/  DADD R4, R18, R4 ;  /* 0x0000000012047229 */ /* 0x001fd00000000004 */
[----:B------:R-:W-:Y:S02]  /*8490*/  DADD R2, R4, R6 ;  /* 0x0000000004027229 */ /* 0x000fe40000000006 */
[----:B------:R-:W0:Y:S06]  /*84a0*/  LDS.128 R4, [UR4+0x70] ;  /* 0x00007004ff047984 */ /* 0x000e2c0008000c00 */
        /* <DEDUP_REMOVED lines=17> */
.L_x_420:
[----:B------:R-:W-:Y:S05]  /*85c0*/  BSYNC.RECONVERGENT B0 ;  /* 0x0000000000007941 */ /* 0x000fea0003800200 */
.L_x_394:
[----:B------:R-:W-:Y:S05]  /*85d0*/  @P0 EXIT ;  /* 0x000000000000094d */ /* 0x000fea0003800000 */
[----:B------:R-:W2:Y:S01]  /*85e0*/  LDCU UR4, c[0x0][0x398] ;  /* 0x00007300ff0477ac */ /* 0x000ea20008000800 */
[----:B0-----:R-:W0:Y:S01]  /*85f0*/  LDC.64 R4, c[0x0][0x388] ;  /* 0x0000e200ff047b82 */ /* 0x001e220000000a00 */
[----:B--2---:R-:W2:Y:S02]  /*8600*/  F2F.F64.F32 R2, UR4 ;  /* 0x0000000400027d10 */ /* 0x004ea40008201800 */
[----:B--2---:R-:W-:-:S10]  /*8610*/  DADD R2, R2, R8 ;  /* 0x0000000002027229 */ /* 0x004fd40000000008 */
[----:B------:R-:W0:Y:S02]  /*8620*/  F2F.F32.F64 R3, R2 ;  /* 0x0000000200037310 */ /* 0x000e240000301000 */
[----:B0-----:R-:W-:Y:S01]  /*8630*/  STG.E desc[UR6][R4.64], R3 ;  /* 0x0000000304007986 */ /* 0x001fe2000c101906 */
[----:B------:R-:W-:Y:S05]  /*8640*/  EXIT ;  /* 0x000000000000794d */ /* 0x000fea0003800000 */
        .weak           $__internal_3_$__cuda_sm20_div_rn_f64_full
        .type           $__internal_3_$__cuda_sm20_div_rn_f64_full,@function
        .size           $__internal_3_$__cuda_sm20_div_rn_f64_full,(.L_x_516 - $__internal_3_$__cuda_sm20_div_rn_f64_full)
$__internal_3_$__cuda_sm20_div_rn_f64_full:
[C---:B------:R-:W-:Y:S01]  /*8650*/  FSETP.GEU.AND P0, PT, |R13|.reuse, 1.469367938527859385e-39, PT ;  /* 0x001000000d00780b */ /* 0x040fe20003f0e200 */
[----:B------:R-:W-:Y:S01]  /*8660*/  IMAD.U32 R12, RZ, RZ, UR8 ;  /* 0x00000008ff0c7e24 */ /* 0x000fe2000f8e00ff */
[----:B------:R-:W-:Y:S01]  /*8670*/  LOP3.LUT R6, R13, 0x800fffff, RZ, 0xc0, !PT ;  /* 0x800fffff0d067812 */ /* 0x000fe200078ec0ff */
[----:B------:R-:W-:Y:S01]  /*8680*/  IMAD.U32 R20, RZ, RZ, UR8 ;  /* 0x00000008ff147e24 */ /* 0x000fe2000f8e00ff */
[C---:B------:R-:W-:Y:S01]  /*8690*/  FSETP.GEU.AND P2, PT, |R23|.reuse, 1.469367938527859385e-39, PT ;  /* 0x001000001700780b */ /* 0x040fe20003f4e200 */
[----:B------:R-:W-:Y:S01]  /*86a0*/  IMAD.MOV.U32 R26, RZ, RZ, 0x1 ;  /* 0x00000001ff1a7424 */ /* 0x000fe200078e00ff */
[----:B------:R-:W-:Y:S01]  /*86b0*/  LOP3.LUT R21, R6, 0x3ff00000, RZ, 0xfc, !PT ;  /* 0x3ff0000006157812 */ /* 0x000fe200078efcff */
[----:B------:R-:W-:Y:S01]  /*86c0*/  IMAD.MOV.U32 R8, RZ, RZ, 0x1ca00000 ;  /* 0x1ca00000ff087424 */ /* 0x000fe200078e00ff */
[----:B------:R-:W-:Y:S01]  /*86d0*/  LOP3.LUT R6, R23, 0x7ff00000, RZ, 0xc0, !PT ;  /* 0x7ff0000017067812 */ /* 0x000fe200078ec0ff */
[----:B------:R-:W-:Y:S01]  /*86e0*/  BSSY.RECONVERGENT B1, `(.L_x_504) ;  /* 0x000004f000017945 */ /* 0x000fe20003800200 */
[----:B------:R-:W-:-:S02]  /*86f0*/  LOP3.LUT R37, R13, 0x7ff00000, RZ, 0xc0, !PT ;  /* 0x7ff000000d257812 */ /* 0x000fc400078ec0ff */
[----:B------:R-:W-:Y:S01]  /*8700*/  MOV R24, R22 ;  /* 0x0000001600187202 */ /* 0x000fe20000000f00 */
[----:B------:R-:W-:Y:S01]  /*8710*/  @!P0 DMUL R20, R12, 8.98846567431157953865e+307 ;  /* 0x7fe000000c148828 */ /* 0x000fe20000000000 */
[C---:B------:R-:W-:Y:S01]  /*8720*/  ISETP.GE.U32.AND P1, PT, R6.reuse, R37, PT ;  /* 0x000000250600720c */ /* 0x040fe20003f26070 */
[----:B------:R-:W-:Y:S02]  /*8730*/  IMAD.MOV.U32 R16, RZ, RZ, R6 ;  /* 0x000000ffff107224 */ /* 0x000fe400078e0006 */
[----:B------:R-:W-:Y:S02]  /*8740*/  @!P2 LOP3.LUT R25, R13, 0x7ff00000, RZ, 0xc0, !PT ;  /* 0x7ff000000d19a812 */ /* 0x000fe400078ec0ff */
[----:B------:R-:W0:Y:S02]  /*8750*/  MUFU.RCP64H R27, R21 ;  /* 0x00000015001b7308 */ /* 0x000e240000001800 */
[----:B------:R-:W-:Y:S02]  /*8760*/  @!P2 ISETP.GE.U32.AND P3, PT, R6, R25, PT ;  /* 0x000000190600a20c */ /* 0x000fe40003f66070 */
[----:B------:R-:W-:-:S02]  /*8770*/  SEL R25, R8, 0x63400000, !P1 ;  /* 0x6340000008197807 */ /* 0x000fc40004800000 */
        /* <DEDUP_REMOVED lines=14> */
[----:B------:R-:W-:-:S05]  /*8860*/  @!P2 LOP3.LUT R16, R25, 0x7ff00000, RZ, 0xc0, !PT ;  /* 0x7ff000001910a812 */ /* 0x000fca00078ec0ff */
[----:B------:R-:W-:Y:S01]  /*8870*/  VIADD R32, R16, 0xffffffff ;  /* 0xffffffff10207836 */ /* 0x000fe20000000000 */
[----:B------:R-:W-:-:S04]  /*8880*/  DFMA R30, R26, -R20, R24 ;  /* 0x800000141a1e722b */ /* 0x000fc80000000018 */
[----:B------:R-:W-:-:S04]  /*8890*/  ISETP.GT.U32.AND P0, PT, R32, 0x7feffffe, PT ;  /* 0x7feffffe2000780c */ /* 0x000fc80003f04070 */
[----:B------:R-:W-:Y:S01]  /*88a0*/  ISETP.GT.U32.OR P0, PT, R34, 0x7feffffe, P0 ;  /* 0x7feffffe2200780c */ /* 0x000fe20000704470 */
[----:B------:R-:W-:-:S12]  /*88b0*/  DFMA R30, R28, R30, R26 ;  /* 0x0000001e1c1e722b */ /* 0x000fd8000000001a */
[----:B------:R-:W-:Y:S05]  /*88c0*/  @P0 BRA `(.L_x_505) ;  /* 0x00000000006c0947 */ /* 0x000fea0003800000 */
[----:B------:R-:W-:Y:S02]  /*88d0*/  LOP3.LUT R23, R13, 0x7ff00000, RZ, 0xc0, !PT ;  /* 0x7ff000000d177812 */ /* 0x000fe400078ec0ff */
[----:B------:R-:W-:Y:S02]  /*88e0*/  MOV R22, RZ ;  /* 0x000000ff00167202 */ /* 0x000fe40000000f00 */
        /* <DEDUP_REMOVED lines=25> */
.L_x_505:
        /* <DEDUP_REMOVED lines=12> */
[----:B------:R-:W-:Y:S01]  /*8b40*/  @!P0 IMAD.MOV.U32 R26, RZ, RZ, RZ ;  /* 0x000000ffff1a8224 */ /* 0x000fe200078e00ff */
[----:B------:R-:W-:-:S03]  /*8b50*/  @P0 MOV R26, RZ ;  /* 0x000000ff001a0202 */ /* 0x000fc60000000f00 */
[----:B------:R-:W-:Y:S01]  /*8b60*/  @P0 IMAD.MOV.U32 R27, RZ, RZ, R6 ;  /* 0x000000ffff1b0224 */ /* 0x000fe200078e0006 */
[----:B------:R-:W-:Y:S06]  /*8b70*/  BRA `(.L_x_506) ;  /* 0x0000000000147947 */ /* 0x000fec0003800000 */
.L_x_508:
[----:B------:R-:W-:Y:S01]  /*8b80*/  LOP3.LUT R27, R13, 0x80000, RZ, 0xfc, !PT ;  /* 0x000800000d1b7812 */ /* 0x000fe200078efcff */
[----:B------:R-:W-:Y:S01]  /*8b90*/  IMAD.MOV.U32 R26, RZ, RZ, R12 ;  /* 0x000000ffff1a7224 */ /* 0x000fe200078e000c */
[----:B------:R-:W-:Y:S06]  /*8ba0*/  BRA `(.L_x_506) ;  /* 0x0000000000087947 */ /* 0x000fec0003800000 */
.L_x_507:
[----:B------:R-:W-:Y:S01]  /*8bb0*/  LOP3.LUT R27, R23, 0x80000, RZ, 0xfc, !PT ;  /* 0x00080000171b7812 */ /* 0x000fe200078efcff */
[----:B------:R-:W-:-:S07]  /*8bc0*/  IMAD.MOV.U32 R26, RZ, RZ, R22 ;  /* 0x000000ffff1a7224 */ /* 0x000fce00078e0016 */
.L_x_506:
[----:B------:R-:W-:Y:S05]  /*8bd0*/  BSYNC.RECONVERGENT B1 ;  /* 0x0000000000017941 */ /* 0x000fea0003800200 */
.L_x_504:
[----:B------:R-:W-:Y:S02]  /*8be0*/  IMAD.MOV.U32 R20, RZ, RZ, R4 ;  /* 0x000000ffff147224 */ /* 0x000fe400078e0004 */
[----:B------:R-:W-:-:S04]  /*8bf0*/  IMAD.MOV.U32 R21, RZ, RZ, 0x0 ;  /* 0x00000000ff157424 */ /* 0x000fc800078e00ff */
[----:B------:R-:W-:Y:S05]  /*8c00*/  RET.REL.NODEC R20 `(_ZN3cub18CUB_300001_SM_10006detail6reduce28DeviceReduceSingleTileKernelINS2_10policy_hubIdjN4cuda3std3__44plusIdEEE10Policy1000EN6thrust24THRUST_300001_SM_1000_NS17counting_iteratorIiNSD_11use_defaultESF_SF_EEPfjS9_fd12calculate_piEEvT0_T1_T2_T3_T4_T6_) ;  /* 0xffffff7014fc7950 */ /* 0x000fea0003c3ffff */
.L_x_509:
        /* <DEDUP_REMOVED lines=15> */
.L_x_516:


//--------------------- .text._ZN3cub18CUB_300001_SM_10006detail8for_each13static_kernelINS2_12policy_hub_t12policy_500_tEmN6thrust24THRUST_300001_SM_1000_NS8cuda_cub20__uninitialized_fill7functorINS7_10device_ptrIdEEdEEEEvT0_T1_ --------------------------
	.section	.text._ZN3cub18CUB_300001_SM_10006detail8for_each13static_kernelINS2_12policy_hub_t12policy_500_tEmN6thrust24THRUST_300001_SM_1000_NS8cuda_cub20__uninitialized_fill7functorINS7_10device_ptrIdEEdEEEEvT0_T1_,"ax",@progbits
	.align	128
        .global         _ZN3cub18CUB_300001_SM_10006detail8for_each13static_kernelINS2_12policy_hub_t12policy_500_tEmN6thrust24THRUST_300001_SM_1000_NS8cuda_cub20__uninitialized_fill7functorINS7_10device_ptrIdEEdEEEEvT0_T1_
        .type           _ZN3cub18CUB_300001_SM_10006detail8for_each13static_kernelINS2_12policy_hub_t12policy_500_tEmN6thrust24THRUST_300001_SM_1000_NS8cuda_cub20__uninitialized_fill7functorINS7_10device_ptrIdEEdEEEEvT0_T1_,@function
        .size           _ZN3cub18CUB_300001_SM_10006detail8for_each13static_kernelINS2_12policy_hub_t12policy_500_tEmN6thrust24THRUST_300001_SM_1000_NS8cuda_cub20__uninitialized_fill7functorINS7_10device_ptrIdEEdEEEEvT0_T1_,(.L_x_523 - _ZN3cub18CUB_300001_SM_10006detail8for_each13static_kernelINS2_12policy_hub_t12policy_500_tEmN6thrust24THRUST_300001_SM_1000_NS8cuda_cub20__uninitialized_fill7functorINS7_10device_ptrIdEEdEEEEvT0_T1_)
        .other          _ZN3cub18CUB_300001_SM_10006detail8for_each13static_kernelINS2_12policy_hub_t12policy_500_tEmN6thrust24THRUST_300001_SM_1000_NS8cuda_cub20__uninitialized_fill7functorINS7_10device_ptrIdEEdEEEEvT0_T1_,@"STO_CUDA_ENTRY STV_DEFAULT"
_ZN3cub18CUB_300001_SM_10006detail8for_each13static_kernelINS2_12policy_hub_t12policy_500_tEmN6thrust24THRUST_300001_SM_1000_NS8cuda_cub20__uninitialized_fill7functorINS7_10device_ptrIdEEdEEEEvT0_T1_:
.text._ZN3cub18CUB_300001_SM_10006detail8for_each13static_kernelINS2_12policy_hub_t12policy_500_tEmN6thrust24THRUST_300001_SM_1000_NS8cuda_cub20__uninitialized_fill7functorINS7_10device_ptrIdEEdEEEEvT0_T1_:
[----:B------:R-:W-:Y:S08]  /*0000*/  LDC R1, c[0x0][0x37c] ;  /* 0x0000df00ff017b82 */ /* 0x000ff00000000800 */
[----:B------:R-:W0:Y:S01]  /*0010*/  S2UR UR4, SR_CTAID.X ;  /* 0x00000000000479c3 */ /* 0x000e220000002500 */
[----:B------:R-:W1:Y:S01]  /*0020*/  LDCU.64 UR6, c[0x0][0x380] ;  /* 0x00007000ff0677ac */ /* 0x000e620008000a00 */
[----:B------:R-:W2:Y:S01]  /*0030*/  LDCU.64 UR8, c[0x0][0x358] ;  /* 0x00006b00ff0877ac */ /* 0x000ea20008000a00 */
[----:B0-----:R-:W-:-:S04]  /*0040*/  UIMAD.WIDE.U32 UR4, UR4, 0x200, URZ ;  /* 0x00000200040478a5 */ /* 0x001fc8000f8e00ff */
[----:B-1----:R-:W-:-:S04]  /*0050*/  UIADD3 UR6, UP0, UPT, -UR4, UR6, URZ ;  /* 0x0000000604067290 */ /* 0x002fc8000ff1e1ff */
[----:B------:R-:W-:Y:S02]  /*0060*/  UIADD3.X UR7, UPT, UPT, ~UR5, UR7, URZ, UP0, !UPT ;  /* 0x0000000705077290 */ /* 0x000fe400087fe5ff */
[----:B------:R-:W-:-:S04]  /*0070*/  UISETP.GE.U32.AND UP0, UPT, UR6, 0x200, UPT ;  /* 0x000002000600788c */ /* 0x000fc8000bf06070 */
[----:B------:R-:W-:-:S09]  /*0080*/  UISETP.GE.U32.AND.EX UP0, UPT, UR7, URZ, UPT, UP0 ;  /* 0x000000ff0700728c */ /* 0x000fd2000bf06100 */
[----:B--2---:R-:W-:Y:S05]  /*0090*/  BRA.U !UP0, `(.L_x_510) ;  /* 0x0000000108287547 */ /* 0x004fea000b800000 */
[----:B------:R-:W0:Y:S01]  /*00a0*/  S2R R0, SR_TID.X ;  /* 0x0000000000007919 */ /* 0x000e220000002100 */
[----:B------:R-:W1:Y:S01]  /*00b0*/  LDCU.64 UR6, c[0x0][0x388] ;  /* 0x00007100ff0677ac */ /* 0x000e620008000a00 */
[----:B------:R-:W2:Y:S01]  /*00c0*/  LDC.64 R4, c[0x0][0x390] ;  /* 0x0000e400ff047b82 */ /* 0x000ea20000000a00 */
[----:B0-----:R-:W-:-:S05]  /*00d0*/  IADD3 R0, P0, PT, R0, UR4, RZ ;  /* 0x0000000400007c10 */ /* 0x001fca000ff1e0ff */
[----:B------:R-:W-:Y:S01]  /*00e0*/  IMAD.X R3, RZ, RZ, UR5, P0 ;  /* 0x00000005ff037e24 */ /* 0x000fe200080e06ff */
[----:B-1----:R-:W-:-:S04]  /*00f0*/  LEA R2, P0, R0, UR6, 0x3 ;  /* 0x0000000600027c11 */ /* 0x002fc8000f8018ff */
[----:B------:R-:W-:-:S05]  /*0100*/  LEA.HI.X R3, R0, UR7, R3, 0x3, P0 ;  /* 0x0000000700037c11 */ /* 0x000fca00080f1c03 */
[----:B--2---:R-:W-:Y:S04]  /*0110*/  STG.E.64 desc[UR8][R2.64], R4 ;  /* 0x0000000402007986 */ /* 0x004fe8000c101b08 */
[----:B------:R-:W-:Y:S01]  /*0120*/  STG.E.64 desc[UR8][R2.64+0x800], R4 ;  /* 0x0008000402007986 */ /* 0x000fe2000c101b08 */
[----:B------:R-:W-:Y:S05]  /*0130*/  EXIT ;  /* 0x000000000000794d */ /* 0x000fea0003800000 */
.L_x_510:
[----:B------:R-:W0:Y:S01]  /*0140*/  S2R R0, SR_TID.X ;  /* 0x0000000000007919 */ /* 0x000e220000002100 */
[----:B------:R-:W-:Y:S01]  /*0150*/  IMAD.U32 R2, RZ, RZ, UR7 ;  /* 0x00000007ff027e24 */ /* 0x000fe2000f8e00ff */
[----:B------:R-:W1:Y:S01]  /*0160*/  LDCU.64 UR10, c[0x0][0x388] ;  /* 0x00007100ff0a77ac */ /* 0x000e620008000a00 */
[----:B------:R-:W-:Y:S01]  /*0170*/  IMAD.U32 R6, RZ, RZ, UR7 ;  /* 0x00000007ff067e24 */ /* 0x000fe2000f8e00ff */
[----:B0-----:R-:W-:-:S04]  /*0180*/  ISETP.LT.U32.AND P0, PT, R0, UR6, PT ;  /* 0x0000000600007c0c */ /* 0x001fc8000bf01070 */
[----:B------:R-:W-:Y:S01]  /*0190*/  ISETP.GT.U32.AND.EX P0, PT, R2, RZ, PT, P0 ;  /* 0x000000ff0200720c */ /* 0x000fe20003f04100 */
[C---:B------:R-:W-:Y:S01]  /*01a0*/  VIADD R2, R0.reuse, 0x100 ;  /* 0x0000010000027836 */ /* 0x040fe20000000000 */
[----:B------:R-:W-:-:S04]  /*01b0*/  IADD3 R0, P2, PT, R0, UR4, RZ ;  /* 0x0000000400007c10 */ /* 0x000fc8000ff5e0ff */
[----:B------:R-:W-:Y:S01]  /*01c0*/  ISETP.LT.U32.AND P1, PT, R2, UR6, PT ;  /* 0x0000000602007c0c */ /* 0x000fe2000bf21070 */
[----:B------:R-:W-:Y:S01]  /*01d0*/  IMAD.X R3, RZ, RZ, UR5, P2 ;  /* 0x00000005ff037e24 */ /* 0x000fe200090e06ff */
[----:B-1----:R-:W-:Y:S02]  /*01e0*/  LEA R2, P2, R0, UR10, 0x3 ;  /* 0x0000000a00027c11 */ /* 0x002fe4000f8418ff */
[----:B------:R-:W-:Y:S02]  /*01f0*/  ISETP.GT.U32.AND.EX P1, PT, R6, RZ, PT, P1 ;  /* 0x000000ff0600720c */ /* 0x000fe40003f24110 */
[----:B------:R-:W-:Y:S01]  /*0200*/  LEA.HI.X R3, R0, UR11, R3, 0x3, P2 ;  /* 0x0000000b00037c11 */ /* 0x000fe200090f1c03 */
[----:B------:R-:W0:Y:S04]  /*0210*/  @P0 LDC.64 R4, c[0x0][0x390] ;  /* 0x0000e400ff040b82 */ /* 0x000e280000000a00 */
[----:B0-----:R0:W-:Y:S06]  /*0220*/  @P0 STG.E.64 desc[UR8][R2.64], R4 ;  /* 0x0000000402000986 */ /* 0x0011ec000c101b08 */
[----:B------:R-:W-:Y:S05]  /*0230*/  @!P1 EXIT ;  /* 0x000000000000994d */ /* 0x000fea0003800000 */
[----:B0-----:R-:W0:Y:S02]  /*0240*/  LDC.64 R4, c[0x0][0x390] ;  /* 0x0000e400ff047b82 */ /* 0x001e240000000a00 */
[----:B0-----:R-:W-:Y:S01]  /*0250*/  STG.E.64 desc[UR8][R2.64+0x800], R4 ;  /* 0x0008000402007986 */ /* 0x001fe2000c101b08 */
[----:B------:R-:W-:Y:S05]  /*0260*/  EXIT ;  /* 0x000000000000794d */ /* 0x000fea0003800000 */
.L_x_511:
        /* <DEDUP_REMOVED lines=9> */
.L_x_523:


//--------------------- .text._ZN3cub18CUB_300001_SM_10006detail11EmptyKernelIvEEvv --------------------------
	.section	.text._ZN3cub18CUB_300001_SM_10006detail11EmptyKernelIvEEvv,"ax",@progbits
	.align	128
        .global         _ZN3cub18CUB_300001_SM_10006detail11EmptyKernelIvEEvv
        .type           _ZN3cub18CUB_300001_SM_10006detail11EmptyKernelIvEEvv,@function
        .size           _ZN3cub18CUB_300001_SM_10006detail11EmptyKernelIvEEvv,(.L_x_524 - _ZN3cub18CUB_300001_SM_10006detail11EmptyKernelIvEEvv)
        .other          _ZN3cub18CUB_300001_SM_10006detail11EmptyKernelIvEEvv,@"STO_CUDA_ENTRY STV_DEFAULT"
_ZN3cub18CUB_300001_SM_10006detail11EmptyKernelIvEEvv:
.text._ZN3cub18CUB_300001_SM_10006detail11EmptyKernelIvEEvv:
[----:B------:R-:W-:Y:S01]  /*0000*/  LDC R1, c[0x0][0x37c] ;  /* 0x0000df00ff017b82 */ /* 0x000fe20000000800 */
[----:B------:R-:W-:Y:S05]  /*0010*/  EXIT ;  /* 0x000000000000794d */ /* 0x000fea0003800000 */
.L_x_512:
        /* <DEDUP_REMOVED lines=14> */
.L_x_524:


//--------------------- .nv.shared._ZN3cub18CUB_300001_SM_10006detail6reduce28DeviceReduceSingleTileKernelINS2_10policy_hubIdyN4cuda3std3__44plusIdEEE10Policy1000EPdPfiS9_fdNS7_10__identityEEEvT0_T1_T2_T3_T4_T6_ --------------------------
	.section	.nv.shared._ZN3cub18CUB_300001_SM_10006detail6reduce28DeviceReduceSingleTileKernelINS2_10policy_hubIdyN4cuda3std3__44plusIdEEE10Policy1000EPdPfiS9_fdNS7_10__identityEEEvT0_T1_T2_T3_T4_T6_,"aw",@nobits
	.sectionflags	@""
	.align	8
.nv.shared._ZN3cub18CUB_300001_SM_10006detail6reduce28DeviceReduceSingleTileKernelINS2_10policy_hubIdyN4cuda3std3__44plusIdEEE10Policy1000EPdPfiS9_fdNS7_10__identityEEEvT0_T1_T2_T3_T4_T6_:
	.zero		1176


//--------------------- .nv.shared.reserved.0     --------------------------
	.section	.nv.shared.reserved.0,"aw",@nobits
	.weak		__nv_reservedSMEM_offset_0_alias
	.size		__nv_reservedSMEM_offset_0_alias, 0, 64
	.other		__nv_reservedSMEM_offset_0_alias,@"STO_CUDA_RESERVED_SHARED STV_DEFAULT"
__nv_reservedSMEM_offset_0_alias:
	.zero		0
	.zero		64


//--------------------- .nv.global                --------------------------
	.section	.nv.global,"aw",@nobits
.nv.global:
	.type		_ZN30_INTERNAL_08fb81d8_4_k_cu_main6thrust24THRUST_300001_SM_1000_NS3seqE,@object
	.size		_ZN30_INTERNAL_08fb81d8_4_k_cu_main6thrust24THRUST_300001_SM_1000_NS3seqE,(_ZN30_INTERNAL_08fb81d8_4_k_cu_main4cuda3std3__48in_placeE - _ZN30_INTERNAL_08fb81d8_4_k_cu_main6thrust24THRUST_300001_SM_1000_NS3seqE)
_ZN30_INTERNAL_08fb81d8_4_k_cu_main6thrust24THRUST_300001_SM_1000_NS3seqE:
	.zero		1
	.type		_ZN30_INTERNAL_08fb81d8_4_k_cu_main4cuda3std3__48in_placeE,@object
	.size		_ZN30_INTERNAL_08fb81d8_4_k_cu_main4cuda3std3__48in_placeE,(_ZN30_INTERNAL_08fb81d8_4_k_cu_main4cuda3std6ranges3__45__cpo4sizeE - _ZN30_INTERNAL_08fb81d8_4_k_cu_main4cuda3std3__48in_placeE)
_ZN30_INTERNAL_08fb81d8_4_k_cu_main4cuda3std3__48in_placeE:
	.zero		1
	.type		_ZN30_INTERNAL_08fb81d8_4_k_cu_main4cuda3std6ranges3__45__cpo4sizeE,@object
	.size		_ZN30_INTERNAL_08fb81d8_4_k_cu_main4cuda3std6ranges3__45__cpo4sizeE,(_ZN30_INTERNAL_08fb81d8_4_k_cu_main6thrust24THRUST_300001_SM_1000_NS12placeholders2_3E - _ZN30_INTERNAL_08fb81d8_4_k_cu_main4cuda3std6ranges3__45__cpo4sizeE)
_ZN30_INTERNAL_08fb81d8_4_k_cu_main4cuda3std6ranges3__45__cpo4sizeE:
	.zero		1
	.type		_ZN30_INTERNAL_08fb81d8_4_k_cu_main6thrust24THRUST_300001_SM_1000_NS12placeholders2_3E,@object
	.size		_ZN30_INTERNAL_08fb81d8_4_k_cu_main6thrust24THRUST_300001_SM_1000_NS12placeholders2_3E,(_ZN30_INTERNAL_08fb81d8_4_k_cu_main4cuda3std3__45__cpo6cbeginE - _ZN30_INTERNAL_08fb81d8_4_k_cu_main6thrust24THRUST_300001_SM_1000_NS12placeholders2_3E)
_ZN30_INTERNAL_08fb81d8_4_k_cu_main6thrust24THRUST_300001_SM_1000_NS12placeholders2_3E:
	.zero		1
	.type		_ZN30_INTERNAL_08fb81d8_4_k_cu_main4cuda3std3__45__cpo6cbeginE,@object
	.size		_ZN30_INTERNAL_08fb81d8_4_k_cu_main4cuda3std3__45__cpo6cbeginE,(_ZN30_INTERNAL_08fb81d8_4_k_cu_main4cuda3std6ranges3__45__cpo6cbeginE - _ZN30_INTERNAL_08fb81d8_4_k_cu_main4cuda3std3__45__cpo6cbeginE)
_ZN30_INTERNAL_08fb81d8_4_k_cu_main4cuda3std3__45__cpo6cbeginE:
	.zero		1
	.type		_ZN30_INTERNAL_08fb81d8_4_k_cu_main4cuda3std6ranges3__45__cpo6cbeginE,@object
	.size		_ZN30_INTERNAL_08fb81d8_4_k_cu_main4cuda3std6ranges3__45__cpo6cbeginE,(_ZN30_INTERNAL_08fb81d8_4_k_cu_main6thrust24THRUST_300001_SM_1000_NS12placeholders2_7E - _ZN30_INTERNAL_08fb81d8_4_k_cu_main4cuda3std6ranges3__45__cpo6cbeginE)
_ZN30_INTERNAL_08fb81d8_4_k_cu_main4cuda3std6ranges3__45__cpo6cbeginE:
	.zero		1
	.type		_ZN30_INTERNAL_08fb81d8_4_k_cu_main6thrust24THRUST_300001_SM_1000_NS12placeholders2_7E,@object
	.size		_ZN30_INTERNAL_08fb81d8_4_k_cu_main6thrust24THRUST_300001_SM_1000_NS12placeholders2_7E,(_ZN30_INTERNAL_08fb81d8_4_k_cu_main4cuda3std3__45__cpo7crbeginE - _ZN30_INTERNAL_08fb81d8_4_k_cu_main6thrust24THRUST_300001_SM_1000_NS12placeholders2_7E)
_ZN30_INTERNAL_08fb81d8_4_k_cu_main6thrust24THRUST_300001_SM_1000_NS12placeholders2_7E:
	.zero		1
	.type		_ZN30_INTERNAL_08fb81d8_4_k_cu_main4cuda3std3__45__cpo7crbeginE,@object
	.size		_ZN30_INTERNAL_08fb81d8_4_k_cu_main4cuda3std3__45__cpo7crbeginE,(_ZN30_INTERNAL_08fb81d8_4_k_cu_main4cuda3std6ranges3__45__cpo4nextE - _ZN30_INTERNAL_08fb81d8_4_k_cu_main4cuda3std3__45__cpo7crbeginE)
_ZN30_INTERNAL_08fb81d8_4_k_cu_main4cuda3std3__45__cpo7crbeginE:
	.zero		1
	.type		_ZN30_INTERNAL_08fb81d8_4_k_cu_main4cuda3std6ranges3__45__cpo4nextE,@object
	.size		_ZN30_INTERNAL_08fb81d8_4_k_cu_main4cuda3std6ranges3__45__cpo4nextE,(_ZN30_INTERNAL_08fb81d8_4_k_cu_main4cuda3std6ranges3__45__cpo4swapE - _ZN30_INTERNAL_08fb81d8_4_k_cu_main4cuda3std6ranges3__45__cpo4nextE)
_ZN30_INTERNAL_08fb81d8_4_k_cu_main4cuda3std6ranges3__45__cpo4nextE:
	.zero		1
	.type		_ZN30_INTERNAL_08fb81d8_4_k_cu_main4cuda3std6ranges3__45__cpo4swapE,@object
	.size		_ZN30_INTERNAL_08fb81d8_4_k_cu_main4cuda3std6ranges3__45__cpo4swapE,(_ZN30_INTERNAL_08fb81d8_4_k_cu_main6thrust24THRUST_300001_SM_1000_NS8cuda_cub10par_nosyncE - _ZN30_INTERNAL_08fb81d8_4_k_cu_main4cuda3std6ranges3__45__cpo4swapE)
_ZN30_INTERNAL_08fb81d8_4_k_cu_main4cuda3std6ranges3__45__cpo4swapE:
	.zero		1
	.type		_ZN30_INTERNAL_08fb81d8_4_k_cu_main6thrust24THRUST_300001_SM_1000_NS8cuda_cub10par_nosyncE,@object
	.size		_ZN30_INTERNAL_08fb81d8_4_k_cu_main6thrust24THRUST_300001_SM_1000_NS8cuda_cub10par_nosyncE,(_ZN30_INTERNAL_08fb81d8_4_k_cu_main6thrust24THRUST_300001_SM_1000_NS12placeholders2_9E - _ZN30_INTERNAL_08fb81d8_4_k_cu_main6thrust24THRUST_300001_SM_1000_NS8cuda_cub10par_nosyncE)
_ZN30_INTERNAL_08fb81d8_4_k_cu_main6thrust24THRUST_300001_SM_1000_NS8cuda_cub10par_nosyncE:
	.zero		1
	.type		_ZN30_INTERNAL_08fb81d8_4_k_cu_main6thrust24THRUST_300001_SM_1000_NS12placeholders2_9E,@object
	.size		_ZN30_INTERNAL_08fb81d8_4_k_cu_main6thrust24THRUST_300001_SM_1000_NS12placeholders2_9E,(_ZN30_INTERNAL_08fb81d8_4_k_cu_main4cuda3std3__432_GLOBAL__N__08fb81d8_4_k_cu_main6ignoreE - _ZN30_INTERNAL_08fb81d8_4_k_cu_main6thrust24THRUST_300001_SM_1000_NS12placeholders2_9E)
_ZN30_INTERNAL_08fb81d8_4_k_cu_main6thrust24THRUST_300001_SM_1000_NS12placeholders2_9E:
	.zero		1
	.type		_ZN30_INTERNAL_08fb81d8_4_k_cu_main4cuda3std3__432_GLOBAL__N__08fb81d8_4_k_cu_main6ignoreE,@object
	.size		_ZN30_INTERNAL_08fb81d8_4_k_cu_main4cuda3std3__432_GLOBAL__N__08fb81d8_4_k_cu_main6ignoreE,(_ZN30_INTERNAL_08fb81d8_4_k_cu_main4cuda3std6ranges3__45__cpo4dataE - _ZN30_INTERNAL_08fb81d8_4_k_cu_main4cuda3std3__432_GLOBAL__N__08fb81d8_4_k_cu_main6ignoreE)
_ZN30_INTERNAL_08fb81d8_4_k_cu_main4cuda3std3__432_GLOBAL__N__08fb81d8_4_k_cu_main6ignoreE:
	.zero		1
	.type		_ZN30_INTERNAL_08fb81d8_4_k_cu_main4cuda3std6ranges3__45__cpo4dataE,@object
	.size		_ZN30_INTERNAL_08fb81d8_4_k_cu_main4cuda3std6ranges3__45__cpo4dataE,(_ZN30_INTERNAL_08fb81d8_4_k_cu_main6thrust24THRUST_300001_SM_1000_NS12placeholders2_1E - _ZN30_INTERNAL_08fb81d8_4_k_cu_main4cuda3std6ranges3__45__cpo4dataE)
_ZN30_INTERNAL_08fb81d8_4_k_cu_main4cuda3std6ranges3__45__cpo4dataE:
	.zero		1
	.type		_ZN30_INTERNAL_08fb81d8_4_k_cu_main6thrust24THRUST_300001_SM_1000_NS12placeholders2_1E,@object
	.size		_ZN30_INTERNAL_08fb81d8_4_k_cu_main6thrust24THRUST_300001_SM_1000_NS12placeholders2_1E,(_ZN30_INTERNAL_08fb81d8_4_k_cu_main4cuda3std3__45__cpo5beginE - _ZN30_INTERNAL_08fb81d8_4_k_cu_main6thrust24THRUST_300001_SM_1000_NS12placeholders2_1E)
_ZN30_INTERNAL_08fb81d8_4_k_cu_main6thrust24THRUST_300001_SM_1000_NS12placeholders2_1E:
	.zero		1
	.type		_ZN30_INTERNAL_08fb81d8_4_k_cu_main4cuda3std3__45__cpo5beginE,@object
	.size		_ZN30_INTERNAL_08fb81d8_4_k_cu_main4cuda3std3__45__cpo5beginE,(_ZN30_INTERNAL_08fb81d8_4_k_cu_main4cuda3std6ranges3__45__cpo5beginE - _ZN30_INTERNAL_08fb81d8_4_k_cu_main4cuda3std3__45__cpo5beginE)
_ZN30_INTERNAL_08fb81d8_4_k_cu_main4cuda3std3__45__cpo5beginE:
	.zero		1
	.type		_ZN30_INTERNAL_08fb81d8_4_k_cu_main4cuda3std6ranges3__45__cpo5beginE,@object
	.size		_ZN30_INTERNAL_08fb81d8_4_k_cu_main4cuda3std6ranges3__45__cpo5beginE,(_ZN30_INTERNAL_08fb81d8_4_k_cu_main6thrust24THRUST_300001_SM_1000_NS12placeholders2_5E - _ZN30_INTERNAL_08fb81d8_4_k_cu_main4cuda3std6ranges3__45__cpo5beginE)
_ZN30_INTERNAL_08fb81d8_4_k_cu_main4cuda3std6ranges3__45__cpo5beginE:
	.zero		1
	.type		_ZN30_INTERNAL_08fb81d8_4_k_cu_main6thrust24THRUST_300001_SM_1000_NS12placeholders2_5E,@object
	.size		_ZN30_INTERNAL_08fb81d8_4_k_cu_main6thrust24THRUST_300001_SM_1000_NS12placeholders2_5E,(_ZN30_INTERNAL_08fb81d8_4_k_cu_main4cuda3std3__45__cpo6rbeginE - _ZN30_INTERNAL_08fb81d8_4_k_cu_main6thrust24THRUST_300001_SM_1000_NS12placeholders2_5E)
_ZN30_INTERNAL_08fb81d8_4_k_cu_main6thrust24THRUST_300001_SM_1000_NS12placeholders2_5E:
	.zero		1
	.type		_ZN30_INTERNAL_08fb81d8_4_k_cu_main4cuda3std3__45__cpo6rbeginE,@object
	.size		_ZN30_INTERNAL_08fb81d8_4_k_cu_main4cuda3std3__45__cpo6rbeginE,(_ZN30_INTERNAL_08fb81d8_4_k_cu_main4cuda3std6ranges3__45__cpo7advanceE - _ZN30_INTERNAL_08fb81d8_4_k_cu_main4cuda3std3__45__cpo6rbeginE)
_ZN30_INTERNAL_08fb81d8_4_k_cu_main4cuda3std3__45__cpo6rbeginE:
	.zero		1
	.type		_ZN30_INTERNAL_08fb81d8_4_k_cu_main4cuda3std6ranges3__45__cpo7advanceE,@object
	.size		_ZN30_INTERNAL_08fb81d8_4_k_cu_main4cuda3std6ranges3__45__cpo7advanceE,(_ZN30_INTERNAL_08fb81d8_4_k_cu_main4cuda3std3__47nulloptE - _ZN30_INTERNAL_08fb81d8_4_k_cu_main4cuda3std6ranges3__45__cpo7advanceE)
_ZN30_INTERNAL_08fb81d8_4_k_cu_main4cuda3std6ranges3__45__cpo7advanceE:
	.zero		1
	.type		_ZN30_INTERNAL_08fb81d8_4_k_cu_main4cuda3std3__47nulloptE,@object
	.size		_ZN30_INTERNAL_08fb81d8_4_k_cu_main4cuda3std3__47nulloptE,(_ZN30_INTERNAL_08fb81d8_4_k_cu_main4cuda3std6ranges3__45__cpo8distanceE - _ZN30_INTERNAL_08fb81d8_4_k_cu_main4cuda3std3__47nulloptE)
_ZN30_INTERNAL_08fb81d8_4_k_cu_main4cuda3std3__47nulloptE:
	.zero		1
	.type		_ZN30_INTERNAL_08fb81d8_4_k_cu_main4cuda3std6ranges3__45__cpo8distanceE,@object
	.size		_ZN30_INTERNAL_08fb81d8_4_k_cu_main4cuda3std6ranges3__45__cpo8distanceE,(_ZN30_INTERNAL_08fb81d8_4_k_cu_main6thrust24THRUST_300001_SM_1000_NS12placeholders3_10E - _ZN30_INTERNAL_08fb81d8_4_k_cu_main4cuda3std6ranges3__45__cpo8distanceE)
_ZN30_INTERNAL_08fb81d8_4_k_cu_main4cuda3std6ranges3__45__cpo8distanceE:
	.zero		1
	.type		_ZN30_INTERNAL_08fb81d8_4_k_cu_main6thrust24THRUST_300001_SM_1000_NS12placeholders3_10E,@object
	.size		_ZN30_INTERNAL_08fb81d8_4_k_cu_main6thrust24THRUST_300001_SM_1000_NS12placeholders3_10E,(_ZN30_INTERNAL_08fb81d8_4_k_cu_main4cuda3std3__419piecewise_constructE - _ZN30_INTERNAL_08fb81d8_4_k_cu_main6thrust24THRUST_300001_SM_1000_NS12placeholders3_10E)
_ZN30_INTERNAL_08fb81d8_4_k_cu_main6thrust24THRUST_300001_SM_1000_NS12placeholders3_10E:
	.zero		1
	.type		_ZN30_INTERNAL_08fb81d8_4_k_cu_main4cuda3std3__419piecewise_constructE,@object
	.size		_ZN30_INTERNAL_08fb81d8_4_k_cu_main4cuda3std3__419piecewise_constructE,(_ZN30_INTERNAL_08fb81d8_4_k_cu_main4cuda3std6ranges3__45__cpo5cdataE - _ZN30_INTERNAL_08fb81d8_4_k_cu_main4cuda3std3__419piecewise_constructE)
_ZN30_INTERNAL_08fb81d8_4_k_cu_main4cuda3std3__419piecewise_constructE:
	.zero		1
	.type		_ZN30_INTERNAL_08fb81d8_4_k_cu_main4cuda3std6ranges3__45__cpo5cdataE,@object
	.size		_ZN30_INTERNAL_08fb81d8_4_k_cu_main4cuda3std6ranges3__45__cpo5cdataE,(_ZN30_INTERNAL_08fb81d8_4_k_cu_main6thrust24THRUST_300001_SM_1000_NS12placeholders2_2E - _ZN30_INTERNAL_08fb81d8_4_k_cu_main4cuda3std6ranges3__45__cpo5cdataE)
_ZN30_INTERNAL_08fb81d8_4_k_cu_main4cuda3std6ranges3__45__cpo5cdataE:
	.zero		1
	.type		_ZN30_INTERNAL_08fb81d8_4_k_cu_main6thrust24THRUST_300001_SM_1000_NS12placeholders2_2E,@object
	.size		_ZN30_INTERNAL_08fb81d8_4_k_cu_main6thrust24THRUST_300001_SM_1000_NS12placeholders2_2E,(_ZN30_INTERNAL_08fb81d8_4_k_cu_main4cuda3std3__45__cpo3endE - _ZN30_INTERNAL_08fb81d8_4_k_cu_main6thrust24THRUST_300001_SM_1000_NS12placeholders2_2E)
_ZN30_INTERNAL_08fb81d8_4_k_cu_main6thrust24THRUST_300001_SM_1000_NS12placeholders2_2E:
	.zero		1
	.type		_ZN30_INTERNAL_08fb81d8_4_k_cu_main4cuda3std3__45__cpo3endE,@object
	.size		_ZN30_INTERNAL_08fb81d8_4_k_cu_main4cuda3std3__45__cpo3endE,(_ZN30_INTERNAL_08fb81d8_4_k_cu_main4cuda3std6ranges3__45__cpo3endE - _ZN30_INTERNAL_08fb81d8_4_k_cu_main4cuda3std3__45__cpo3endE)
_ZN30_INTERNAL_08fb81d8_4_k_cu_main4cuda3std3__45__cpo3endE:
	.zero		1
	.type		_ZN30_INTERNAL_08fb81d8_4_k_cu_main4cuda3std6ranges3__45__cpo3endE,@object
	.size		_ZN30_INTERNAL_08fb81d8_4_k_cu_main4cuda3std6ranges3__45__cpo3endE,(_ZN30_INTERNAL_08fb81d8_4_k_cu_main6thrust24THRUST_300001_SM_1000_NS12placeholders2_6E - _ZN30_INTERNAL_08fb81d8_4_k_cu_main4cuda3std6ranges3__45__cpo3endE)
_ZN30_INTERNAL_08fb81d8_4_k_cu_main4cuda3std6ranges3__45__cpo3endE:
	.zero		1
	.type		_ZN30_INTERNAL_08fb81d8_4_k_cu_main6thrust24THRUST_300001_SM_1000_NS12placeholders2_6E,@object
	.size		_ZN30_INTERNAL_08fb81d8_4_k_cu_main6thrust24THRUST_300001_SM_1000_NS12placeholders2_6E,(_ZN30_INTERNAL_08fb81d8_4_k_cu_main4cuda3std3__45__cpo4rendE - _ZN30_INTERNAL_08fb81d8_4_k_cu_main6thrust24THRUST_300001_SM_1000_NS12placeholders2_6E)
_ZN30_INTERNAL_08fb81d8_4_k_cu_main6thrust24THRUST_300001_SM_1000_NS12placeholders2_6E:
	.zero		1
	.type		_ZN30_INTERNAL_08fb81d8_4_k_cu_main4cuda3std3__45__cpo4rendE,@object
	.size		_ZN30_INTERNAL_08fb81d8_4_k_cu_main4cuda3std3__45__cpo4rendE,(_ZN30_INTERNAL_08fb81d8_4_k_cu_main4cuda3std6ranges3__45__cpo9iter_swapE - _ZN30_INTERNAL_08fb81d8_4_k_cu_main4cuda3std3__45__cpo4rendE)
_ZN30_INTERNAL_08fb81d8_4_k_cu_main4cuda3std3__45__cpo4rendE:
	.zero		1
	.type		_ZN30_INTERNAL_08fb81d8_4_k_cu_main4cuda3std6ranges3__45__cpo9iter_swapE,@object
	.size		_ZN30_INTERNAL_08fb81d8_4_k_cu_main4cuda3std6ranges3__45__cpo9iter_swapE,(_ZN30_INTERNAL_08fb81d8_4_k_cu_main4cuda3std3__48unexpectE - _ZN30_INTERNAL_08fb81d8_4_k_cu_main4cuda3std6ranges3__45__cpo9iter_swapE)
_ZN30_INTERNAL_08fb81d8_4_k_cu_main4cuda3std6ranges3__45__cpo9iter_swapE:
	.zero		1
	.type		_ZN30_INTERNAL_08fb81d8_4_k_cu_main4cuda3std3__48unexpectE,@object
	.size		_ZN30_INTERNAL_08fb81d8_4_k_cu_main4cuda3std3__48unexpectE,(_ZN30_INTERNAL_08fb81d8_4_k_cu_main6thrust24THRUST_300001_SM_1000_NS8cuda_cub3parE - _ZN30_INTERNAL_08fb81d8_4_k_cu_main4cuda3std3__48unexpectE)
_ZN30_INTERNAL_08fb81d8_4_k_cu_main4cuda3std3__48unexpectE:
	.zero		1
	.type		_ZN30_INTERNAL_08fb81d8_4_k_cu_main6thrust24THRUST_300001_SM_1000_NS8cuda_cub3parE,@object
	.size		_ZN30_INTERNAL_08fb81d8_4_k_cu_main6thrust24THRUST_300001_SM_1000_NS8cuda_cub3parE,(_ZN30_INTERNAL_08fb81d8_4_k_cu_main6thrust24THRUST_300001_SM_1000_NS12placeholders2_4E - _ZN30_INTERNAL_08fb81d8_4_k_cu_main6thrust24THRUST_300001_SM_1000_NS8cuda_cub3parE)
_ZN30_INTERNAL_08fb81d8_4_k_cu_main6thrust24THRUST_300001_SM_1000_NS8cuda_cub3parE:
	.zero		1
	.type		_ZN30_INTERNAL_08fb81d8_4_k_cu_main6thrust24THRUST_300001_SM_1000_NS12placeholders2_4E,@object
	.size		_ZN30_INTERNAL_08fb81d8_4_k_cu_main6thrust24THRUST_300001_SM_1000_NS12placeholders2_4E,(_ZN30_INTERNAL_08fb81d8_4_k_cu_main4cuda3std3__45__cpo4cendE - _ZN30_INTERNAL_08fb81d8_4_k_cu_main6thrust24THRUST_300001_SM_1000_NS12placeholders2_4E)
_ZN30_INTERNAL_08fb81d8_4_k_cu_main6thrust24THRUST_300001_SM_1000_NS12placeholders2_4E:
	.zero		1
	.type		_ZN30_INTERNAL_08fb81d8_4_k_cu_main4cuda3std3__45__cpo4cendE,@object
	.size		_ZN30_INTERNAL_08fb81d8_4_k_cu_main4cuda3std3__45__cpo4cendE,(_ZN30_INTERNAL_08fb81d8_4_k_cu_main4cuda3std6ranges3__45__cpo4cendE - _ZN30_INTERNAL_08fb81d8_4_k_cu_main4cuda3std3__45__cpo4cendE)
_ZN30_INTERNAL_08fb81d8_4_k_cu_main4cuda3std3__45__cpo4cendE:
	.zero		1
	.type		_ZN30_INTERNAL_08fb81d8_4_k_cu_main4cuda3std6ranges3__45__cpo4cendE,@object
	.size		_ZN30_INTERNAL_08fb81d8_4_k_cu_main4cuda3std6ranges3__45__cpo4cendE,(_ZN30_INTERNAL_08fb81d8_4_k_cu_main4cuda3std3__420unreachable_sentinelE - _ZN30_INTERNAL_08fb81d8_4_k_cu_main4cuda3std6ranges3__45__cpo4cendE)
_ZN30_INTERNAL_08fb81d8_4_k_cu_main4cuda3std6ranges3__45__cpo4cendE:
	.zero		1
	.type		_ZN30_INTERNAL_08fb81d8_4_k_cu_main4cuda3std3__420unreachable_sentinelE,@object
	.size		_ZN30_INTERNAL_08fb81d8_4_k_cu_main4cuda3std3__420unreachable_sentinelE,(_ZN30_INTERNAL_08fb81d8_4_k_cu_main4cuda3std6ranges3__45__cpo5ssizeE - _ZN30_INTERNAL_08fb81d8_4_k_cu_main4cuda3std3__420unreachable_sentinelE)
_ZN30_INTERNAL_08fb81d8_4_k_cu_main4cuda3std3__420unreachable_sentinelE:
	.zero		1
	.type		_ZN30_INTERNAL_08fb81d8_4_k_cu_main4cuda3std6ranges3__45__cpo5ssizeE,@object
	.size		_ZN30_INTERNAL_08fb81d8_4_k_cu_main4cuda3std6ranges3__45__cpo5ssizeE,(_ZN30_INTERNAL_08fb81d8_4_k_cu_main6thrust24THRUST_300001_SM_1000_NS12placeholders2_8E - _ZN30_INTERNAL_08fb81d8_4_k_cu_main4cuda3std6ranges3__45__cpo5ssizeE)
_ZN30_INTERNAL_08fb81d8_4_k_cu_main4cuda3std6ranges3__45__cpo5ssizeE:
	.zero		1
	.type		_ZN30_INTERNAL_08fb81d8_4_k_cu_main6thrust24THRUST_300001_SM_1000_NS12placeholders2_8E,@object
	.size		_ZN30_INTERNAL_08fb81d8_4_k_cu_main6thrust24THRUST_300001_SM_1000_NS12placeholders2_8E,(_ZN30_INTERNAL_08fb81d8_4_k_cu_main4cuda3std3__45__cpo5crendE - _ZN30_INTERNAL_08fb81d8_4_k_cu_main6thrust24THRUST_300001_SM_1000_NS12placeholders2_8E)
_ZN30_INTERNAL_08fb81d8_4_k_cu_main6thrust24THRUST_300001_SM_1000_NS12placeholders2_8E:
	.zero		1
	.type		_ZN30_INTERNAL_08fb81d8_4_k_cu_main4cuda3std3__45__cpo5crendE,@object
	.size		_ZN30_INTERNAL_08fb81d8_4_k_cu_main4cuda3std3__45__cpo5crendE,(_ZN30_INTERNAL_08fb81d8_4_k_cu_main4cuda3std6ranges3__45__cpo4prevE - _ZN30_INTERNAL_08fb81d8_4_k_cu_main4cuda3std3__45__cpo5crendE)
_ZN30_INTERNAL_08fb81d8_4_k_cu_main4cuda3std3__45__cpo5crendE:
	.zero		1
	.type		_ZN30_INTERNAL_08fb81d8_4_k_cu_main4cuda3std6ranges3__45__cpo4prevE,@object
	.size		_ZN30_INTERNAL_08fb81d8_4_k_cu_main4cuda3std6ranges3__45__cpo4prevE,(_ZN30_INTERNAL_08fb81d8_4_k_cu_main4cuda3std6ranges3__45__cpo9iter_moveE - _ZN30_INTERNAL_08fb81d8_4_k_cu_main4cuda3std6ranges3__45__cpo4prevE)
_ZN30_INTERNAL_08fb81d8_4_k_cu_main4cuda3std6ranges3__45__cpo4prevE:
	.zero		1
	.type		_ZN30_INTERNAL_08fb81d8_4_k_cu_main4cuda3std6ranges3__45__cpo9iter_moveE,@object
	.size		_ZN30_INTERNAL_08fb81d8_4_k_cu_main4cuda3std6ranges3__45__cpo9iter_moveE,(_ZN30_INTERNAL_08fb81d8_4_k_cu_main6thrust24THRUST_300001_SM_1000_NS6system6detail10sequential3seqE - _ZN30_INTERNAL_08fb81d8_4_k_cu_main4cuda3std6ranges3__45__cpo9iter_moveE)
_ZN30_INTERNAL_08fb81d8_4_k_cu_main4cuda3std6ranges3__45__cpo9iter_moveE:
	.zero		1
	.type		_ZN30_INTERNAL_08fb81d8_4_k_cu_main6thrust24THRUST_300001_SM_1000_NS6system6detail10sequential3seqE,@object
	.size		_ZN30_INTERNAL_08fb81d8_4_k_cu_main6thrust24THRUST_300001_SM_1000_NS6system6detail10sequential3seqE,(.L_31 - _ZN30_INTERNAL_08fb81d8_4_k_cu_main6thrust24THRUST_300001_SM_1000_NS6system6detail10sequential3seqE)
_ZN30_INTERNAL_08fb81d8_4_k_cu_main6thrust24THRUST_300001_SM_1000_NS6system6detail10sequential3seqE:
	.zero		1
.L_31:


//--------------------- .nv.shared._ZN3cub18CUB_300001_SM_10006detail6reduce18DeviceReduceKernelINS2_10policy_hubIdyN4cuda3std3__44plusIdEEE10Policy1000EN6thrust24THRUST_300001_SM_1000_NS17counting_iteratorIiNSD_11use_defaultESF_SF_EEyS9_d12calculate_piEEvT0_PT3_T1_NS0_13GridEvenShareISL_EET2_T4_ --------------------------
	.section	.nv.shared._ZN3cub18CUB_300001_SM_10006detail6reduce18DeviceReduceKernelINS2_10policy_hubIdyN4cuda3std3__44plusIdEEE10Policy1000EN6thrust24THRUST_300001_SM_1000_NS17counting_iteratorIiNSD_11use_defaultESF_SF_EEyS9_d12calculate_piEEvT0_PT3_T1_NS0_13GridEvenShareISL_EET2_T4_,"aw",@nobits
	.sectionflags	@""
	.align	8
.nv.shared._ZN3cub18CUB_300001_SM_10006detail6reduce18DeviceReduceKernelINS2_10policy_hubIdyN4cuda3std3__44plusIdEEE10Policy1000EN6thrust24THRUST_300001_SM_1000_NS17counting_iteratorIiNSD_11use_defaultESF_SF_EEyS9_d12calculate_piEEvT0_PT3_T1_NS0_13GridEvenShareISL_EET2_T4_:
	.zero		1176


//--------------------- .nv.shared._ZN3cub18CUB_300001_SM_10006detail6reduce28DeviceReduceSingleTileKernelINS2_10policy_hubIdyN4cuda3std3__44plusIdEEE10Policy1000EN6thrust24THRUST_300001_SM_1000_NS17counting_iteratorIiNSD_11use_defaultESF_SF_EEPfyS9_fd12calculate_piEEvT0_T1_T2_T3_T4_T6_ --------------------------
	.section	.nv.shared._ZN3cub18CUB_300001_SM_10006detail6reduce28DeviceReduceSingleTileKernelINS2_10policy_hubIdyN4cuda3std3__44plusIdEEE10Policy1000EN6thrust24THRUST_300001_SM_1000_NS17counting_iteratorIiNSD_11use_defaultESF_SF_EEPfyS9_fd12calculate_piEEvT0_T1_T2_T3_T4_T6_,"aw",@nobits
	.sectionflags	@""
	.align	8
.nv.shared._ZN3cub18CUB_300001_SM_10006detail6reduce28DeviceReduceSingleTileKernelINS2_10policy_hubIdyN4cuda3std3__44plusIdEEE10Policy1000EN6thrust24THRUST_300001_SM_1000_NS17counting_iteratorIiNSD_11use_defaultESF_SF_EEPfyS9_fd12calculate_piEEvT0_T1_T2_T3_T4_T6_:
	.zero		1176


//--------------------- .nv.shared._ZN3cub18CUB_300001_SM_10006detail6reduce28DeviceReduceSingleTileKernelINS2_10policy_hubIdjN4cuda3std3__44plusIdEEE10Policy1000EPdPfiS9_fdNS7_10__identityEEEvT0_T1_T2_T3_T4_T6_ --------------------------
	.section	.nv.shared._ZN3cub18CUB_300001_SM_10006detail6reduce28DeviceReduceSingleTileKernelINS2_10policy_hubIdjN4cuda3std3__44plusIdEEE10Policy1000EPdPfiS9_fdNS7_10__identityEEEvT0_T1_T2_T3_T4_T6_,"aw",@nobits
	.sectionflags	@""
	.align	8
.nv.shared._ZN3cub18CUB_300001_SM_10006detail6reduce28DeviceReduceSingleTileKernelINS2_10policy_hubIdjN4cuda3std3__44plusIdEEE10Policy1000EPdPfiS9_fdNS7_10__identityEEEvT0_T1_T2_T3_T4_T6_:
	.zero		1216


//--------------------- .nv.shared._ZN3cub18CUB_300001_SM_10006detail6reduce18DeviceReduceKernelINS2_10policy_hubIdjN4cuda3std3__44plusIdEEE10Policy1000EN6thrust24THRUST_300001_SM_1000_NS17counting_iteratorIiNSD_11use_defaultESF_SF_EEjS9_d12calculate_piEEvT0_PT3_T1_NS0_13GridEvenShareISL_EET2_T4_ --------------------------
	.section	.nv.shared._ZN3cub18CUB_300001_SM_10006detail6reduce18DeviceReduceKernelINS2_10policy_hubIdjN4cuda3std3__44plusIdEEE10Policy1000EN6thrust24THRUST_300001_SM_1000_NS17counting_iteratorIiNSD_11use_defaultESF_SF_EEjS9_d12calculate_piEEvT0_PT3_T1_NS0_13GridEvenShareISL_EET2_T4_,"aw",@nobits
	.sectionflags	@""
	.align	8
.nv.shared._ZN3cub18CUB_300001_SM_10006detail6reduce18DeviceReduceKernelINS2_10policy_hubIdjN4cuda3std3__44plusIdEEE10Policy1000EN6thrust24THRUST_300001_SM_1000_NS17counting_iteratorIiNSD_11use_defaultESF_SF_EEjS9_d12calculate_piEEvT0_PT3_T1_NS0_13GridEvenShareISL_EET2_T4_:
	.zero		1216


//--------------------- .nv.shared._ZN3cub18CUB_300001_SM_10006detail6reduce28DeviceReduceSingleTileKernelINS2_10policy_hubIdjN4cuda3std3__44plusIdEEE10Policy1000EN6thrust24THRUST_300001_SM_1000_NS17counting_iteratorIiNSD_11use_defaultESF_SF_EEPfjS9_fd12calculate_piEEvT0_T1_T2_T3_T4_T6_ --------------------------
	.section	.nv.shared._ZN3cub18CUB_300001_SM_10006detail6reduce28DeviceReduceSingleTileKernelINS2_10policy_hubIdjN4cuda3std3__44plusIdEEE10Policy1000EN6thrust24THRUST_300001_SM_1000_NS17counting_iteratorIiNSD_11use_defaultESF_SF_EEPfjS9_fd12calculate_piEEvT0_T1_T2_T3_T4_T6_,"aw",@nobits
	.sectionflags	@""
	.align	8
.nv.shared._ZN3cub18CUB_300001_SM_10006detail6reduce28DeviceReduceSingleTileKernelINS2_10policy_hubIdjN4cuda3std3__44plusIdEEE10Policy1000EN6thrust24THRUST_300001_SM_1000_NS17counting_iteratorIiNSD_11use_defaultESF_SF_EEPfjS9_fd12calculate_piEEvT0_T1_T2_T3_T4_T6_:
	.zero		1216


//--------------------- .nv.constant0._ZN3cub18CUB_300001_SM_10006detail6reduce28DeviceReduceSingleTileKernelINS2_10policy_hubIdyN4cuda3std3__44plusIdEEE10Policy1000EPdPfiS9_fdNS7_10__identityEEEvT0_T1_T2_T3_T4_T6_ --------------------------
	.section	.nv.constant0._ZN3cub18CUB_300001_SM_10006detail6reduce28DeviceReduceSingleTileKernelINS2_10policy_hubIdyN4cuda3std3__44plusIdEEE10Policy1000EPdPfiS9_fdNS7_10__identityEEEvT0_T1_T2_T3_T4_T6_,"a",@progbits
	.sectionflags	@""
	.align	4
.nv.constant0._ZN3cub18CUB_300001_SM_10006detail6reduce28DeviceReduceSingleTileKernelINS2_10policy_hubIdyN4cuda3std3__44plusIdEEE10Policy1000EPdPfiS9_fdNS7_10__identityEEEvT0_T1_T2_T3_T4_T6_:
	.zero		925


//--------------------- .nv.constant0._ZN3cub18CUB_300001_SM_10006detail6reduce18DeviceReduceKernelINS2_10policy_hubIdyN4cuda3std3__44plusIdEEE10Policy1000EN6thrust24THRUST_300001_SM_1000_NS17counting_iteratorIiNSD_11use_defaultESF_SF_EEyS9_d12calculate_piEEvT0_PT3_T1_NS0_13GridEvenShareISL_EET2_T4_ --------------------------
	.section	.nv.constant0._ZN3cub18CUB_300001_SM_10006detail6reduce18DeviceReduceKernelINS2_10policy_hubIdyN4cuda3std3__44plusIdEEE10Policy1000EN6thrust24THRUST_300001_SM_1000_NS17counting_iteratorIiNSD_11use_defaultESF_SF_EEyS9_d12calculate_piEEvT0_PT3_T1_NS0_13GridEvenShareISL_EET2_T4_,"a",@progbits
	.sectionflags	@""
	.align	4
.nv.constant0._ZN3cub18CUB_300001_SM_10006detail6reduce18DeviceReduceKernelINS2_10policy_hubIdyN4cuda3std3__44plusIdEEE10Policy1000EN6thrust24THRUST_300001_SM_1000_NS17counting_iteratorIiNSD_11use_defaultESF_SF_EEyS9_d12calculate_piEEvT0_PT3_T1_NS0_13GridEvenShareISL_EET2_T4_:
	.zero		994


//--------------------- .nv.constant0._ZN3cub18CUB_300001_SM_10006detail6reduce28DeviceReduceSingleTileKernelINS2_10policy_hubIdyN4cuda3std3__44plusIdEEE10Policy1000EN6thrust24THRUST_300001_SM_1000_NS17counting_iteratorIiNSD_11use_defaultESF_SF_EEPfyS9_fd12calculate_piEEvT0_T1_T2_T3_T4_T6_ --------------------------
	.section	.nv.constant0._ZN3cub18CUB_300001_SM_10006detail6reduce28DeviceReduceSingleTileKernelINS2_10policy_hubIdyN4cuda3std3__44plusIdEEE10Policy1000EN6thrust24THRUST_300001_SM_1000_NS17counting_iteratorIiNSD_11use_defaultESF_SF_EEPfyS9_fd12calculate_piEEvT0_T1_T2_T3_T4_T6_,"a",@progbits
	.sectionflags	@""
	.align	4
.nv.constant0._ZN3cub18CUB_300001_SM_10006detail6reduce28DeviceReduceSingleTileKernelINS2_10policy_hubIdyN4cuda3std3__44plusIdEEE10Policy1000EN6thrust24THRUST_300001_SM_1000_NS17counting_iteratorIiNSD_11use_defaultESF_SF_EEPfyS9_fd12calculate_piEEvT0_T1_T2_T3_T4_T6_:
	.zero		929


//--------------------- .nv.constant0._ZN3cub18CUB_300001_SM_10006detail6reduce28DeviceReduceSingleTileKernelINS2_10policy_hubIdjN4cuda3std3__44plusIdEEE10Policy1000EPdPfiS9_fdNS7_10__identityEEEvT0_T1_T2_T3_T4_T6_ --------------------------
	.section	.nv.constant0._ZN3cub18CUB_300001_SM_10006detail6reduce28DeviceReduceSingleTileKernelINS2_10policy_hubIdjN4cuda3std3__44plusIdEEE10Policy1000EPdPfiS9_fdNS7_10__identityEEEvT0_T1_T2_T3_T4_T6_,"a",@progbits
	.sectionflags	@""
	.align	4
.nv.constant0._ZN3cub18CUB_300001_SM_10006detail6reduce28DeviceReduceSingleTileKernelINS2_10policy_hubIdjN4cuda3std3__44plusIdEEE10Policy1000EPdPfiS9_fdNS7_10__identityEEEvT0_T1_T2_T3_T4_T6_:
	.zero		925


//--------------------- .nv.constant0._ZN3cub18CUB_300001_SM_10006detail6reduce18DeviceReduceKernelINS2_10policy_hubIdjN4cuda3std3__44plusIdEEE10Policy1000EN6thrust24THRUST_300001_SM_1000_NS17counting_iteratorIiNSD_11use_defaultESF_SF_EEjS9_d12calculate_piEEvT0_PT3_T1_NS0_13GridEvenShareISL_EET2_T4_ --------------------------
	.section	.nv.constant0._ZN3cub18CUB_300001_SM_10006detail6reduce18DeviceReduceKernelINS2_10policy_hubIdjN4cuda3std3__44plusIdEEE10Policy1000EN6thrust24THRUST_300001_SM_1000_NS17counting_iteratorIiNSD_11use_defaultESF_SF_EEjS9_d12calculate_piEEvT0_PT3_T1_NS0_13GridEvenShareISL_EET2_T4_,"a",@progbits
	.sectionflags	@""
	.align	4
.nv.constant0._ZN3cub18CUB_300001_SM_10006detail6reduce18DeviceReduceKernelINS2_10policy_hubIdjN4cuda3std3__44plusIdEEE10Policy1000EN6thrust24THRUST_300001_SM_1000_NS17counting_iteratorIiNSD_11use_defaultESF_SF_EEjS9_d12calculate_piEEvT0_PT3_T1_NS0_13GridEvenShareISL_EET2_T4_:
	.zero		958


//--------------------- .nv.constant0._ZN3cub18CUB_300001_SM_10006detail6reduce28DeviceReduceSingleTileKernelINS2_10policy_hubIdjN4cuda3std3__44plusIdEEE10Policy1000EN6thrust24THRUST_300001_SM_1000_NS17counting_iteratorIiNSD_11use_defaultESF_SF_EEPfjS9_fd12calculate_piEEvT0_T1_T2_T3_T4_T6_ --------------------------
	.section	.nv.constant0._ZN3cub18CUB_300001_SM_10006detail6reduce28DeviceReduceSingleTileKernelINS2_10policy_hubIdjN4cuda3std3__44plusIdEEE10Policy1000EN6thrust24THRUST_300001_SM_1000_NS17counting_iteratorIiNSD_11use_defaultESF_SF_EEPfjS9_fd12calculate_piEEvT0_T1_T2_T3_T4_T6_,"a",@progbits
	.sectionflags	@""
	.align	4
.nv.constant0._ZN3cub18CUB_300001_SM_10006detail6reduce28DeviceReduceSingleTileKernelINS2_10policy_hubIdjN4cuda3std3__44plusIdEEE10Policy1000EN6thrust24THRUST_300001_SM_1000_NS17counting_iteratorIiNSD_11use_defaultESF_SF_EEPfjS9_fd12calculate_piEEvT0_T1_T2_T3_T4_T6_:
	.zero		925


//--------------------- .nv.constant0._ZN3cub18CUB_300001_SM_10006detail8for_each13static_kernelINS2_12policy_hub_t12policy_500_tEmN6thrust24THRUST_300001_SM_1000_NS8cuda_cub20__uninitialized_fill7functorINS7_10device_ptrIdEEdEEEEvT0_T1_ --------------------------
	.section	.nv.constant0._ZN3cub18CUB_300001_SM_10006detail8for_each13static_kernelINS2_12policy_hub_t12policy_500_tEmN6thrust24THRUST_300001_SM_1000_NS8cuda_cub20__uninitialized_fill7functorINS7_10device_ptrIdEEdEEEEvT0_T1_,"a",@progbits
	.sectionflags	@""
	.align	4
.nv.constant0._ZN3cub18CUB_300001_SM_10006detail8for_each13static_kernelINS2_12policy_hub_t12policy_500_tEmN6thrust24THRUST_300001_SM_1000_NS8cuda_cub20__uninitialized_fill7functorINS7_10device_ptrIdEEdEEEEvT0_T1_:
	.zero		920


//--------------------- .nv.constant0._ZN3cub18CUB_300001_SM_10006detail11EmptyKernelIvEEvv --------------------------
	.section	.nv.constant0._ZN3cub18CUB_300001_SM_10006detail11EmptyKernelIvEEvv,"a",@progbits
	.sectionflags	@""
	.align	4
.nv.constant0._ZN3cub18CUB_300001_SM_10006detail11EmptyKernelIvEEvv:
	.zero		896


//--------------------- SYMBOLS --------------------------

	.type		.nv.reservedSmem.offset0,@object
	.size		.nv.reservedSmem.offset0,0x4
	.type		.nv.reservedSmem.cap,@object
	.size		.nv.reservedSmem.cap,0x4
